//
// Generated by NVIDIA NVVM Compiler
//
// Compiler Build ID: CL-36424714
// Cuda compilation tools, release 13.0, V13.0.88
// Based on NVVM 20.0.0
//

.version 9.0
.target sm_100
.address_size 64

	// .globl	filter_i32
// _ZZ14filter_i128_o1E10shared_buf has been demoted
// _ZZ13filter_i1_o32E14in_block0_base has been demoted
// _ZZ13filter_i1_o32E14in_block1_base has been demoted
// _ZZ13filter_i1_o32E14in_block2_base has been demoted
// _ZZ13filter_i3_o32E14in_block0_base has been demoted
// _ZZ13filter_i3_o32E14in_block1_base has been demoted
// _ZZ13filter_i3_o32E14in_block2_base has been demoted
// _ZZ13filter_i3_o32E10sum_buffer has been demoted
// _ZZ14filter_i128_o3E10sum_buffer has been demoted
// _ZZ22filter_weight_blockingILi128ELi128EEvPKfPfS1_jjS1_iiE15shared_buf_base has been demoted
// _ZZ22filter_weight_blockingILi64ELi128EEvPKfPfS1_jjS1_iiE15shared_buf_base has been demoted
// _ZZ22filter_weight_blockingILi64ELi64EEvPKfPfS1_jjS1_iiE15shared_buf_base has been demoted
.extern .shared .align 16 .b8 shared_buf[];

.visible .entry filter_i32(
	.param .u64 .ptr .align 1 filter_i32_param_0,
	.param .u64 .ptr .align 1 filter_i32_param_1,
	.param .u32 filter_i32_param_2,
	.param .u64 .ptr .align 1 filter_i32_param_3,
	.param .u32 filter_i32_param_4,
	.param .u32 filter_i32_param_5,
	.param .u64 .ptr .align 1 filter_i32_param_6
)
{
	.reg .pred 	%p<21>;
	.reg .b32 	%r<117>;
	.reg .b32 	%f<406>;
	.reg .b64 	%rd<116>;

	ld.param.u64 	%rd18, [filter_i32_param_3];
	ld.param.u32 	%r19, [filter_i32_param_5];
	cvta.to.global.u64 	%rd19, %rd18;
	mov.u32 	%r20, %tid.x;
	mul.wide.u32 	%rd20, %r20, 4;
	add.s64 	%rd21, %rd19, %rd20;
	ld.global.nc.f32 	%f1, [%rd21];
	setp.eq.s32 	%p1, %r19, 0;
	@%p1 bra 	$L__BB0_28;
	mov.b32 	%r112, 0;
	cvt.u64.u32 	%rd1, %r20;
	shl.b32 	%r25, %r20, 3;
	mov.u32 	%r26, shared_buf;
	add.s32 	%r2, %r26, %r25;
	cvt.u32.u64 	%r27, %rd1;
	shl.b32 	%r3, %r27, 1;
	mov.u32 	%r29, %ctaid.x;
	mul.wide.u32 	%rd26, %r3, 4;
$L__BB0_2:
	setp.gt.u32 	%p2, %r20, 15;
	bar.sync 	0;
	@%p2 bra 	$L__BB0_18;
	ld.param.u32 	%r97, [filter_i32_param_5];
	ld.param.u32 	%r96, [filter_i32_param_4];
	ld.param.u64 	%rd110, [filter_i32_param_0];
	cvta.to.global.u64 	%rd22, %rd110;
	shl.b32 	%r28, %r97, 5;
	cvt.u64.u32 	%rd23, %r28;
	mul.wide.u32 	%rd24, %r28, %r29;
	shl.b64 	%rd25, %rd24, 2;
	add.s64 	%rd2, %rd22, %rd25;
	add.s64 	%rd3, %rd2, %rd26;
	add.s32 	%r30, %r96, -1;
	setp.eq.s32 	%p3, %r29, %r30;
	selp.b64 	%rd27, 0, %rd23, %p3;
	shl.b64 	%rd28, %rd27, 2;
	add.s64 	%rd4, %rd2, %rd28;
	add.s64 	%rd5, %rd4, %rd26;
	setp.eq.s32 	%p4, %r29, 0;
	mul.wide.u32 	%rd29, %r28, 4;
	sub.s64 	%rd30, %rd2, %rd29;
	selp.b64 	%rd6, %rd22, %rd30, %p4;
	add.s64 	%rd7, %rd6, %rd26;
	setp.eq.s32 	%p5, %r97, %r112;
	mov.b32 	%r113, 0;
	@%p5 bra 	$L__BB0_12;
	ld.param.u32 	%r98, [filter_i32_param_5];
	shl.b32 	%r32, %r112, 5;
	add.s32 	%r4, %r32, %r3;
	mul.wide.s32 	%rd31, %r32, 4;
	add.s64 	%rd8, %rd7, %rd31;
	ld.global.nc.v2.f32 	{%f20, %f21}, [%rd8];
	st.shared.v2.f32 	[%r2+128], {%f20, %f21};
	add.s64 	%rd9, %rd3, %rd31;
	ld.global.nc.v2.f32 	{%f22, %f23}, [%rd9];
	st.shared.v2.f32 	[%r2+1408], {%f22, %f23};
	add.s64 	%rd10, %rd5, %rd31;
	ld.global.nc.v2.f32 	{%f24, %f25}, [%rd10];
	st.shared.v2.f32 	[%r2+2688], {%f24, %f25};
	add.s32 	%r33, %r112, 1;
	setp.eq.s32 	%p6, %r33, %r98;
	mov.b32 	%r113, 1;
	@%p6 bra 	$L__BB0_12;
	ld.param.u32 	%r99, [filter_i32_param_5];
	ld.global.nc.v2.f32 	{%f26, %f27}, [%rd8+128];
	st.shared.v2.f32 	[%r2+256], {%f26, %f27};
	ld.global.nc.v2.f32 	{%f28, %f29}, [%rd9+128];
	st.shared.v2.f32 	[%r2+1536], {%f28, %f29};
	ld.global.nc.v2.f32 	{%f30, %f31}, [%rd10+128];
	st.shared.v2.f32 	[%r2+2816], {%f30, %f31};
	add.s32 	%r35, %r112, 2;
	setp.eq.s32 	%p7, %r35, %r99;
	mov.b32 	%r113, 2;
	@%p7 bra 	$L__BB0_12;
	ld.param.u32 	%r100, [filter_i32_param_5];
	ld.global.nc.v2.f32 	{%f32, %f33}, [%rd8+256];
	st.shared.v2.f32 	[%r2+384], {%f32, %f33};
	ld.global.nc.v2.f32 	{%f34, %f35}, [%rd9+256];
	st.shared.v2.f32 	[%r2+1664], {%f34, %f35};
	ld.global.nc.v2.f32 	{%f36, %f37}, [%rd10+256];
	st.shared.v2.f32 	[%r2+2944], {%f36, %f37};
	add.s32 	%r37, %r112, 3;
	setp.eq.s32 	%p8, %r37, %r100;
	mov.b32 	%r113, 3;
	@%p8 bra 	$L__BB0_12;
	ld.param.u32 	%r101, [filter_i32_param_5];
	add.s32 	%r39, %r4, 96;
	mul.wide.u32 	%rd32, %r39, 4;
	add.s64 	%rd33, %rd6, %rd32;
	ld.global.nc.v2.f32 	{%f38, %f39}, [%rd33];
	st.shared.v2.f32 	[%r2+512], {%f38, %f39};
	add.s64 	%rd34, %rd2, %rd32;
	ld.global.nc.v2.f32 	{%f40, %f41}, [%rd34];
	st.shared.v2.f32 	[%r2+1792], {%f40, %f41};
	add.s64 	%rd35, %rd4, %rd32;
	ld.global.nc.v2.f32 	{%f42, %f43}, [%rd35];
	st.shared.v2.f32 	[%r2+3072], {%f42, %f43};
	add.s32 	%r40, %r112, 4;
	setp.eq.s32 	%p9, %r40, %r101;
	mov.b32 	%r113, 4;
	@%p9 bra 	$L__BB0_12;
	ld.param.u32 	%r102, [filter_i32_param_5];
	add.s32 	%r42, %r4, 128;
	mul.wide.u32 	%rd36, %r42, 4;
	add.s64 	%rd37, %rd6, %rd36;
	ld.global.nc.v2.f32 	{%f44, %f45}, [%rd37];
	st.shared.v2.f32 	[%r2+640], {%f44, %f45};
	add.s64 	%rd38, %rd2, %rd36;
	ld.global.nc.v2.f32 	{%f46, %f47}, [%rd38];
	st.shared.v2.f32 	[%r2+1920], {%f46, %f47};
	add.s64 	%rd39, %rd4, %rd36;
	ld.global.nc.v2.f32 	{%f48, %f49}, [%rd39];
	st.shared.v2.f32 	[%r2+3200], {%f48, %f49};
	add.s32 	%r43, %r112, 5;
	setp.eq.s32 	%p10, %r43, %r102;
	mov.b32 	%r113, 5;
	@%p10 bra 	$L__BB0_12;
	ld.param.u32 	%r103, [filter_i32_param_5];
	add.s32 	%r45, %r4, 160;
	mul.wide.u32 	%rd40, %r45, 4;
	add.s64 	%rd41, %rd6, %rd40;
	ld.global.nc.v2.f32 	{%f50, %f51}, [%rd41];
	st.shared.v2.f32 	[%r2+768], {%f50, %f51};
	add.s64 	%rd42, %rd2, %rd40;
	ld.global.nc.v2.f32 	{%f52, %f53}, [%rd42];
	st.shared.v2.f32 	[%r2+2048], {%f52, %f53};
	add.s64 	%rd43, %rd4, %rd40;
	ld.global.nc.v2.f32 	{%f54, %f55}, [%rd43];
	st.shared.v2.f32 	[%r2+3328], {%f54, %f55};
	add.s32 	%r46, %r112, 6;
	setp.eq.s32 	%p11, %r46, %r103;
	mov.b32 	%r113, 6;
	@%p11 bra 	$L__BB0_12;
	ld.param.u32 	%r104, [filter_i32_param_5];
	add.s32 	%r48, %r4, 192;
	mul.wide.u32 	%rd44, %r48, 4;
	add.s64 	%rd45, %rd6, %rd44;
	ld.global.nc.v2.f32 	{%f56, %f57}, [%rd45];
	st.shared.v2.f32 	[%r2+896], {%f56, %f57};
	add.s64 	%rd46, %rd2, %rd44;
	ld.global.nc.v2.f32 	{%f58, %f59}, [%rd46];
	st.shared.v2.f32 	[%r2+2176], {%f58, %f59};
	add.s64 	%rd47, %rd4, %rd44;
	ld.global.nc.v2.f32 	{%f60, %f61}, [%rd47];
	st.shared.v2.f32 	[%r2+3456], {%f60, %f61};
	add.s32 	%r49, %r112, 7;
	setp.eq.s32 	%p12, %r49, %r104;
	mov.b32 	%r113, 7;
	@%p12 bra 	$L__BB0_12;
	add.s32 	%r51, %r4, 224;
	mul.wide.u32 	%rd48, %r51, 4;
	add.s64 	%rd49, %rd6, %rd48;
	ld.global.nc.v2.f32 	{%f62, %f63}, [%rd49];
	st.shared.v2.f32 	[%r2+1024], {%f62, %f63};
	add.s64 	%rd50, %rd2, %rd48;
	ld.global.nc.v2.f32 	{%f64, %f65}, [%rd50];
	st.shared.v2.f32 	[%r2+2304], {%f64, %f65};
	add.s64 	%rd51, %rd4, %rd48;
	ld.global.nc.v2.f32 	{%f66, %f67}, [%rd51];
	st.shared.v2.f32 	[%r2+3584], {%f66, %f67};
	mov.b32 	%r113, 8;
$L__BB0_12:
	ld.param.u32 	%r105, [filter_i32_param_5];
	add.s32 	%r6, %r2, 128;
	add.s32 	%r7, %r113, %r112;
	setp.ne.s32 	%p13, %r7, %r105;
	@%p13 bra 	$L__BB0_14;
	ld.param.u32 	%r106, [filter_i32_param_5];
	shl.b32 	%r56, %r113, 7;
	add.s32 	%r57, %r6, %r56;
	shl.b32 	%r58, %r106, 5;
	add.s32 	%r59, %r58, %r3;
	add.s32 	%r60, %r59, -32;
	mul.wide.s32 	%rd56, %r60, 4;
	add.s64 	%rd57, %rd6, %rd56;
	ld.global.nc.v2.f32 	{%f74, %f75}, [%rd57];
	st.shared.v2.f32 	[%r57], {%f74, %f75};
	add.s64 	%rd58, %rd2, %rd56;
	ld.global.nc.v2.f32 	{%f76, %f77}, [%rd58];
	st.shared.v2.f32 	[%r57+1280], {%f76, %f77};
	add.s64 	%rd59, %rd4, %rd56;
	ld.global.nc.v2.f32 	{%f78, %f79}, [%rd59];
	st.shared.v2.f32 	[%r57+2560], {%f78, %f79};
	bra.uni 	$L__BB0_15;
$L__BB0_14:
	shl.b32 	%r52, %r113, 7;
	add.s32 	%r53, %r6, %r52;
	shl.b32 	%r54, %r7, 5;
	add.s32 	%r55, %r54, %r3;
	mul.wide.u32 	%rd52, %r55, 4;
	add.s64 	%rd53, %rd6, %rd52;
	ld.global.nc.v2.f32 	{%f68, %f69}, [%rd53];
	st.shared.v2.f32 	[%r53], {%f68, %f69};
	add.s64 	%rd54, %rd2, %rd52;
	ld.global.nc.v2.f32 	{%f70, %f71}, [%rd54];
	st.shared.v2.f32 	[%r53+1280], {%f70, %f71};
	add.s64 	%rd55, %rd4, %rd52;
	ld.global.nc.v2.f32 	{%f72, %f73}, [%rd55];
	st.shared.v2.f32 	[%r53+2560], {%f72, %f73};
$L__BB0_15:
	setp.ne.s32 	%p14, %r112, 0;
	@%p14 bra 	$L__BB0_17;
	ld.global.nc.v2.f32 	{%f86, %f87}, [%rd7];
	st.shared.v2.f32 	[%r2], {%f86, %f87};
	ld.global.nc.v2.f32 	{%f88, %f89}, [%rd3];
	st.shared.v2.f32 	[%r2+1280], {%f88, %f89};
	ld.global.nc.v2.f32 	{%f90, %f91}, [%rd5];
	st.shared.v2.f32 	[%r2+2560], {%f90, %f91};
	bra.uni 	$L__BB0_18;
$L__BB0_17:
	shl.b32 	%r61, %r112, 5;
	add.s32 	%r62, %r61, -32;
	mul.wide.s32 	%rd60, %r62, 4;
	add.s64 	%rd61, %rd7, %rd60;
	ld.global.nc.v2.f32 	{%f80, %f81}, [%rd61];
	st.shared.v2.f32 	[%r2], {%f80, %f81};
	add.s64 	%rd62, %rd3, %rd60;
	ld.global.nc.v2.f32 	{%f82, %f83}, [%rd62];
	st.shared.v2.f32 	[%r2+1280], {%f82, %f83};
	add.s64 	%rd63, %rd5, %rd60;
	ld.global.nc.v2.f32 	{%f84, %f85}, [%rd63];
	st.shared.v2.f32 	[%r2+2560], {%f84, %f85};
$L__BB0_18:
	ld.param.u32 	%r107, [filter_i32_param_5];
	bar.sync 	0;
	sub.s32 	%r63, %r107, %r112;
	setp.gt.s32 	%p15, %r63, 7;
	@%p15 bra 	$L__BB0_24;
	mov.b32 	%r115, 0;
$L__BB0_20:
	ld.param.u32 	%r108, [filter_i32_param_5];
	add.s32 	%r11, %r115, %r112;
	setp.eq.s32 	%p16, %r11, %r108;
	@%p16 bra 	$L__BB0_27;
	ld.param.u64 	%rd113, [filter_i32_param_6];
	cvta.to.global.u64 	%rd64, %rd113;
	shl.b64 	%rd65, %rd1, 2;
	add.s64 	%rd66, %rd65, %rd64;
	add.s64 	%rd115, %rd66, 4608;
	shl.b32 	%r66, %r115, 7;
	mov.u32 	%r67, shared_buf;
	add.s32 	%r12, %r67, %r66;
	mov.f32 	%f405, 0f00000000;
	mov.b32 	%r116, 1408;
$L__BB0_22:
	add.s32 	%r68, %r12, %r116;
	ld.shared.v2.f32 	{%f93, %f94}, [%r68+-1408];
	ld.shared.v2.f32 	{%f95, %f96}, [%r68+-128];
	ld.shared.v2.f32 	{%f97, %f98}, [%r68+1152];
	ld.shared.v2.f32 	{%f99, %f100}, [%r68+-1280];
	ld.shared.v2.f32 	{%f101, %f102}, [%r68];
	ld.shared.v2.f32 	{%f103, %f104}, [%r68+1280];
	ld.shared.v2.f32 	{%f105, %f106}, [%r68+-1152];
	ld.shared.v2.f32 	{%f107, %f108}, [%r68+128];
	ld.shared.v2.f32 	{%f109, %f110}, [%r68+1408];
	ld.global.nc.f32 	%f111, [%rd115+-4608];
	fma.rn.f32 	%f112, %f93, %f111, %f405;
	ld.global.nc.f32 	%f113, [%rd115+-4096];
	fma.rn.f32 	%f114, %f99, %f113, %f112;
	ld.global.nc.f32 	%f115, [%rd115+-3584];
	fma.rn.f32 	%f116, %f105, %f115, %f114;
	ld.global.nc.f32 	%f117, [%rd115+-3072];
	fma.rn.f32 	%f118, %f95, %f117, %f116;
	ld.global.nc.f32 	%f119, [%rd115+-2560];
	fma.rn.f32 	%f120, %f101, %f119, %f118;
	ld.global.nc.f32 	%f121, [%rd115+-2048];
	fma.rn.f32 	%f122, %f107, %f121, %f120;
	ld.global.nc.f32 	%f123, [%rd115+-1536];
	fma.rn.f32 	%f124, %f97, %f123, %f122;
	ld.global.nc.f32 	%f125, [%rd115+-1024];
	fma.rn.f32 	%f126, %f103, %f125, %f124;
	ld.global.nc.f32 	%f127, [%rd115+-512];
	fma.rn.f32 	%f128, %f109, %f127, %f126;
	ld.global.nc.f32 	%f129, [%rd115];
	fma.rn.f32 	%f130, %f94, %f129, %f128;
	ld.global.nc.f32 	%f131, [%rd115+512];
	fma.rn.f32 	%f132, %f100, %f131, %f130;
	ld.global.nc.f32 	%f133, [%rd115+1024];
	fma.rn.f32 	%f134, %f106, %f133, %f132;
	ld.global.nc.f32 	%f135, [%rd115+1536];
	fma.rn.f32 	%f136, %f96, %f135, %f134;
	ld.global.nc.f32 	%f137, [%rd115+2048];
	fma.rn.f32 	%f138, %f102, %f137, %f136;
	ld.global.nc.f32 	%f139, [%rd115+2560];
	fma.rn.f32 	%f140, %f108, %f139, %f138;
	ld.global.nc.f32 	%f141, [%rd115+3072];
	fma.rn.f32 	%f142, %f98, %f141, %f140;
	ld.global.nc.f32 	%f143, [%rd115+3584];
	fma.rn.f32 	%f144, %f104, %f143, %f142;
	ld.global.nc.f32 	%f145, [%rd115+4096];
	fma.rn.f32 	%f405, %f110, %f145, %f144;
	add.s64 	%rd115, %rd115, 9216;
	add.s32 	%r116, %r116, 8;
	setp.ne.s32 	%p17, %r116, 1536;
	@%p17 bra 	$L__BB0_22;
	ld.param.u32 	%r109, [filter_i32_param_5];
	ld.param.u32 	%r94, [filter_i32_param_2];
	ld.param.u64 	%rd111, [filter_i32_param_1];
	mov.u32 	%r69, %ctaid.x;
	mad.lo.s32 	%r70, %r109, %r69, %r11;
	mul.lo.s32 	%r71, %r70, %r94;
	cvt.u64.u32 	%rd67, %r71;
	add.f32 	%f146, %f1, %f405;
	max.f32 	%f147, %f146, 0f00000000;
	min.f32 	%f148, %f146, 0f00000000;
	fma.rn.f32 	%f149, %f148, 0f3DCCCCCD, %f147;
	add.s64 	%rd68, %rd67, %rd1;
	cvta.to.global.u64 	%rd69, %rd111;
	shl.b64 	%rd70, %rd68, 2;
	add.s64 	%rd71, %rd69, %rd70;
	st.global.f32 	[%rd71], %f149;
	add.s32 	%r115, %r115, 1;
	setp.ne.s32 	%p18, %r115, 8;
	@%p18 bra 	$L__BB0_20;
	bra.uni 	$L__BB0_27;
$L__BB0_24:
	mov.f32 	%f397, 0f00000000;
	mov.b32 	%r114, 0;
	mov.f32 	%f398, %f397;
	mov.f32 	%f399, %f397;
	mov.f32 	%f400, %f397;
	mov.f32 	%f401, %f397;
	mov.f32 	%f402, %f397;
	mov.f32 	%f403, %f397;
	mov.f32 	%f404, %f397;
$L__BB0_25:
	ld.param.u64 	%rd114, [filter_i32_param_6];
	shl.b32 	%r73, %r114, 2;
	mov.u32 	%r74, shared_buf;
	add.s32 	%r75, %r74, %r73;
	ld.shared.v2.f32 	{%f151, %f152}, [%r75];
	ld.shared.v2.f32 	{%f153, %f154}, [%r75+128];
	ld.shared.v2.f32 	{%f155, %f156}, [%r75+256];
	ld.shared.v2.f32 	{%f157, %f158}, [%r75+384];
	ld.shared.v2.f32 	{%f159, %f160}, [%r75+512];
	ld.shared.v2.f32 	{%f161, %f162}, [%r75+640];
	ld.shared.v2.f32 	{%f163, %f164}, [%r75+768];
	ld.shared.v2.f32 	{%f165, %f166}, [%r75+896];
	ld.shared.v2.f32 	{%f167, %f168}, [%r75+1024];
	ld.shared.v2.f32 	{%f169, %f170}, [%r75+1152];
	ld.shared.v2.f32 	{%f171, %f172}, [%r75+1280];
	ld.shared.v2.f32 	{%f173, %f174}, [%r75+1408];
	ld.shared.v2.f32 	{%f175, %f176}, [%r75+1536];
	ld.shared.v2.f32 	{%f177, %f178}, [%r75+1664];
	ld.shared.v2.f32 	{%f179, %f180}, [%r75+1792];
	ld.shared.v2.f32 	{%f181, %f182}, [%r75+1920];
	ld.shared.v2.f32 	{%f183, %f184}, [%r75+2048];
	ld.shared.v2.f32 	{%f185, %f186}, [%r75+2176];
	ld.shared.v2.f32 	{%f187, %f188}, [%r75+2304];
	ld.shared.v2.f32 	{%f189, %f190}, [%r75+2432];
	ld.shared.v2.f32 	{%f191, %f192}, [%r75+2560];
	ld.shared.v2.f32 	{%f193, %f194}, [%r75+2688];
	ld.shared.v2.f32 	{%f195, %f196}, [%r75+2816];
	ld.shared.v2.f32 	{%f197, %f198}, [%r75+2944];
	ld.shared.v2.f32 	{%f199, %f200}, [%r75+3072];
	ld.shared.v2.f32 	{%f201, %f202}, [%r75+3200];
	ld.shared.v2.f32 	{%f203, %f204}, [%r75+3328];
	ld.shared.v2.f32 	{%f205, %f206}, [%r75+3456];
	ld.shared.v2.f32 	{%f207, %f208}, [%r75+3584];
	ld.shared.v2.f32 	{%f209, %f210}, [%r75+3712];
	mul.lo.s32 	%r76, %r114, 1152;
	cvta.to.global.u64 	%rd72, %rd114;
	mov.u32 	%r77, %tid.x;
	cvt.u64.u32 	%rd11, %r77;
	mul.wide.u32 	%rd73, %r77, 4;
	add.s64 	%rd74, %rd72, %rd73;
	mul.wide.u32 	%rd75, %r76, 4;
	add.s64 	%rd76, %rd74, %rd75;
	ld.global.nc.f32 	%f211, [%rd76];
	ld.global.nc.f32 	%f212, [%rd76+512];
	ld.global.nc.f32 	%f213, [%rd76+1024];
	ld.global.nc.f32 	%f214, [%rd76+1536];
	ld.global.nc.f32 	%f215, [%rd76+2048];
	ld.global.nc.f32 	%f216, [%rd76+2560];
	ld.global.nc.f32 	%f217, [%rd76+3072];
	ld.global.nc.f32 	%f218, [%rd76+3584];
	ld.global.nc.f32 	%f219, [%rd76+4096];
	fma.rn.f32 	%f220, %f151, %f211, %f404;
	fma.rn.f32 	%f221, %f153, %f211, %f403;
	fma.rn.f32 	%f222, %f155, %f211, %f402;
	fma.rn.f32 	%f223, %f157, %f211, %f401;
	fma.rn.f32 	%f224, %f159, %f211, %f400;
	fma.rn.f32 	%f225, %f161, %f211, %f399;
	fma.rn.f32 	%f226, %f163, %f211, %f398;
	fma.rn.f32 	%f227, %f165, %f211, %f397;
	fma.rn.f32 	%f228, %f153, %f212, %f220;
	fma.rn.f32 	%f229, %f155, %f212, %f221;
	fma.rn.f32 	%f230, %f157, %f212, %f222;
	fma.rn.f32 	%f231, %f159, %f212, %f223;
	fma.rn.f32 	%f232, %f161, %f212, %f224;
	fma.rn.f32 	%f233, %f163, %f212, %f225;
	fma.rn.f32 	%f234, %f165, %f212, %f226;
	fma.rn.f32 	%f235, %f167, %f212, %f227;
	fma.rn.f32 	%f236, %f155, %f213, %f228;
	fma.rn.f32 	%f237, %f157, %f213, %f229;
	fma.rn.f32 	%f238, %f159, %f213, %f230;
	fma.rn.f32 	%f239, %f161, %f213, %f231;
	fma.rn.f32 	%f240, %f163, %f213, %f232;
	fma.rn.f32 	%f241, %f165, %f213, %f233;
	fma.rn.f32 	%f242, %f167, %f213, %f234;
	fma.rn.f32 	%f243, %f169, %f213, %f235;
	fma.rn.f32 	%f244, %f171, %f214, %f236;
	fma.rn.f32 	%f245, %f173, %f214, %f237;
	fma.rn.f32 	%f246, %f175, %f214, %f238;
	fma.rn.f32 	%f247, %f177, %f214, %f239;
	fma.rn.f32 	%f248, %f179, %f214, %f240;
	fma.rn.f32 	%f249, %f181, %f214, %f241;
	fma.rn.f32 	%f250, %f183, %f214, %f242;
	fma.rn.f32 	%f251, %f185, %f214, %f243;
	fma.rn.f32 	%f252, %f173, %f215, %f244;
	fma.rn.f32 	%f253, %f175, %f215, %f245;
	fma.rn.f32 	%f254, %f177, %f215, %f246;
	fma.rn.f32 	%f255, %f179, %f215, %f247;
	fma.rn.f32 	%f256, %f181, %f215, %f248;
	fma.rn.f32 	%f257, %f183, %f215, %f249;
	fma.rn.f32 	%f258, %f185, %f215, %f250;
	fma.rn.f32 	%f259, %f187, %f215, %f251;
	fma.rn.f32 	%f260, %f175, %f216, %f252;
	fma.rn.f32 	%f261, %f177, %f216, %f253;
	fma.rn.f32 	%f262, %f179, %f216, %f254;
	fma.rn.f32 	%f263, %f181, %f216, %f255;
	fma.rn.f32 	%f264, %f183, %f216, %f256;
	fma.rn.f32 	%f265, %f185, %f216, %f257;
	fma.rn.f32 	%f266, %f187, %f216, %f258;
	fma.rn.f32 	%f267, %f189, %f216, %f259;
	fma.rn.f32 	%f268, %f191, %f217, %f260;
	fma.rn.f32 	%f269, %f193, %f217, %f261;
	fma.rn.f32 	%f270, %f195, %f217, %f262;
	fma.rn.f32 	%f271, %f197, %f217, %f263;
	fma.rn.f32 	%f272, %f199, %f217, %f264;
	fma.rn.f32 	%f273, %f201, %f217, %f265;
	fma.rn.f32 	%f274, %f203, %f217, %f266;
	fma.rn.f32 	%f275, %f205, %f217, %f267;
	fma.rn.f32 	%f276, %f193, %f218, %f268;
	fma.rn.f32 	%f277, %f195, %f218, %f269;
	fma.rn.f32 	%f278, %f197, %f218, %f270;
	fma.rn.f32 	%f279, %f199, %f218, %f271;
	fma.rn.f32 	%f280, %f201, %f218, %f272;
	fma.rn.f32 	%f281, %f203, %f218, %f273;
	fma.rn.f32 	%f282, %f205, %f218, %f274;
	fma.rn.f32 	%f283, %f207, %f218, %f275;
	fma.rn.f32 	%f284, %f195, %f219, %f276;
	fma.rn.f32 	%f285, %f197, %f219, %f277;
	fma.rn.f32 	%f286, %f199, %f219, %f278;
	fma.rn.f32 	%f287, %f201, %f219, %f279;
	fma.rn.f32 	%f288, %f203, %f219, %f280;
	fma.rn.f32 	%f289, %f205, %f219, %f281;
	fma.rn.f32 	%f290, %f207, %f219, %f282;
	fma.rn.f32 	%f291, %f209, %f219, %f283;
	ld.global.nc.f32 	%f292, [%rd76+4608];
	ld.global.nc.f32 	%f293, [%rd76+5120];
	ld.global.nc.f32 	%f294, [%rd76+5632];
	ld.global.nc.f32 	%f295, [%rd76+6144];
	ld.global.nc.f32 	%f296, [%rd76+6656];
	ld.global.nc.f32 	%f297, [%rd76+7168];
	ld.global.nc.f32 	%f298, [%rd76+7680];
	ld.global.nc.f32 	%f299, [%rd76+8192];
	ld.global.nc.f32 	%f300, [%rd76+8704];
	fma.rn.f32 	%f301, %f152, %f292, %f284;
	fma.rn.f32 	%f302, %f154, %f292, %f285;
	fma.rn.f32 	%f303, %f156, %f292, %f286;
	fma.rn.f32 	%f304, %f158, %f292, %f287;
	fma.rn.f32 	%f305, %f160, %f292, %f288;
	fma.rn.f32 	%f306, %f162, %f292, %f289;
	fma.rn.f32 	%f307, %f164, %f292, %f290;
	fma.rn.f32 	%f308, %f166, %f292, %f291;
	fma.rn.f32 	%f309, %f154, %f293, %f301;
	fma.rn.f32 	%f310, %f156, %f293, %f302;
	fma.rn.f32 	%f311, %f158, %f293, %f303;
	fma.rn.f32 	%f312, %f160, %f293, %f304;
	fma.rn.f32 	%f313, %f162, %f293, %f305;
	fma.rn.f32 	%f314, %f164, %f293, %f306;
	fma.rn.f32 	%f315, %f166, %f293, %f307;
	fma.rn.f32 	%f316, %f168, %f293, %f308;
	fma.rn.f32 	%f317, %f156, %f294, %f309;
	fma.rn.f32 	%f318, %f158, %f294, %f310;
	fma.rn.f32 	%f319, %f160, %f294, %f311;
	fma.rn.f32 	%f320, %f162, %f294, %f312;
	fma.rn.f32 	%f321, %f164, %f294, %f313;
	fma.rn.f32 	%f322, %f166, %f294, %f314;
	fma.rn.f32 	%f323, %f168, %f294, %f315;
	fma.rn.f32 	%f324, %f170, %f294, %f316;
	fma.rn.f32 	%f325, %f172, %f295, %f317;
	fma.rn.f32 	%f326, %f174, %f295, %f318;
	fma.rn.f32 	%f327, %f176, %f295, %f319;
	fma.rn.f32 	%f328, %f178, %f295, %f320;
	fma.rn.f32 	%f329, %f180, %f295, %f321;
	fma.rn.f32 	%f330, %f182, %f295, %f322;
	fma.rn.f32 	%f331, %f184, %f295, %f323;
	fma.rn.f32 	%f332, %f186, %f295, %f324;
	fma.rn.f32 	%f333, %f174, %f296, %f325;
	fma.rn.f32 	%f334, %f176, %f296, %f326;
	fma.rn.f32 	%f335, %f178, %f296, %f327;
	fma.rn.f32 	%f336, %f180, %f296, %f328;
	fma.rn.f32 	%f337, %f182, %f296, %f329;
	fma.rn.f32 	%f338, %f184, %f296, %f330;
	fma.rn.f32 	%f339, %f186, %f296, %f331;
	fma.rn.f32 	%f340, %f188, %f296, %f332;
	fma.rn.f32 	%f341, %f176, %f297, %f333;
	fma.rn.f32 	%f342, %f178, %f297, %f334;
	fma.rn.f32 	%f343, %f180, %f297, %f335;
	fma.rn.f32 	%f344, %f182, %f297, %f336;
	fma.rn.f32 	%f345, %f184, %f297, %f337;
	fma.rn.f32 	%f346, %f186, %f297, %f338;
	fma.rn.f32 	%f347, %f188, %f297, %f339;
	fma.rn.f32 	%f348, %f190, %f297, %f340;
	fma.rn.f32 	%f349, %f192, %f298, %f341;
	fma.rn.f32 	%f350, %f194, %f298, %f342;
	fma.rn.f32 	%f351, %f196, %f298, %f343;
	fma.rn.f32 	%f352, %f198, %f298, %f344;
	fma.rn.f32 	%f353, %f200, %f298, %f345;
	fma.rn.f32 	%f354, %f202, %f298, %f346;
	fma.rn.f32 	%f355, %f204, %f298, %f347;
	fma.rn.f32 	%f356, %f206, %f298, %f348;
	fma.rn.f32 	%f357, %f194, %f299, %f349;
	fma.rn.f32 	%f358, %f196, %f299, %f350;
	fma.rn.f32 	%f359, %f198, %f299, %f351;
	fma.rn.f32 	%f360, %f200, %f299, %f352;
	fma.rn.f32 	%f361, %f202, %f299, %f353;
	fma.rn.f32 	%f362, %f204, %f299, %f354;
	fma.rn.f32 	%f363, %f206, %f299, %f355;
	fma.rn.f32 	%f364, %f208, %f299, %f356;
	fma.rn.f32 	%f404, %f196, %f300, %f357;
	fma.rn.f32 	%f403, %f198, %f300, %f358;
	fma.rn.f32 	%f402, %f200, %f300, %f359;
	fma.rn.f32 	%f401, %f202, %f300, %f360;
	fma.rn.f32 	%f400, %f204, %f300, %f361;
	fma.rn.f32 	%f399, %f206, %f300, %f362;
	fma.rn.f32 	%f398, %f208, %f300, %f363;
	fma.rn.f32 	%f397, %f210, %f300, %f364;
	add.s32 	%r9, %r114, 2;
	setp.lt.u32 	%p19, %r114, 30;
	mov.u32 	%r114, %r9;
	@%p19 bra 	$L__BB0_25;
	ld.param.u32 	%r110, [filter_i32_param_5];
	ld.param.u32 	%r95, [filter_i32_param_2];
	ld.param.u64 	%rd112, [filter_i32_param_1];
	mov.u32 	%r78, %ctaid.x;
	mad.lo.s32 	%r79, %r110, %r78, %r112;
	mul.lo.s32 	%r80, %r79, %r95;
	cvt.u64.u32 	%rd77, %r80;
	add.f32 	%f365, %f1, %f404;
	max.f32 	%f366, %f365, 0f00000000;
	min.f32 	%f367, %f365, 0f00000000;
	fma.rn.f32 	%f368, %f367, 0f3DCCCCCD, %f366;
	add.s64 	%rd78, %rd77, %rd11;
	cvta.to.global.u64 	%rd79, %rd112;
	shl.b64 	%rd80, %rd78, 2;
	add.s64 	%rd81, %rd79, %rd80;
	st.global.f32 	[%rd81], %f368;
	add.s32 	%r81, %r80, %r95;
	cvt.u64.u32 	%rd82, %r81;
	add.f32 	%f369, %f1, %f403;
	max.f32 	%f370, %f369, 0f00000000;
	min.f32 	%f371, %f369, 0f00000000;
	fma.rn.f32 	%f372, %f371, 0f3DCCCCCD, %f370;
	add.s64 	%rd83, %rd82, %rd11;
	shl.b64 	%rd84, %rd83, 2;
	add.s64 	%rd85, %rd79, %rd84;
	st.global.f32 	[%rd85], %f372;
	add.s32 	%r82, %r79, 2;
	mul.lo.s32 	%r83, %r82, %r95;
	cvt.u64.u32 	%rd86, %r83;
	add.f32 	%f373, %f1, %f402;
	max.f32 	%f374, %f373, 0f00000000;
	min.f32 	%f375, %f373, 0f00000000;
	fma.rn.f32 	%f376, %f375, 0f3DCCCCCD, %f374;
	add.s64 	%rd87, %rd86, %rd11;
	shl.b64 	%rd88, %rd87, 2;
	add.s64 	%rd89, %rd79, %rd88;
	st.global.f32 	[%rd89], %f376;
	add.s32 	%r84, %r79, 3;
	mul.lo.s32 	%r85, %r84, %r95;
	cvt.u64.u32 	%rd90, %r85;
	add.f32 	%f377, %f1, %f401;
	max.f32 	%f378, %f377, 0f00000000;
	min.f32 	%f379, %f377, 0f00000000;
	fma.rn.f32 	%f380, %f379, 0f3DCCCCCD, %f378;
	add.s64 	%rd91, %rd90, %rd11;
	shl.b64 	%rd92, %rd91, 2;
	add.s64 	%rd93, %rd79, %rd92;
	st.global.f32 	[%rd93], %f380;
	add.s32 	%r86, %r79, 4;
	mul.lo.s32 	%r87, %r86, %r95;
	cvt.u64.u32 	%rd94, %r87;
	add.f32 	%f381, %f1, %f400;
	max.f32 	%f382, %f381, 0f00000000;
	min.f32 	%f383, %f381, 0f00000000;
	fma.rn.f32 	%f384, %f383, 0f3DCCCCCD, %f382;
	add.s64 	%rd95, %rd94, %rd11;
	shl.b64 	%rd96, %rd95, 2;
	add.s64 	%rd97, %rd79, %rd96;
	st.global.f32 	[%rd97], %f384;
	add.s32 	%r88, %r79, 5;
	mul.lo.s32 	%r89, %r88, %r95;
	cvt.u64.u32 	%rd98, %r89;
	add.f32 	%f385, %f1, %f399;
	max.f32 	%f386, %f385, 0f00000000;
	min.f32 	%f387, %f385, 0f00000000;
	fma.rn.f32 	%f388, %f387, 0f3DCCCCCD, %f386;
	add.s64 	%rd99, %rd98, %rd11;
	shl.b64 	%rd100, %rd99, 2;
	add.s64 	%rd101, %rd79, %rd100;
	st.global.f32 	[%rd101], %f388;
	add.s32 	%r90, %r79, 6;
	mul.lo.s32 	%r91, %r90, %r95;
	cvt.u64.u32 	%rd102, %r91;
	add.f32 	%f389, %f1, %f398;
	max.f32 	%f390, %f389, 0f00000000;
	min.f32 	%f391, %f389, 0f00000000;
	fma.rn.f32 	%f392, %f391, 0f3DCCCCCD, %f390;
	add.s64 	%rd103, %rd102, %rd11;
	shl.b64 	%rd104, %rd103, 2;
	add.s64 	%rd105, %rd79, %rd104;
	st.global.f32 	[%rd105], %f392;
	add.s32 	%r92, %r79, 7;
	mul.lo.s32 	%r93, %r92, %r95;
	cvt.u64.u32 	%rd106, %r93;
	add.f32 	%f393, %f1, %f397;
	max.f32 	%f394, %f393, 0f00000000;
	min.f32 	%f395, %f393, 0f00000000;
	fma.rn.f32 	%f396, %f395, 0f3DCCCCCD, %f394;
	add.s64 	%rd107, %rd106, %rd11;
	shl.b64 	%rd108, %rd107, 2;
	add.s64 	%rd109, %rd79, %rd108;
	st.global.f32 	[%rd109], %f396;
$L__BB0_27:
	ld.param.u32 	%r111, [filter_i32_param_5];
	add.s32 	%r112, %r112, 8;
	setp.lt.u32 	%p20, %r112, %r111;
	@%p20 bra 	$L__BB0_2;
$L__BB0_28:
	ret;

}
	// .globl	filter_i64
.visible .entry filter_i64(
	.param .u64 .ptr .align 1 filter_i64_param_0,
	.param .u64 .ptr .align 1 filter_i64_param_1,
	.param .u32 filter_i64_param_2,
	.param .u64 .ptr .align 1 filter_i64_param_3,
	.param .u32 filter_i64_param_4,
	.param .u32 filter_i64_param_5,
	.param .u64 .ptr .align 1 filter_i64_param_6
)
{
	.reg .pred 	%p<21>;
	.reg .b32 	%r<117>;
	.reg .b32 	%f<406>;
	.reg .b64 	%rd<116>;

	ld.param.u64 	%rd18, [filter_i64_param_3];
	ld.param.u32 	%r19, [filter_i64_param_5];
	cvta.to.global.u64 	%rd19, %rd18;
	mov.u32 	%r20, %tid.x;
	mul.wide.u32 	%rd20, %r20, 4;
	add.s64 	%rd21, %rd19, %rd20;
	ld.global.nc.f32 	%f1, [%rd21];
	setp.eq.s32 	%p1, %r19, 0;
	@%p1 bra 	$L__BB1_28;
	mov.b32 	%r112, 0;
	cvt.u64.u32 	%rd1, %r20;
	shl.b32 	%r25, %r20, 3;
	mov.u32 	%r26, shared_buf;
	add.s32 	%r2, %r26, %r25;
	cvt.u32.u64 	%r27, %rd1;
	shl.b32 	%r3, %r27, 1;
	mov.u32 	%r29, %ctaid.x;
	mul.wide.u32 	%rd26, %r3, 4;
$L__BB1_2:
	setp.gt.u32 	%p2, %r20, 31;
	bar.sync 	0;
	@%p2 bra 	$L__BB1_18;
	ld.param.u32 	%r97, [filter_i64_param_5];
	ld.param.u32 	%r96, [filter_i64_param_4];
	ld.param.u64 	%rd110, [filter_i64_param_0];
	cvta.to.global.u64 	%rd22, %rd110;
	shl.b32 	%r28, %r97, 6;
	cvt.u64.u32 	%rd23, %r28;
	mul.wide.u32 	%rd24, %r28, %r29;
	shl.b64 	%rd25, %rd24, 2;
	add.s64 	%rd2, %rd22, %rd25;
	add.s64 	%rd3, %rd2, %rd26;
	add.s32 	%r30, %r96, -1;
	setp.eq.s32 	%p3, %r29, %r30;
	selp.b64 	%rd27, 0, %rd23, %p3;
	shl.b64 	%rd28, %rd27, 2;
	add.s64 	%rd4, %rd2, %rd28;
	add.s64 	%rd5, %rd4, %rd26;
	setp.eq.s32 	%p4, %r29, 0;
	mul.wide.u32 	%rd29, %r28, 4;
	sub.s64 	%rd30, %rd2, %rd29;
	selp.b64 	%rd6, %rd22, %rd30, %p4;
	add.s64 	%rd7, %rd6, %rd26;
	setp.eq.s32 	%p5, %r97, %r112;
	mov.b32 	%r113, 0;
	@%p5 bra 	$L__BB1_12;
	ld.param.u32 	%r98, [filter_i64_param_5];
	shl.b32 	%r32, %r112, 6;
	add.s32 	%r4, %r32, %r3;
	mul.wide.s32 	%rd31, %r32, 4;
	add.s64 	%rd8, %rd7, %rd31;
	ld.global.nc.v2.f32 	{%f20, %f21}, [%rd8];
	st.shared.v2.f32 	[%r2+256], {%f20, %f21};
	add.s64 	%rd9, %rd3, %rd31;
	ld.global.nc.v2.f32 	{%f22, %f23}, [%rd9];
	st.shared.v2.f32 	[%r2+2816], {%f22, %f23};
	add.s64 	%rd10, %rd5, %rd31;
	ld.global.nc.v2.f32 	{%f24, %f25}, [%rd10];
	st.shared.v2.f32 	[%r2+5376], {%f24, %f25};
	add.s32 	%r33, %r112, 1;
	setp.eq.s32 	%p6, %r33, %r98;
	mov.b32 	%r113, 1;
	@%p6 bra 	$L__BB1_12;
	ld.param.u32 	%r99, [filter_i64_param_5];
	ld.global.nc.v2.f32 	{%f26, %f27}, [%rd8+256];
	st.shared.v2.f32 	[%r2+512], {%f26, %f27};
	ld.global.nc.v2.f32 	{%f28, %f29}, [%rd9+256];
	st.shared.v2.f32 	[%r2+3072], {%f28, %f29};
	ld.global.nc.v2.f32 	{%f30, %f31}, [%rd10+256];
	st.shared.v2.f32 	[%r2+5632], {%f30, %f31};
	add.s32 	%r35, %r112, 2;
	setp.eq.s32 	%p7, %r35, %r99;
	mov.b32 	%r113, 2;
	@%p7 bra 	$L__BB1_12;
	ld.param.u32 	%r100, [filter_i64_param_5];
	ld.global.nc.v2.f32 	{%f32, %f33}, [%rd8+512];
	st.shared.v2.f32 	[%r2+768], {%f32, %f33};
	ld.global.nc.v2.f32 	{%f34, %f35}, [%rd9+512];
	st.shared.v2.f32 	[%r2+3328], {%f34, %f35};
	ld.global.nc.v2.f32 	{%f36, %f37}, [%rd10+512];
	st.shared.v2.f32 	[%r2+5888], {%f36, %f37};
	add.s32 	%r37, %r112, 3;
	setp.eq.s32 	%p8, %r37, %r100;
	mov.b32 	%r113, 3;
	@%p8 bra 	$L__BB1_12;
	ld.param.u32 	%r101, [filter_i64_param_5];
	add.s32 	%r39, %r4, 192;
	mul.wide.u32 	%rd32, %r39, 4;
	add.s64 	%rd33, %rd6, %rd32;
	ld.global.nc.v2.f32 	{%f38, %f39}, [%rd33];
	st.shared.v2.f32 	[%r2+1024], {%f38, %f39};
	add.s64 	%rd34, %rd2, %rd32;
	ld.global.nc.v2.f32 	{%f40, %f41}, [%rd34];
	st.shared.v2.f32 	[%r2+3584], {%f40, %f41};
	add.s64 	%rd35, %rd4, %rd32;
	ld.global.nc.v2.f32 	{%f42, %f43}, [%rd35];
	st.shared.v2.f32 	[%r2+6144], {%f42, %f43};
	add.s32 	%r40, %r112, 4;
	setp.eq.s32 	%p9, %r40, %r101;
	mov.b32 	%r113, 4;
	@%p9 bra 	$L__BB1_12;
	ld.param.u32 	%r102, [filter_i64_param_5];
	add.s32 	%r42, %r4, 256;
	mul.wide.u32 	%rd36, %r42, 4;
	add.s64 	%rd37, %rd6, %rd36;
	ld.global.nc.v2.f32 	{%f44, %f45}, [%rd37];
	st.shared.v2.f32 	[%r2+1280], {%f44, %f45};
	add.s64 	%rd38, %rd2, %rd36;
	ld.global.nc.v2.f32 	{%f46, %f47}, [%rd38];
	st.shared.v2.f32 	[%r2+3840], {%f46, %f47};
	add.s64 	%rd39, %rd4, %rd36;
	ld.global.nc.v2.f32 	{%f48, %f49}, [%rd39];
	st.shared.v2.f32 	[%r2+6400], {%f48, %f49};
	add.s32 	%r43, %r112, 5;
	setp.eq.s32 	%p10, %r43, %r102;
	mov.b32 	%r113, 5;
	@%p10 bra 	$L__BB1_12;
	ld.param.u32 	%r103, [filter_i64_param_5];
	add.s32 	%r45, %r4, 320;
	mul.wide.u32 	%rd40, %r45, 4;
	add.s64 	%rd41, %rd6, %rd40;
	ld.global.nc.v2.f32 	{%f50, %f51}, [%rd41];
	st.shared.v2.f32 	[%r2+1536], {%f50, %f51};
	add.s64 	%rd42, %rd2, %rd40;
	ld.global.nc.v2.f32 	{%f52, %f53}, [%rd42];
	st.shared.v2.f32 	[%r2+4096], {%f52, %f53};
	add.s64 	%rd43, %rd4, %rd40;
	ld.global.nc.v2.f32 	{%f54, %f55}, [%rd43];
	st.shared.v2.f32 	[%r2+6656], {%f54, %f55};
	add.s32 	%r46, %r112, 6;
	setp.eq.s32 	%p11, %r46, %r103;
	mov.b32 	%r113, 6;
	@%p11 bra 	$L__BB1_12;
	ld.param.u32 	%r104, [filter_i64_param_5];
	add.s32 	%r48, %r4, 384;
	mul.wide.u32 	%rd44, %r48, 4;
	add.s64 	%rd45, %rd6, %rd44;
	ld.global.nc.v2.f32 	{%f56, %f57}, [%rd45];
	st.shared.v2.f32 	[%r2+1792], {%f56, %f57};
	add.s64 	%rd46, %rd2, %rd44;
	ld.global.nc.v2.f32 	{%f58, %f59}, [%rd46];
	st.shared.v2.f32 	[%r2+4352], {%f58, %f59};
	add.s64 	%rd47, %rd4, %rd44;
	ld.global.nc.v2.f32 	{%f60, %f61}, [%rd47];
	st.shared.v2.f32 	[%r2+6912], {%f60, %f61};
	add.s32 	%r49, %r112, 7;
	setp.eq.s32 	%p12, %r49, %r104;
	mov.b32 	%r113, 7;
	@%p12 bra 	$L__BB1_12;
	add.s32 	%r51, %r4, 448;
	mul.wide.u32 	%rd48, %r51, 4;
	add.s64 	%rd49, %rd6, %rd48;
	ld.global.nc.v2.f32 	{%f62, %f63}, [%rd49];
	st.shared.v2.f32 	[%r2+2048], {%f62, %f63};
	add.s64 	%rd50, %rd2, %rd48;
	ld.global.nc.v2.f32 	{%f64, %f65}, [%rd50];
	st.shared.v2.f32 	[%r2+4608], {%f64, %f65};
	add.s64 	%rd51, %rd4, %rd48;
	ld.global.nc.v2.f32 	{%f66, %f67}, [%rd51];
	st.shared.v2.f32 	[%r2+7168], {%f66, %f67};
	mov.b32 	%r113, 8;
$L__BB1_12:
	ld.param.u32 	%r105, [filter_i64_param_5];
	add.s32 	%r6, %r2, 256;
	add.s32 	%r7, %r113, %r112;
	setp.ne.s32 	%p13, %r7, %r105;
	@%p13 bra 	$L__BB1_14;
	ld.param.u32 	%r106, [filter_i64_param_5];
	shl.b32 	%r56, %r113, 8;
	add.s32 	%r57, %r6, %r56;
	shl.b32 	%r58, %r106, 6;
	add.s32 	%r59, %r58, %r3;
	add.s32 	%r60, %r59, -64;
	mul.wide.s32 	%rd56, %r60, 4;
	add.s64 	%rd57, %rd6, %rd56;
	ld.global.nc.v2.f32 	{%f74, %f75}, [%rd57];
	st.shared.v2.f32 	[%r57], {%f74, %f75};
	add.s64 	%rd58, %rd2, %rd56;
	ld.global.nc.v2.f32 	{%f76, %f77}, [%rd58];
	st.shared.v2.f32 	[%r57+2560], {%f76, %f77};
	add.s64 	%rd59, %rd4, %rd56;
	ld.global.nc.v2.f32 	{%f78, %f79}, [%rd59];
	st.shared.v2.f32 	[%r57+5120], {%f78, %f79};
	bra.uni 	$L__BB1_15;
$L__BB1_14:
	shl.b32 	%r52, %r113, 8;
	add.s32 	%r53, %r6, %r52;
	shl.b32 	%r54, %r7, 6;
	add.s32 	%r55, %r54, %r3;
	mul.wide.u32 	%rd52, %r55, 4;
	add.s64 	%rd53, %rd6, %rd52;
	ld.global.nc.v2.f32 	{%f68, %f69}, [%rd53];
	st.shared.v2.f32 	[%r53], {%f68, %f69};
	add.s64 	%rd54, %rd2, %rd52;
	ld.global.nc.v2.f32 	{%f70, %f71}, [%rd54];
	st.shared.v2.f32 	[%r53+2560], {%f70, %f71};
	add.s64 	%rd55, %rd4, %rd52;
	ld.global.nc.v2.f32 	{%f72, %f73}, [%rd55];
	st.shared.v2.f32 	[%r53+5120], {%f72, %f73};
$L__BB1_15:
	setp.ne.s32 	%p14, %r112, 0;
	@%p14 bra 	$L__BB1_17;
	ld.global.nc.v2.f32 	{%f86, %f87}, [%rd7];
	st.shared.v2.f32 	[%r2], {%f86, %f87};
	ld.global.nc.v2.f32 	{%f88, %f89}, [%rd3];
	st.shared.v2.f32 	[%r2+2560], {%f88, %f89};
	ld.global.nc.v2.f32 	{%f90, %f91}, [%rd5];
	st.shared.v2.f32 	[%r2+5120], {%f90, %f91};
	bra.uni 	$L__BB1_18;
$L__BB1_17:
	shl.b32 	%r61, %r112, 6;
	add.s32 	%r62, %r61, -64;
	mul.wide.s32 	%rd60, %r62, 4;
	add.s64 	%rd61, %rd7, %rd60;
	ld.global.nc.v2.f32 	{%f80, %f81}, [%rd61];
	st.shared.v2.f32 	[%r2], {%f80, %f81};
	add.s64 	%rd62, %rd3, %rd60;
	ld.global.nc.v2.f32 	{%f82, %f83}, [%rd62];
	st.shared.v2.f32 	[%r2+2560], {%f82, %f83};
	add.s64 	%rd63, %rd5, %rd60;
	ld.global.nc.v2.f32 	{%f84, %f85}, [%rd63];
	st.shared.v2.f32 	[%r2+5120], {%f84, %f85};
$L__BB1_18:
	ld.param.u32 	%r107, [filter_i64_param_5];
	bar.sync 	0;
	sub.s32 	%r63, %r107, %r112;
	setp.gt.s32 	%p15, %r63, 7;
	@%p15 bra 	$L__BB1_24;
	mov.b32 	%r115, 0;
$L__BB1_20:
	ld.param.u32 	%r108, [filter_i64_param_5];
	add.s32 	%r11, %r115, %r112;
	setp.eq.s32 	%p16, %r11, %r108;
	@%p16 bra 	$L__BB1_27;
	ld.param.u64 	%rd113, [filter_i64_param_6];
	cvta.to.global.u64 	%rd64, %rd113;
	shl.b64 	%rd65, %rd1, 2;
	add.s64 	%rd66, %rd65, %rd64;
	add.s64 	%rd115, %rd66, 4608;
	shl.b32 	%r66, %r115, 8;
	mov.u32 	%r67, shared_buf;
	add.s32 	%r12, %r67, %r66;
	mov.f32 	%f405, 0f00000000;
	mov.b32 	%r116, 2816;
$L__BB1_22:
	add.s32 	%r68, %r12, %r116;
	ld.shared.v2.f32 	{%f93, %f94}, [%r68+-2816];
	ld.shared.v2.f32 	{%f95, %f96}, [%r68+-256];
	ld.shared.v2.f32 	{%f97, %f98}, [%r68+2304];
	ld.shared.v2.f32 	{%f99, %f100}, [%r68+-2560];
	ld.shared.v2.f32 	{%f101, %f102}, [%r68];
	ld.shared.v2.f32 	{%f103, %f104}, [%r68+2560];
	ld.shared.v2.f32 	{%f105, %f106}, [%r68+-2304];
	ld.shared.v2.f32 	{%f107, %f108}, [%r68+256];
	ld.shared.v2.f32 	{%f109, %f110}, [%r68+2816];
	ld.global.nc.f32 	%f111, [%rd115+-4608];
	fma.rn.f32 	%f112, %f93, %f111, %f405;
	ld.global.nc.f32 	%f113, [%rd115+-4096];
	fma.rn.f32 	%f114, %f99, %f113, %f112;
	ld.global.nc.f32 	%f115, [%rd115+-3584];
	fma.rn.f32 	%f116, %f105, %f115, %f114;
	ld.global.nc.f32 	%f117, [%rd115+-3072];
	fma.rn.f32 	%f118, %f95, %f117, %f116;
	ld.global.nc.f32 	%f119, [%rd115+-2560];
	fma.rn.f32 	%f120, %f101, %f119, %f118;
	ld.global.nc.f32 	%f121, [%rd115+-2048];
	fma.rn.f32 	%f122, %f107, %f121, %f120;
	ld.global.nc.f32 	%f123, [%rd115+-1536];
	fma.rn.f32 	%f124, %f97, %f123, %f122;
	ld.global.nc.f32 	%f125, [%rd115+-1024];
	fma.rn.f32 	%f126, %f103, %f125, %f124;
	ld.global.nc.f32 	%f127, [%rd115+-512];
	fma.rn.f32 	%f128, %f109, %f127, %f126;
	ld.global.nc.f32 	%f129, [%rd115];
	fma.rn.f32 	%f130, %f94, %f129, %f128;
	ld.global.nc.f32 	%f131, [%rd115+512];
	fma.rn.f32 	%f132, %f100, %f131, %f130;
	ld.global.nc.f32 	%f133, [%rd115+1024];
	fma.rn.f32 	%f134, %f106, %f133, %f132;
	ld.global.nc.f32 	%f135, [%rd115+1536];
	fma.rn.f32 	%f136, %f96, %f135, %f134;
	ld.global.nc.f32 	%f137, [%rd115+2048];
	fma.rn.f32 	%f138, %f102, %f137, %f136;
	ld.global.nc.f32 	%f139, [%rd115+2560];
	fma.rn.f32 	%f140, %f108, %f139, %f138;
	ld.global.nc.f32 	%f141, [%rd115+3072];
	fma.rn.f32 	%f142, %f98, %f141, %f140;
	ld.global.nc.f32 	%f143, [%rd115+3584];
	fma.rn.f32 	%f144, %f104, %f143, %f142;
	ld.global.nc.f32 	%f145, [%rd115+4096];
	fma.rn.f32 	%f405, %f110, %f145, %f144;
	add.s64 	%rd115, %rd115, 9216;
	add.s32 	%r116, %r116, 8;
	setp.ne.s32 	%p17, %r116, 3072;
	@%p17 bra 	$L__BB1_22;
	ld.param.u32 	%r109, [filter_i64_param_5];
	ld.param.u32 	%r94, [filter_i64_param_2];
	ld.param.u64 	%rd111, [filter_i64_param_1];
	mov.u32 	%r69, %ctaid.x;
	mad.lo.s32 	%r70, %r109, %r69, %r11;
	mul.lo.s32 	%r71, %r70, %r94;
	cvt.u64.u32 	%rd67, %r71;
	add.f32 	%f146, %f1, %f405;
	max.f32 	%f147, %f146, 0f00000000;
	min.f32 	%f148, %f146, 0f00000000;
	fma.rn.f32 	%f149, %f148, 0f3DCCCCCD, %f147;
	add.s64 	%rd68, %rd67, %rd1;
	cvta.to.global.u64 	%rd69, %rd111;
	shl.b64 	%rd70, %rd68, 2;
	add.s64 	%rd71, %rd69, %rd70;
	st.global.f32 	[%rd71], %f149;
	add.s32 	%r115, %r115, 1;
	setp.ne.s32 	%p18, %r115, 8;
	@%p18 bra 	$L__BB1_20;
	bra.uni 	$L__BB1_27;
$L__BB1_24:
	mov.f32 	%f397, 0f00000000;
	mov.b32 	%r114, 0;
	mov.f32 	%f398, %f397;
	mov.f32 	%f399, %f397;
	mov.f32 	%f400, %f397;
	mov.f32 	%f401, %f397;
	mov.f32 	%f402, %f397;
	mov.f32 	%f403, %f397;
	mov.f32 	%f404, %f397;
$L__BB1_25:
	ld.param.u64 	%rd114, [filter_i64_param_6];
	shl.b32 	%r73, %r114, 2;
	mov.u32 	%r74, shared_buf;
	add.s32 	%r75, %r74, %r73;
	ld.shared.v2.f32 	{%f151, %f152}, [%r75];
	ld.shared.v2.f32 	{%f153, %f154}, [%r75+256];
	ld.shared.v2.f32 	{%f155, %f156}, [%r75+512];
	ld.shared.v2.f32 	{%f157, %f158}, [%r75+768];
	ld.shared.v2.f32 	{%f159, %f160}, [%r75+1024];
	ld.shared.v2.f32 	{%f161, %f162}, [%r75+1280];
	ld.shared.v2.f32 	{%f163, %f164}, [%r75+1536];
	ld.shared.v2.f32 	{%f165, %f166}, [%r75+1792];
	ld.shared.v2.f32 	{%f167, %f168}, [%r75+2048];
	ld.shared.v2.f32 	{%f169, %f170}, [%r75+2304];
	ld.shared.v2.f32 	{%f171, %f172}, [%r75+2560];
	ld.shared.v2.f32 	{%f173, %f174}, [%r75+2816];
	ld.shared.v2.f32 	{%f175, %f176}, [%r75+3072];
	ld.shared.v2.f32 	{%f177, %f178}, [%r75+3328];
	ld.shared.v2.f32 	{%f179, %f180}, [%r75+3584];
	ld.shared.v2.f32 	{%f181, %f182}, [%r75+3840];
	ld.shared.v2.f32 	{%f183, %f184}, [%r75+4096];
	ld.shared.v2.f32 	{%f185, %f186}, [%r75+4352];
	ld.shared.v2.f32 	{%f187, %f188}, [%r75+4608];
	ld.shared.v2.f32 	{%f189, %f190}, [%r75+4864];
	ld.shared.v2.f32 	{%f191, %f192}, [%r75+5120];
	ld.shared.v2.f32 	{%f193, %f194}, [%r75+5376];
	ld.shared.v2.f32 	{%f195, %f196}, [%r75+5632];
	ld.shared.v2.f32 	{%f197, %f198}, [%r75+5888];
	ld.shared.v2.f32 	{%f199, %f200}, [%r75+6144];
	ld.shared.v2.f32 	{%f201, %f202}, [%r75+6400];
	ld.shared.v2.f32 	{%f203, %f204}, [%r75+6656];
	ld.shared.v2.f32 	{%f205, %f206}, [%r75+6912];
	ld.shared.v2.f32 	{%f207, %f208}, [%r75+7168];
	ld.shared.v2.f32 	{%f209, %f210}, [%r75+7424];
	mul.lo.s32 	%r76, %r114, 1152;
	cvta.to.global.u64 	%rd72, %rd114;
	mov.u32 	%r77, %tid.x;
	cvt.u64.u32 	%rd11, %r77;
	mul.wide.u32 	%rd73, %r77, 4;
	add.s64 	%rd74, %rd72, %rd73;
	mul.wide.u32 	%rd75, %r76, 4;
	add.s64 	%rd76, %rd74, %rd75;
	ld.global.nc.f32 	%f211, [%rd76];
	ld.global.nc.f32 	%f212, [%rd76+512];
	ld.global.nc.f32 	%f213, [%rd76+1024];
	ld.global.nc.f32 	%f214, [%rd76+1536];
	ld.global.nc.f32 	%f215, [%rd76+2048];
	ld.global.nc.f32 	%f216, [%rd76+2560];
	ld.global.nc.f32 	%f217, [%rd76+3072];
	ld.global.nc.f32 	%f218, [%rd76+3584];
	ld.global.nc.f32 	%f219, [%rd76+4096];
	fma.rn.f32 	%f220, %f151, %f211, %f404;
	fma.rn.f32 	%f221, %f153, %f211, %f403;
	fma.rn.f32 	%f222, %f155, %f211, %f402;
	fma.rn.f32 	%f223, %f157, %f211, %f401;
	fma.rn.f32 	%f224, %f159, %f211, %f400;
	fma.rn.f32 	%f225, %f161, %f211, %f399;
	fma.rn.f32 	%f226, %f163, %f211, %f398;
	fma.rn.f32 	%f227, %f165, %f211, %f397;
	fma.rn.f32 	%f228, %f153, %f212, %f220;
	fma.rn.f32 	%f229, %f155, %f212, %f221;
	fma.rn.f32 	%f230, %f157, %f212, %f222;
	fma.rn.f32 	%f231, %f159, %f212, %f223;
	fma.rn.f32 	%f232, %f161, %f212, %f224;
	fma.rn.f32 	%f233, %f163, %f212, %f225;
	fma.rn.f32 	%f234, %f165, %f212, %f226;
	fma.rn.f32 	%f235, %f167, %f212, %f227;
	fma.rn.f32 	%f236, %f155, %f213, %f228;
	fma.rn.f32 	%f237, %f157, %f213, %f229;
	fma.rn.f32 	%f238, %f159, %f213, %f230;
	fma.rn.f32 	%f239, %f161, %f213, %f231;
	fma.rn.f32 	%f240, %f163, %f213, %f232;
	fma.rn.f32 	%f241, %f165, %f213, %f233;
	fma.rn.f32 	%f242, %f167, %f213, %f234;
	fma.rn.f32 	%f243, %f169, %f213, %f235;
	fma.rn.f32 	%f244, %f171, %f214, %f236;
	fma.rn.f32 	%f245, %f173, %f214, %f237;
	fma.rn.f32 	%f246, %f175, %f214, %f238;
	fma.rn.f32 	%f247, %f177, %f214, %f239;
	fma.rn.f32 	%f248, %f179, %f214, %f240;
	fma.rn.f32 	%f249, %f181, %f214, %f241;
	fma.rn.f32 	%f250, %f183, %f214, %f242;
	fma.rn.f32 	%f251, %f185, %f214, %f243;
	fma.rn.f32 	%f252, %f173, %f215, %f244;
	fma.rn.f32 	%f253, %f175, %f215, %f245;
	fma.rn.f32 	%f254, %f177, %f215, %f246;
	fma.rn.f32 	%f255, %f179, %f215, %f247;
	fma.rn.f32 	%f256, %f181, %f215, %f248;
	fma.rn.f32 	%f257, %f183, %f215, %f249;
	fma.rn.f32 	%f258, %f185, %f215, %f250;
	fma.rn.f32 	%f259, %f187, %f215, %f251;
	fma.rn.f32 	%f260, %f175, %f216, %f252;
	fma.rn.f32 	%f261, %f177, %f216, %f253;
	fma.rn.f32 	%f262, %f179, %f216, %f254;
	fma.rn.f32 	%f263, %f181, %f216, %f255;
	fma.rn.f32 	%f264, %f183, %f216, %f256;
	fma.rn.f32 	%f265, %f185, %f216, %f257;
	fma.rn.f32 	%f266, %f187, %f216, %f258;
	fma.rn.f32 	%f267, %f189, %f216, %f259;
	fma.rn.f32 	%f268, %f191, %f217, %f260;
	fma.rn.f32 	%f269, %f193, %f217, %f261;
	fma.rn.f32 	%f270, %f195, %f217, %f262;
	fma.rn.f32 	%f271, %f197, %f217, %f263;
	fma.rn.f32 	%f272, %f199, %f217, %f264;
	fma.rn.f32 	%f273, %f201, %f217, %f265;
	fma.rn.f32 	%f274, %f203, %f217, %f266;
	fma.rn.f32 	%f275, %f205, %f217, %f267;
	fma.rn.f32 	%f276, %f193, %f218, %f268;
	fma.rn.f32 	%f277, %f195, %f218, %f269;
	fma.rn.f32 	%f278, %f197, %f218, %f270;
	fma.rn.f32 	%f279, %f199, %f218, %f271;
	fma.rn.f32 	%f280, %f201, %f218, %f272;
	fma.rn.f32 	%f281, %f203, %f218, %f273;
	fma.rn.f32 	%f282, %f205, %f218, %f274;
	fma.rn.f32 	%f283, %f207, %f218, %f275;
	fma.rn.f32 	%f284, %f195, %f219, %f276;
	fma.rn.f32 	%f285, %f197, %f219, %f277;
	fma.rn.f32 	%f286, %f199, %f219, %f278;
	fma.rn.f32 	%f287, %f201, %f219, %f279;
	fma.rn.f32 	%f288, %f203, %f219, %f280;
	fma.rn.f32 	%f289, %f205, %f219, %f281;
	fma.rn.f32 	%f290, %f207, %f219, %f282;
	fma.rn.f32 	%f291, %f209, %f219, %f283;
	ld.global.nc.f32 	%f292, [%rd76+4608];
	ld.global.nc.f32 	%f293, [%rd76+5120];
	ld.global.nc.f32 	%f294, [%rd76+5632];
	ld.global.nc.f32 	%f295, [%rd76+6144];
	ld.global.nc.f32 	%f296, [%rd76+6656];
	ld.global.nc.f32 	%f297, [%rd76+7168];
	ld.global.nc.f32 	%f298, [%rd76+7680];
	ld.global.nc.f32 	%f299, [%rd76+8192];
	ld.global.nc.f32 	%f300, [%rd76+8704];
	fma.rn.f32 	%f301, %f152, %f292, %f284;
	fma.rn.f32 	%f302, %f154, %f292, %f285;
	fma.rn.f32 	%f303, %f156, %f292, %f286;
	fma.rn.f32 	%f304, %f158, %f292, %f287;
	fma.rn.f32 	%f305, %f160, %f292, %f288;
	fma.rn.f32 	%f306, %f162, %f292, %f289;
	fma.rn.f32 	%f307, %f164, %f292, %f290;
	fma.rn.f32 	%f308, %f166, %f292, %f291;
	fma.rn.f32 	%f309, %f154, %f293, %f301;
	fma.rn.f32 	%f310, %f156, %f293, %f302;
	fma.rn.f32 	%f311, %f158, %f293, %f303;
	fma.rn.f32 	%f312, %f160, %f293, %f304;
	fma.rn.f32 	%f313, %f162, %f293, %f305;
	fma.rn.f32 	%f314, %f164, %f293, %f306;
	fma.rn.f32 	%f315, %f166, %f293, %f307;
	fma.rn.f32 	%f316, %f168, %f293, %f308;
	fma.rn.f32 	%f317, %f156, %f294, %f309;
	fma.rn.f32 	%f318, %f158, %f294, %f310;
	fma.rn.f32 	%f319, %f160, %f294, %f311;
	fma.rn.f32 	%f320, %f162, %f294, %f312;
	fma.rn.f32 	%f321, %f164, %f294, %f313;
	fma.rn.f32 	%f322, %f166, %f294, %f314;
	fma.rn.f32 	%f323, %f168, %f294, %f315;
	fma.rn.f32 	%f324, %f170, %f294, %f316;
	fma.rn.f32 	%f325, %f172, %f295, %f317;
	fma.rn.f32 	%f326, %f174, %f295, %f318;
	fma.rn.f32 	%f327, %f176, %f295, %f319;
	fma.rn.f32 	%f328, %f178, %f295, %f320;
	fma.rn.f32 	%f329, %f180, %f295, %f321;
	fma.rn.f32 	%f330, %f182, %f295, %f322;
	fma.rn.f32 	%f331, %f184, %f295, %f323;
	fma.rn.f32 	%f332, %f186, %f295, %f324;
	fma.rn.f32 	%f333, %f174, %f296, %f325;
	fma.rn.f32 	%f334, %f176, %f296, %f326;
	fma.rn.f32 	%f335, %f178, %f296, %f327;
	fma.rn.f32 	%f336, %f180, %f296, %f328;
	fma.rn.f32 	%f337, %f182, %f296, %f329;
	fma.rn.f32 	%f338, %f184, %f296, %f330;
	fma.rn.f32 	%f339, %f186, %f296, %f331;
	fma.rn.f32 	%f340, %f188, %f296, %f332;
	fma.rn.f32 	%f341, %f176, %f297, %f333;
	fma.rn.f32 	%f342, %f178, %f297, %f334;
	fma.rn.f32 	%f343, %f180, %f297, %f335;
	fma.rn.f32 	%f344, %f182, %f297, %f336;
	fma.rn.f32 	%f345, %f184, %f297, %f337;
	fma.rn.f32 	%f346, %f186, %f297, %f338;
	fma.rn.f32 	%f347, %f188, %f297, %f339;
	fma.rn.f32 	%f348, %f190, %f297, %f340;
	fma.rn.f32 	%f349, %f192, %f298, %f341;
	fma.rn.f32 	%f350, %f194, %f298, %f342;
	fma.rn.f32 	%f351, %f196, %f298, %f343;
	fma.rn.f32 	%f352, %f198, %f298, %f344;
	fma.rn.f32 	%f353, %f200, %f298, %f345;
	fma.rn.f32 	%f354, %f202, %f298, %f346;
	fma.rn.f32 	%f355, %f204, %f298, %f347;
	fma.rn.f32 	%f356, %f206, %f298, %f348;
	fma.rn.f32 	%f357, %f194, %f299, %f349;
	fma.rn.f32 	%f358, %f196, %f299, %f350;
	fma.rn.f32 	%f359, %f198, %f299, %f351;
	fma.rn.f32 	%f360, %f200, %f299, %f352;
	fma.rn.f32 	%f361, %f202, %f299, %f353;
	fma.rn.f32 	%f362, %f204, %f299, %f354;
	fma.rn.f32 	%f363, %f206, %f299, %f355;
	fma.rn.f32 	%f364, %f208, %f299, %f356;
	fma.rn.f32 	%f404, %f196, %f300, %f357;
	fma.rn.f32 	%f403, %f198, %f300, %f358;
	fma.rn.f32 	%f402, %f200, %f300, %f359;
	fma.rn.f32 	%f401, %f202, %f300, %f360;
	fma.rn.f32 	%f400, %f204, %f300, %f361;
	fma.rn.f32 	%f399, %f206, %f300, %f362;
	fma.rn.f32 	%f398, %f208, %f300, %f363;
	fma.rn.f32 	%f397, %f210, %f300, %f364;
	add.s32 	%r9, %r114, 2;
	setp.lt.u32 	%p19, %r114, 62;
	mov.u32 	%r114, %r9;
	@%p19 bra 	$L__BB1_25;
	ld.param.u32 	%r110, [filter_i64_param_5];
	ld.param.u32 	%r95, [filter_i64_param_2];
	ld.param.u64 	%rd112, [filter_i64_param_1];
	mov.u32 	%r78, %ctaid.x;
	mad.lo.s32 	%r79, %r110, %r78, %r112;
	mul.lo.s32 	%r80, %r79, %r95;
	cvt.u64.u32 	%rd77, %r80;
	add.f32 	%f365, %f1, %f404;
	max.f32 	%f366, %f365, 0f00000000;
	min.f32 	%f367, %f365, 0f00000000;
	fma.rn.f32 	%f368, %f367, 0f3DCCCCCD, %f366;
	add.s64 	%rd78, %rd77, %rd11;
	cvta.to.global.u64 	%rd79, %rd112;
	shl.b64 	%rd80, %rd78, 2;
	add.s64 	%rd81, %rd79, %rd80;
	st.global.f32 	[%rd81], %f368;
	add.s32 	%r81, %r80, %r95;
	cvt.u64.u32 	%rd82, %r81;
	add.f32 	%f369, %f1, %f403;
	max.f32 	%f370, %f369, 0f00000000;
	min.f32 	%f371, %f369, 0f00000000;
	fma.rn.f32 	%f372, %f371, 0f3DCCCCCD, %f370;
	add.s64 	%rd83, %rd82, %rd11;
	shl.b64 	%rd84, %rd83, 2;
	add.s64 	%rd85, %rd79, %rd84;
	st.global.f32 	[%rd85], %f372;
	add.s32 	%r82, %r79, 2;
	mul.lo.s32 	%r83, %r82, %r95;
	cvt.u64.u32 	%rd86, %r83;
	add.f32 	%f373, %f1, %f402;
	max.f32 	%f374, %f373, 0f00000000;
	min.f32 	%f375, %f373, 0f00000000;
	fma.rn.f32 	%f376, %f375, 0f3DCCCCCD, %f374;
	add.s64 	%rd87, %rd86, %rd11;
	shl.b64 	%rd88, %rd87, 2;
	add.s64 	%rd89, %rd79, %rd88;
	st.global.f32 	[%rd89], %f376;
	add.s32 	%r84, %r79, 3;
	mul.lo.s32 	%r85, %r84, %r95;
	cvt.u64.u32 	%rd90, %r85;
	add.f32 	%f377, %f1, %f401;
	max.f32 	%f378, %f377, 0f00000000;
	min.f32 	%f379, %f377, 0f00000000;
	fma.rn.f32 	%f380, %f379, 0f3DCCCCCD, %f378;
	add.s64 	%rd91, %rd90, %rd11;
	shl.b64 	%rd92, %rd91, 2;
	add.s64 	%rd93, %rd79, %rd92;
	st.global.f32 	[%rd93], %f380;
	add.s32 	%r86, %r79, 4;
	mul.lo.s32 	%r87, %r86, %r95;
	cvt.u64.u32 	%rd94, %r87;
	add.f32 	%f381, %f1, %f400;
	max.f32 	%f382, %f381, 0f00000000;
	min.f32 	%f383, %f381, 0f00000000;
	fma.rn.f32 	%f384, %f383, 0f3DCCCCCD, %f382;
	add.s64 	%rd95, %rd94, %rd11;
	shl.b64 	%rd96, %rd95, 2;
	add.s64 	%rd97, %rd79, %rd96;
	st.global.f32 	[%rd97], %f384;
	add.s32 	%r88, %r79, 5;
	mul.lo.s32 	%r89, %r88, %r95;
	cvt.u64.u32 	%rd98, %r89;
	add.f32 	%f385, %f1, %f399;
	max.f32 	%f386, %f385, 0f00000000;
	min.f32 	%f387, %f385, 0f00000000;
	fma.rn.f32 	%f388, %f387, 0f3DCCCCCD, %f386;
	add.s64 	%rd99, %rd98, %rd11;
	shl.b64 	%rd100, %rd99, 2;
	add.s64 	%rd101, %rd79, %rd100;
	st.global.f32 	[%rd101], %f388;
	add.s32 	%r90, %r79, 6;
	mul.lo.s32 	%r91, %r90, %r95;
	cvt.u64.u32 	%rd102, %r91;
	add.f32 	%f389, %f1, %f398;
	max.f32 	%f390, %f389, 0f00000000;
	min.f32 	%f391, %f389, 0f00000000;
	fma.rn.f32 	%f392, %f391, 0f3DCCCCCD, %f390;
	add.s64 	%rd103, %rd102, %rd11;
	shl.b64 	%rd104, %rd103, 2;
	add.s64 	%rd105, %rd79, %rd104;
	st.global.f32 	[%rd105], %f392;
	add.s32 	%r92, %r79, 7;
	mul.lo.s32 	%r93, %r92, %r95;
	cvt.u64.u32 	%rd106, %r93;
	add.f32 	%f393, %f1, %f397;
	max.f32 	%f394, %f393, 0f00000000;
	min.f32 	%f395, %f393, 0f00000000;
	fma.rn.f32 	%f396, %f395, 0f3DCCCCCD, %f394;
	add.s64 	%rd107, %rd106, %rd11;
	shl.b64 	%rd108, %rd107, 2;
	add.s64 	%rd109, %rd79, %rd108;
	st.global.f32 	[%rd109], %f396;
$L__BB1_27:
	ld.param.u32 	%r111, [filter_i64_param_5];
	add.s32 	%r112, %r112, 8;
	setp.lt.u32 	%p20, %r112, %r111;
	@%p20 bra 	$L__BB1_2;
$L__BB1_28:
	ret;

}
	// .globl	filter_i128
.visible .entry filter_i128(
	.param .u64 .ptr .align 1 filter_i128_param_0,
	.param .u64 .ptr .align 1 filter_i128_param_1,
	.param .u32 filter_i128_param_2,
	.param .u64 .ptr .align 1 filter_i128_param_3,
	.param .u32 filter_i128_param_4,
	.param .u32 filter_i128_param_5,
	.param .u64 .ptr .align 1 filter_i128_param_6
)
{
	.reg .pred 	%p<21>;
	.reg .b32 	%r<117>;
	.reg .b32 	%f<406>;
	.reg .b64 	%rd<116>;

	ld.param.u64 	%rd18, [filter_i128_param_3];
	ld.param.u32 	%r19, [filter_i128_param_5];
	cvta.to.global.u64 	%rd19, %rd18;
	mov.u32 	%r20, %tid.x;
	mul.wide.u32 	%rd20, %r20, 4;
	add.s64 	%rd21, %rd19, %rd20;
	ld.global.nc.f32 	%f1, [%rd21];
	setp.eq.s32 	%p1, %r19, 0;
	@%p1 bra 	$L__BB2_28;
	mov.b32 	%r112, 0;
	cvt.u64.u32 	%rd1, %r20;
	shl.b32 	%r25, %r20, 3;
	mov.u32 	%r26, shared_buf;
	add.s32 	%r2, %r26, %r25;
	cvt.u32.u64 	%r27, %rd1;
	shl.b32 	%r3, %r27, 1;
	mov.u32 	%r29, %ctaid.x;
	mul.wide.u32 	%rd26, %r3, 4;
$L__BB2_2:
	setp.gt.u32 	%p2, %r20, 63;
	bar.sync 	0;
	@%p2 bra 	$L__BB2_18;
	ld.param.u32 	%r97, [filter_i128_param_5];
	ld.param.u32 	%r96, [filter_i128_param_4];
	ld.param.u64 	%rd110, [filter_i128_param_0];
	cvta.to.global.u64 	%rd22, %rd110;
	shl.b32 	%r28, %r97, 7;
	cvt.u64.u32 	%rd23, %r28;
	mul.wide.u32 	%rd24, %r28, %r29;
	shl.b64 	%rd25, %rd24, 2;
	add.s64 	%rd2, %rd22, %rd25;
	add.s64 	%rd3, %rd2, %rd26;
	add.s32 	%r30, %r96, -1;
	setp.eq.s32 	%p3, %r29, %r30;
	selp.b64 	%rd27, 0, %rd23, %p3;
	shl.b64 	%rd28, %rd27, 2;
	add.s64 	%rd4, %rd2, %rd28;
	add.s64 	%rd5, %rd4, %rd26;
	setp.eq.s32 	%p4, %r29, 0;
	mul.wide.u32 	%rd29, %r28, 4;
	sub.s64 	%rd30, %rd2, %rd29;
	selp.b64 	%rd6, %rd22, %rd30, %p4;
	add.s64 	%rd7, %rd6, %rd26;
	setp.eq.s32 	%p5, %r97, %r112;
	mov.b32 	%r113, 0;
	@%p5 bra 	$L__BB2_12;
	ld.param.u32 	%r98, [filter_i128_param_5];
	shl.b32 	%r32, %r112, 7;
	add.s32 	%r4, %r32, %r3;
	mul.wide.s32 	%rd31, %r32, 4;
	add.s64 	%rd8, %rd7, %rd31;
	ld.global.nc.v2.f32 	{%f20, %f21}, [%rd8];
	st.shared.v2.f32 	[%r2+512], {%f20, %f21};
	add.s64 	%rd9, %rd3, %rd31;
	ld.global.nc.v2.f32 	{%f22, %f23}, [%rd9];
	st.shared.v2.f32 	[%r2+5632], {%f22, %f23};
	add.s64 	%rd10, %rd5, %rd31;
	ld.global.nc.v2.f32 	{%f24, %f25}, [%rd10];
	st.shared.v2.f32 	[%r2+10752], {%f24, %f25};
	add.s32 	%r33, %r112, 1;
	setp.eq.s32 	%p6, %r33, %r98;
	mov.b32 	%r113, 1;
	@%p6 bra 	$L__BB2_12;
	ld.param.u32 	%r99, [filter_i128_param_5];
	ld.global.nc.v2.f32 	{%f26, %f27}, [%rd8+512];
	st.shared.v2.f32 	[%r2+1024], {%f26, %f27};
	ld.global.nc.v2.f32 	{%f28, %f29}, [%rd9+512];
	st.shared.v2.f32 	[%r2+6144], {%f28, %f29};
	ld.global.nc.v2.f32 	{%f30, %f31}, [%rd10+512];
	st.shared.v2.f32 	[%r2+11264], {%f30, %f31};
	add.s32 	%r35, %r112, 2;
	setp.eq.s32 	%p7, %r35, %r99;
	mov.b32 	%r113, 2;
	@%p7 bra 	$L__BB2_12;
	ld.param.u32 	%r100, [filter_i128_param_5];
	ld.global.nc.v2.f32 	{%f32, %f33}, [%rd8+1024];
	st.shared.v2.f32 	[%r2+1536], {%f32, %f33};
	ld.global.nc.v2.f32 	{%f34, %f35}, [%rd9+1024];
	st.shared.v2.f32 	[%r2+6656], {%f34, %f35};
	ld.global.nc.v2.f32 	{%f36, %f37}, [%rd10+1024];
	st.shared.v2.f32 	[%r2+11776], {%f36, %f37};
	add.s32 	%r37, %r112, 3;
	setp.eq.s32 	%p8, %r37, %r100;
	mov.b32 	%r113, 3;
	@%p8 bra 	$L__BB2_12;
	ld.param.u32 	%r101, [filter_i128_param_5];
	add.s32 	%r39, %r4, 384;
	mul.wide.u32 	%rd32, %r39, 4;
	add.s64 	%rd33, %rd6, %rd32;
	ld.global.nc.v2.f32 	{%f38, %f39}, [%rd33];
	st.shared.v2.f32 	[%r2+2048], {%f38, %f39};
	add.s64 	%rd34, %rd2, %rd32;
	ld.global.nc.v2.f32 	{%f40, %f41}, [%rd34];
	st.shared.v2.f32 	[%r2+7168], {%f40, %f41};
	add.s64 	%rd35, %rd4, %rd32;
	ld.global.nc.v2.f32 	{%f42, %f43}, [%rd35];
	st.shared.v2.f32 	[%r2+12288], {%f42, %f43};
	add.s32 	%r40, %r112, 4;
	setp.eq.s32 	%p9, %r40, %r101;
	mov.b32 	%r113, 4;
	@%p9 bra 	$L__BB2_12;
	ld.param.u32 	%r102, [filter_i128_param_5];
	add.s32 	%r42, %r4, 512;
	mul.wide.u32 	%rd36, %r42, 4;
	add.s64 	%rd37, %rd6, %rd36;
	ld.global.nc.v2.f32 	{%f44, %f45}, [%rd37];
	st.shared.v2.f32 	[%r2+2560], {%f44, %f45};
	add.s64 	%rd38, %rd2, %rd36;
	ld.global.nc.v2.f32 	{%f46, %f47}, [%rd38];
	st.shared.v2.f32 	[%r2+7680], {%f46, %f47};
	add.s64 	%rd39, %rd4, %rd36;
	ld.global.nc.v2.f32 	{%f48, %f49}, [%rd39];
	st.shared.v2.f32 	[%r2+12800], {%f48, %f49};
	add.s32 	%r43, %r112, 5;
	setp.eq.s32 	%p10, %r43, %r102;
	mov.b32 	%r113, 5;
	@%p10 bra 	$L__BB2_12;
	ld.param.u32 	%r103, [filter_i128_param_5];
	add.s32 	%r45, %r4, 640;
	mul.wide.u32 	%rd40, %r45, 4;
	add.s64 	%rd41, %rd6, %rd40;
	ld.global.nc.v2.f32 	{%f50, %f51}, [%rd41];
	st.shared.v2.f32 	[%r2+3072], {%f50, %f51};
	add.s64 	%rd42, %rd2, %rd40;
	ld.global.nc.v2.f32 	{%f52, %f53}, [%rd42];
	st.shared.v2.f32 	[%r2+8192], {%f52, %f53};
	add.s64 	%rd43, %rd4, %rd40;
	ld.global.nc.v2.f32 	{%f54, %f55}, [%rd43];
	st.shared.v2.f32 	[%r2+13312], {%f54, %f55};
	add.s32 	%r46, %r112, 6;
	setp.eq.s32 	%p11, %r46, %r103;
	mov.b32 	%r113, 6;
	@%p11 bra 	$L__BB2_12;
	ld.param.u32 	%r104, [filter_i128_param_5];
	add.s32 	%r48, %r4, 768;
	mul.wide.u32 	%rd44, %r48, 4;
	add.s64 	%rd45, %rd6, %rd44;
	ld.global.nc.v2.f32 	{%f56, %f57}, [%rd45];
	st.shared.v2.f32 	[%r2+3584], {%f56, %f57};
	add.s64 	%rd46, %rd2, %rd44;
	ld.global.nc.v2.f32 	{%f58, %f59}, [%rd46];
	st.shared.v2.f32 	[%r2+8704], {%f58, %f59};
	add.s64 	%rd47, %rd4, %rd44;
	ld.global.nc.v2.f32 	{%f60, %f61}, [%rd47];
	st.shared.v2.f32 	[%r2+13824], {%f60, %f61};
	add.s32 	%r49, %r112, 7;
	setp.eq.s32 	%p12, %r49, %r104;
	mov.b32 	%r113, 7;
	@%p12 bra 	$L__BB2_12;
	add.s32 	%r51, %r4, 896;
	mul.wide.u32 	%rd48, %r51, 4;
	add.s64 	%rd49, %rd6, %rd48;
	ld.global.nc.v2.f32 	{%f62, %f63}, [%rd49];
	st.shared.v2.f32 	[%r2+4096], {%f62, %f63};
	add.s64 	%rd50, %rd2, %rd48;
	ld.global.nc.v2.f32 	{%f64, %f65}, [%rd50];
	st.shared.v2.f32 	[%r2+9216], {%f64, %f65};
	add.s64 	%rd51, %rd4, %rd48;
	ld.global.nc.v2.f32 	{%f66, %f67}, [%rd51];
	st.shared.v2.f32 	[%r2+14336], {%f66, %f67};
	mov.b32 	%r113, 8;
$L__BB2_12:
	ld.param.u32 	%r105, [filter_i128_param_5];
	add.s32 	%r6, %r2, 512;
	add.s32 	%r7, %r113, %r112;
	setp.ne.s32 	%p13, %r7, %r105;
	@%p13 bra 	$L__BB2_14;
	ld.param.u32 	%r106, [filter_i128_param_5];
	shl.b32 	%r56, %r113, 9;
	add.s32 	%r57, %r6, %r56;
	shl.b32 	%r58, %r106, 7;
	add.s32 	%r59, %r58, %r3;
	add.s32 	%r60, %r59, -128;
	mul.wide.s32 	%rd56, %r60, 4;
	add.s64 	%rd57, %rd6, %rd56;
	ld.global.nc.v2.f32 	{%f74, %f75}, [%rd57];
	st.shared.v2.f32 	[%r57], {%f74, %f75};
	add.s64 	%rd58, %rd2, %rd56;
	ld.global.nc.v2.f32 	{%f76, %f77}, [%rd58];
	st.shared.v2.f32 	[%r57+5120], {%f76, %f77};
	add.s64 	%rd59, %rd4, %rd56;
	ld.global.nc.v2.f32 	{%f78, %f79}, [%rd59];
	st.shared.v2.f32 	[%r57+10240], {%f78, %f79};
	bra.uni 	$L__BB2_15;
$L__BB2_14:
	shl.b32 	%r52, %r113, 9;
	add.s32 	%r53, %r6, %r52;
	shl.b32 	%r54, %r7, 7;
	add.s32 	%r55, %r54, %r3;
	mul.wide.u32 	%rd52, %r55, 4;
	add.s64 	%rd53, %rd6, %rd52;
	ld.global.nc.v2.f32 	{%f68, %f69}, [%rd53];
	st.shared.v2.f32 	[%r53], {%f68, %f69};
	add.s64 	%rd54, %rd2, %rd52;
	ld.global.nc.v2.f32 	{%f70, %f71}, [%rd54];
	st.shared.v2.f32 	[%r53+5120], {%f70, %f71};
	add.s64 	%rd55, %rd4, %rd52;
	ld.global.nc.v2.f32 	{%f72, %f73}, [%rd55];
	st.shared.v2.f32 	[%r53+10240], {%f72, %f73};
$L__BB2_15:
	setp.ne.s32 	%p14, %r112, 0;
	@%p14 bra 	$L__BB2_17;
	ld.global.nc.v2.f32 	{%f86, %f87}, [%rd7];
	st.shared.v2.f32 	[%r2], {%f86, %f87};
	ld.global.nc.v2.f32 	{%f88, %f89}, [%rd3];
	st.shared.v2.f32 	[%r2+5120], {%f88, %f89};
	ld.global.nc.v2.f32 	{%f90, %f91}, [%rd5];
	st.shared.v2.f32 	[%r2+10240], {%f90, %f91};
	bra.uni 	$L__BB2_18;
$L__BB2_17:
	shl.b32 	%r61, %r112, 7;
	add.s32 	%r62, %r61, -128;
	mul.wide.s32 	%rd60, %r62, 4;
	add.s64 	%rd61, %rd7, %rd60;
	ld.global.nc.v2.f32 	{%f80, %f81}, [%rd61];
	st.shared.v2.f32 	[%r2], {%f80, %f81};
	add.s64 	%rd62, %rd3, %rd60;
	ld.global.nc.v2.f32 	{%f82, %f83}, [%rd62];
	st.shared.v2.f32 	[%r2+5120], {%f82, %f83};
	add.s64 	%rd63, %rd5, %rd60;
	ld.global.nc.v2.f32 	{%f84, %f85}, [%rd63];
	st.shared.v2.f32 	[%r2+10240], {%f84, %f85};
$L__BB2_18:
	ld.param.u32 	%r107, [filter_i128_param_5];
	bar.sync 	0;
	sub.s32 	%r63, %r107, %r112;
	setp.gt.s32 	%p15, %r63, 7;
	@%p15 bra 	$L__BB2_24;
	mov.b32 	%r115, 0;
$L__BB2_20:
	ld.param.u32 	%r108, [filter_i128_param_5];
	add.s32 	%r11, %r115, %r112;
	setp.eq.s32 	%p16, %r11, %r108;
	@%p16 bra 	$L__BB2_27;
	ld.param.u64 	%rd113, [filter_i128_param_6];
	cvta.to.global.u64 	%rd64, %rd113;
	shl.b64 	%rd65, %rd1, 2;
	add.s64 	%rd66, %rd65, %rd64;
	add.s64 	%rd115, %rd66, 4608;
	shl.b32 	%r66, %r115, 9;
	mov.u32 	%r67, shared_buf;
	add.s32 	%r12, %r67, %r66;
	mov.f32 	%f405, 0f00000000;
	mov.b32 	%r116, 5632;
$L__BB2_22:
	add.s32 	%r68, %r12, %r116;
	ld.shared.v2.f32 	{%f93, %f94}, [%r68+-5632];
	ld.shared.v2.f32 	{%f95, %f96}, [%r68+-512];
	ld.shared.v2.f32 	{%f97, %f98}, [%r68+4608];
	ld.shared.v2.f32 	{%f99, %f100}, [%r68+-5120];
	ld.shared.v2.f32 	{%f101, %f102}, [%r68];
	ld.shared.v2.f32 	{%f103, %f104}, [%r68+5120];
	ld.shared.v2.f32 	{%f105, %f106}, [%r68+-4608];
	ld.shared.v2.f32 	{%f107, %f108}, [%r68+512];
	ld.shared.v2.f32 	{%f109, %f110}, [%r68+5632];
	ld.global.nc.f32 	%f111, [%rd115+-4608];
	fma.rn.f32 	%f112, %f93, %f111, %f405;
	ld.global.nc.f32 	%f113, [%rd115+-4096];
	fma.rn.f32 	%f114, %f99, %f113, %f112;
	ld.global.nc.f32 	%f115, [%rd115+-3584];
	fma.rn.f32 	%f116, %f105, %f115, %f114;
	ld.global.nc.f32 	%f117, [%rd115+-3072];
	fma.rn.f32 	%f118, %f95, %f117, %f116;
	ld.global.nc.f32 	%f119, [%rd115+-2560];
	fma.rn.f32 	%f120, %f101, %f119, %f118;
	ld.global.nc.f32 	%f121, [%rd115+-2048];
	fma.rn.f32 	%f122, %f107, %f121, %f120;
	ld.global.nc.f32 	%f123, [%rd115+-1536];
	fma.rn.f32 	%f124, %f97, %f123, %f122;
	ld.global.nc.f32 	%f125, [%rd115+-1024];
	fma.rn.f32 	%f126, %f103, %f125, %f124;
	ld.global.nc.f32 	%f127, [%rd115+-512];
	fma.rn.f32 	%f128, %f109, %f127, %f126;
	ld.global.nc.f32 	%f129, [%rd115];
	fma.rn.f32 	%f130, %f94, %f129, %f128;
	ld.global.nc.f32 	%f131, [%rd115+512];
	fma.rn.f32 	%f132, %f100, %f131, %f130;
	ld.global.nc.f32 	%f133, [%rd115+1024];
	fma.rn.f32 	%f134, %f106, %f133, %f132;
	ld.global.nc.f32 	%f135, [%rd115+1536];
	fma.rn.f32 	%f136, %f96, %f135, %f134;
	ld.global.nc.f32 	%f137, [%rd115+2048];
	fma.rn.f32 	%f138, %f102, %f137, %f136;
	ld.global.nc.f32 	%f139, [%rd115+2560];
	fma.rn.f32 	%f140, %f108, %f139, %f138;
	ld.global.nc.f32 	%f141, [%rd115+3072];
	fma.rn.f32 	%f142, %f98, %f141, %f140;
	ld.global.nc.f32 	%f143, [%rd115+3584];
	fma.rn.f32 	%f144, %f104, %f143, %f142;
	ld.global.nc.f32 	%f145, [%rd115+4096];
	fma.rn.f32 	%f405, %f110, %f145, %f144;
	add.s64 	%rd115, %rd115, 9216;
	add.s32 	%r116, %r116, 8;
	setp.ne.s32 	%p17, %r116, 6144;
	@%p17 bra 	$L__BB2_22;
	ld.param.u32 	%r109, [filter_i128_param_5];
	ld.param.u32 	%r94, [filter_i128_param_2];
	ld.param.u64 	%rd111, [filter_i128_param_1];
	mov.u32 	%r69, %ctaid.x;
	mad.lo.s32 	%r70, %r109, %r69, %r11;
	mul.lo.s32 	%r71, %r70, %r94;
	cvt.u64.u32 	%rd67, %r71;
	add.f32 	%f146, %f1, %f405;
	max.f32 	%f147, %f146, 0f00000000;
	min.f32 	%f148, %f146, 0f00000000;
	fma.rn.f32 	%f149, %f148, 0f3DCCCCCD, %f147;
	add.s64 	%rd68, %rd67, %rd1;
	cvta.to.global.u64 	%rd69, %rd111;
	shl.b64 	%rd70, %rd68, 2;
	add.s64 	%rd71, %rd69, %rd70;
	st.global.f32 	[%rd71], %f149;
	add.s32 	%r115, %r115, 1;
	setp.ne.s32 	%p18, %r115, 8;
	@%p18 bra 	$L__BB2_20;
	bra.uni 	$L__BB2_27;
$L__BB2_24:
	mov.f32 	%f397, 0f00000000;
	mov.b32 	%r114, 0;
	mov.f32 	%f398, %f397;
	mov.f32 	%f399, %f397;
	mov.f32 	%f400, %f397;
	mov.f32 	%f401, %f397;
	mov.f32 	%f402, %f397;
	mov.f32 	%f403, %f397;
	mov.f32 	%f404, %f397;
$L__BB2_25:
	ld.param.u64 	%rd114, [filter_i128_param_6];
	shl.b32 	%r73, %r114, 2;
	mov.u32 	%r74, shared_buf;
	add.s32 	%r75, %r74, %r73;
	ld.shared.v2.f32 	{%f151, %f152}, [%r75];
	ld.shared.v2.f32 	{%f153, %f154}, [%r75+512];
	ld.shared.v2.f32 	{%f155, %f156}, [%r75+1024];
	ld.shared.v2.f32 	{%f157, %f158}, [%r75+1536];
	ld.shared.v2.f32 	{%f159, %f160}, [%r75+2048];
	ld.shared.v2.f32 	{%f161, %f162}, [%r75+2560];
	ld.shared.v2.f32 	{%f163, %f164}, [%r75+3072];
	ld.shared.v2.f32 	{%f165, %f166}, [%r75+3584];
	ld.shared.v2.f32 	{%f167, %f168}, [%r75+4096];
	ld.shared.v2.f32 	{%f169, %f170}, [%r75+4608];
	ld.shared.v2.f32 	{%f171, %f172}, [%r75+5120];
	ld.shared.v2.f32 	{%f173, %f174}, [%r75+5632];
	ld.shared.v2.f32 	{%f175, %f176}, [%r75+6144];
	ld.shared.v2.f32 	{%f177, %f178}, [%r75+6656];
	ld.shared.v2.f32 	{%f179, %f180}, [%r75+7168];
	ld.shared.v2.f32 	{%f181, %f182}, [%r75+7680];
	ld.shared.v2.f32 	{%f183, %f184}, [%r75+8192];
	ld.shared.v2.f32 	{%f185, %f186}, [%r75+8704];
	ld.shared.v2.f32 	{%f187, %f188}, [%r75+9216];
	ld.shared.v2.f32 	{%f189, %f190}, [%r75+9728];
	ld.shared.v2.f32 	{%f191, %f192}, [%r75+10240];
	ld.shared.v2.f32 	{%f193, %f194}, [%r75+10752];
	ld.shared.v2.f32 	{%f195, %f196}, [%r75+11264];
	ld.shared.v2.f32 	{%f197, %f198}, [%r75+11776];
	ld.shared.v2.f32 	{%f199, %f200}, [%r75+12288];
	ld.shared.v2.f32 	{%f201, %f202}, [%r75+12800];
	ld.shared.v2.f32 	{%f203, %f204}, [%r75+13312];
	ld.shared.v2.f32 	{%f205, %f206}, [%r75+13824];
	ld.shared.v2.f32 	{%f207, %f208}, [%r75+14336];
	ld.shared.v2.f32 	{%f209, %f210}, [%r75+14848];
	mul.lo.s32 	%r76, %r114, 1152;
	cvta.to.global.u64 	%rd72, %rd114;
	mov.u32 	%r77, %tid.x;
	cvt.u64.u32 	%rd11, %r77;
	mul.wide.u32 	%rd73, %r77, 4;
	add.s64 	%rd74, %rd72, %rd73;
	mul.wide.u32 	%rd75, %r76, 4;
	add.s64 	%rd76, %rd74, %rd75;
	ld.global.nc.f32 	%f211, [%rd76];
	ld.global.nc.f32 	%f212, [%rd76+512];
	ld.global.nc.f32 	%f213, [%rd76+1024];
	ld.global.nc.f32 	%f214, [%rd76+1536];
	ld.global.nc.f32 	%f215, [%rd76+2048];
	ld.global.nc.f32 	%f216, [%rd76+2560];
	ld.global.nc.f32 	%f217, [%rd76+3072];
	ld.global.nc.f32 	%f218, [%rd76+3584];
	ld.global.nc.f32 	%f219, [%rd76+4096];
	fma.rn.f32 	%f220, %f151, %f211, %f404;
	fma.rn.f32 	%f221, %f153, %f211, %f403;
	fma.rn.f32 	%f222, %f155, %f211, %f402;
	fma.rn.f32 	%f223, %f157, %f211, %f401;
	fma.rn.f32 	%f224, %f159, %f211, %f400;
	fma.rn.f32 	%f225, %f161, %f211, %f399;
	fma.rn.f32 	%f226, %f163, %f211, %f398;
	fma.rn.f32 	%f227, %f165, %f211, %f397;
	fma.rn.f32 	%f228, %f153, %f212, %f220;
	fma.rn.f32 	%f229, %f155, %f212, %f221;
	fma.rn.f32 	%f230, %f157, %f212, %f222;
	fma.rn.f32 	%f231, %f159, %f212, %f223;
	fma.rn.f32 	%f232, %f161, %f212, %f224;
	fma.rn.f32 	%f233, %f163, %f212, %f225;
	fma.rn.f32 	%f234, %f165, %f212, %f226;
	fma.rn.f32 	%f235, %f167, %f212, %f227;
	fma.rn.f32 	%f236, %f155, %f213, %f228;
	fma.rn.f32 	%f237, %f157, %f213, %f229;
	fma.rn.f32 	%f238, %f159, %f213, %f230;
	fma.rn.f32 	%f239, %f161, %f213, %f231;
	fma.rn.f32 	%f240, %f163, %f213, %f232;
	fma.rn.f32 	%f241, %f165, %f213, %f233;
	fma.rn.f32 	%f242, %f167, %f213, %f234;
	fma.rn.f32 	%f243, %f169, %f213, %f235;
	fma.rn.f32 	%f244, %f171, %f214, %f236;
	fma.rn.f32 	%f245, %f173, %f214, %f237;
	fma.rn.f32 	%f246, %f175, %f214, %f238;
	fma.rn.f32 	%f247, %f177, %f214, %f239;
	fma.rn.f32 	%f248, %f179, %f214, %f240;
	fma.rn.f32 	%f249, %f181, %f214, %f241;
	fma.rn.f32 	%f250, %f183, %f214, %f242;
	fma.rn.f32 	%f251, %f185, %f214, %f243;
	fma.rn.f32 	%f252, %f173, %f215, %f244;
	fma.rn.f32 	%f253, %f175, %f215, %f245;
	fma.rn.f32 	%f254, %f177, %f215, %f246;
	fma.rn.f32 	%f255, %f179, %f215, %f247;
	fma.rn.f32 	%f256, %f181, %f215, %f248;
	fma.rn.f32 	%f257, %f183, %f215, %f249;
	fma.rn.f32 	%f258, %f185, %f215, %f250;
	fma.rn.f32 	%f259, %f187, %f215, %f251;
	fma.rn.f32 	%f260, %f175, %f216, %f252;
	fma.rn.f32 	%f261, %f177, %f216, %f253;
	fma.rn.f32 	%f262, %f179, %f216, %f254;
	fma.rn.f32 	%f263, %f181, %f216, %f255;
	fma.rn.f32 	%f264, %f183, %f216, %f256;
	fma.rn.f32 	%f265, %f185, %f216, %f257;
	fma.rn.f32 	%f266, %f187, %f216, %f258;
	fma.rn.f32 	%f267, %f189, %f216, %f259;
	fma.rn.f32 	%f268, %f191, %f217, %f260;
	fma.rn.f32 	%f269, %f193, %f217, %f261;
	fma.rn.f32 	%f270, %f195, %f217, %f262;
	fma.rn.f32 	%f271, %f197, %f217, %f263;
	fma.rn.f32 	%f272, %f199, %f217, %f264;
	fma.rn.f32 	%f273, %f201, %f217, %f265;
	fma.rn.f32 	%f274, %f203, %f217, %f266;
	fma.rn.f32 	%f275, %f205, %f217, %f267;
	fma.rn.f32 	%f276, %f193, %f218, %f268;
	fma.rn.f32 	%f277, %f195, %f218, %f269;
	fma.rn.f32 	%f278, %f197, %f218, %f270;
	fma.rn.f32 	%f279, %f199, %f218, %f271;
	fma.rn.f32 	%f280, %f201, %f218, %f272;
	fma.rn.f32 	%f281, %f203, %f218, %f273;
	fma.rn.f32 	%f282, %f205, %f218, %f274;
	fma.rn.f32 	%f283, %f207, %f218, %f275;
	fma.rn.f32 	%f284, %f195, %f219, %f276;
	fma.rn.f32 	%f285, %f197, %f219, %f277;
	fma.rn.f32 	%f286, %f199, %f219, %f278;
	fma.rn.f32 	%f287, %f201, %f219, %f279;
	fma.rn.f32 	%f288, %f203, %f219, %f280;
	fma.rn.f32 	%f289, %f205, %f219, %f281;
	fma.rn.f32 	%f290, %f207, %f219, %f282;
	fma.rn.f32 	%f291, %f209, %f219, %f283;
	ld.global.nc.f32 	%f292, [%rd76+4608];
	ld.global.nc.f32 	%f293, [%rd76+5120];
	ld.global.nc.f32 	%f294, [%rd76+5632];
	ld.global.nc.f32 	%f295, [%rd76+6144];
	ld.global.nc.f32 	%f296, [%rd76+6656];
	ld.global.nc.f32 	%f297, [%rd76+7168];
	ld.global.nc.f32 	%f298, [%rd76+7680];
	ld.global.nc.f32 	%f299, [%rd76+8192];
	ld.global.nc.f32 	%f300, [%rd76+8704];
	fma.rn.f32 	%f301, %f152, %f292, %f284;
	fma.rn.f32 	%f302, %f154, %f292, %f285;
	fma.rn.f32 	%f303, %f156, %f292, %f286;
	fma.rn.f32 	%f304, %f158, %f292, %f287;
	fma.rn.f32 	%f305, %f160, %f292, %f288;
	fma.rn.f32 	%f306, %f162, %f292, %f289;
	fma.rn.f32 	%f307, %f164, %f292, %f290;
	fma.rn.f32 	%f308, %f166, %f292, %f291;
	fma.rn.f32 	%f309, %f154, %f293, %f301;
	fma.rn.f32 	%f310, %f156, %f293, %f302;
	fma.rn.f32 	%f311, %f158, %f293, %f303;
	fma.rn.f32 	%f312, %f160, %f293, %f304;
	fma.rn.f32 	%f313, %f162, %f293, %f305;
	fma.rn.f32 	%f314, %f164, %f293, %f306;
	fma.rn.f32 	%f315, %f166, %f293, %f307;
	fma.rn.f32 	%f316, %f168, %f293, %f308;
	fma.rn.f32 	%f317, %f156, %f294, %f309;
	fma.rn.f32 	%f318, %f158, %f294, %f310;
	fma.rn.f32 	%f319, %f160, %f294, %f311;
	fma.rn.f32 	%f320, %f162, %f294, %f312;
	fma.rn.f32 	%f321, %f164, %f294, %f313;
	fma.rn.f32 	%f322, %f166, %f294, %f314;
	fma.rn.f32 	%f323, %f168, %f294, %f315;
	fma.rn.f32 	%f324, %f170, %f294, %f316;
	fma.rn.f32 	%f325, %f172, %f295, %f317;
	fma.rn.f32 	%f326, %f174, %f295, %f318;
	fma.rn.f32 	%f327, %f176, %f295, %f319;
	fma.rn.f32 	%f328, %f178, %f295, %f320;
	fma.rn.f32 	%f329, %f180, %f295, %f321;
	fma.rn.f32 	%f330, %f182, %f295, %f322;
	fma.rn.f32 	%f331, %f184, %f295, %f323;
	fma.rn.f32 	%f332, %f186, %f295, %f324;
	fma.rn.f32 	%f333, %f174, %f296, %f325;
	fma.rn.f32 	%f334, %f176, %f296, %f326;
	fma.rn.f32 	%f335, %f178, %f296, %f327;
	fma.rn.f32 	%f336, %f180, %f296, %f328;
	fma.rn.f32 	%f337, %f182, %f296, %f329;
	fma.rn.f32 	%f338, %f184, %f296, %f330;
	fma.rn.f32 	%f339, %f186, %f296, %f331;
	fma.rn.f32 	%f340, %f188, %f296, %f332;
	fma.rn.f32 	%f341, %f176, %f297, %f333;
	fma.rn.f32 	%f342, %f178, %f297, %f334;
	fma.rn.f32 	%f343, %f180, %f297, %f335;
	fma.rn.f32 	%f344, %f182, %f297, %f336;
	fma.rn.f32 	%f345, %f184, %f297, %f337;
	fma.rn.f32 	%f346, %f186, %f297, %f338;
	fma.rn.f32 	%f347, %f188, %f297, %f339;
	fma.rn.f32 	%f348, %f190, %f297, %f340;
	fma.rn.f32 	%f349, %f192, %f298, %f341;
	fma.rn.f32 	%f350, %f194, %f298, %f342;
	fma.rn.f32 	%f351, %f196, %f298, %f343;
	fma.rn.f32 	%f352, %f198, %f298, %f344;
	fma.rn.f32 	%f353, %f200, %f298, %f345;
	fma.rn.f32 	%f354, %f202, %f298, %f346;
	fma.rn.f32 	%f355, %f204, %f298, %f347;
	fma.rn.f32 	%f356, %f206, %f298, %f348;
	fma.rn.f32 	%f357, %f194, %f299, %f349;
	fma.rn.f32 	%f358, %f196, %f299, %f350;
	fma.rn.f32 	%f359, %f198, %f299, %f351;
	fma.rn.f32 	%f360, %f200, %f299, %f352;
	fma.rn.f32 	%f361, %f202, %f299, %f353;
	fma.rn.f32 	%f362, %f204, %f299, %f354;
	fma.rn.f32 	%f363, %f206, %f299, %f355;
	fma.rn.f32 	%f364, %f208, %f299, %f356;
	fma.rn.f32 	%f404, %f196, %f300, %f357;
	fma.rn.f32 	%f403, %f198, %f300, %f358;
	fma.rn.f32 	%f402, %f200, %f300, %f359;
	fma.rn.f32 	%f401, %f202, %f300, %f360;
	fma.rn.f32 	%f400, %f204, %f300, %f361;
	fma.rn.f32 	%f399, %f206, %f300, %f362;
	fma.rn.f32 	%f398, %f208, %f300, %f363;
	fma.rn.f32 	%f397, %f210, %f300, %f364;
	add.s32 	%r9, %r114, 2;
	setp.lt.u32 	%p19, %r114, 126;
	mov.u32 	%r114, %r9;
	@%p19 bra 	$L__BB2_25;
	ld.param.u32 	%r110, [filter_i128_param_5];
	ld.param.u32 	%r95, [filter_i128_param_2];
	ld.param.u64 	%rd112, [filter_i128_param_1];
	mov.u32 	%r78, %ctaid.x;
	mad.lo.s32 	%r79, %r110, %r78, %r112;
	mul.lo.s32 	%r80, %r79, %r95;
	cvt.u64.u32 	%rd77, %r80;
	add.f32 	%f365, %f1, %f404;
	max.f32 	%f366, %f365, 0f00000000;
	min.f32 	%f367, %f365, 0f00000000;
	fma.rn.f32 	%f368, %f367, 0f3DCCCCCD, %f366;
	add.s64 	%rd78, %rd77, %rd11;
	cvta.to.global.u64 	%rd79, %rd112;
	shl.b64 	%rd80, %rd78, 2;
	add.s64 	%rd81, %rd79, %rd80;
	st.global.f32 	[%rd81], %f368;
	add.s32 	%r81, %r80, %r95;
	cvt.u64.u32 	%rd82, %r81;
	add.f32 	%f369, %f1, %f403;
	max.f32 	%f370, %f369, 0f00000000;
	min.f32 	%f371, %f369, 0f00000000;
	fma.rn.f32 	%f372, %f371, 0f3DCCCCCD, %f370;
	add.s64 	%rd83, %rd82, %rd11;
	shl.b64 	%rd84, %rd83, 2;
	add.s64 	%rd85, %rd79, %rd84;
	st.global.f32 	[%rd85], %f372;
	add.s32 	%r82, %r79, 2;
	mul.lo.s32 	%r83, %r82, %r95;
	cvt.u64.u32 	%rd86, %r83;
	add.f32 	%f373, %f1, %f402;
	max.f32 	%f374, %f373, 0f00000000;
	min.f32 	%f375, %f373, 0f00000000;
	fma.rn.f32 	%f376, %f375, 0f3DCCCCCD, %f374;
	add.s64 	%rd87, %rd86, %rd11;
	shl.b64 	%rd88, %rd87, 2;
	add.s64 	%rd89, %rd79, %rd88;
	st.global.f32 	[%rd89], %f376;
	add.s32 	%r84, %r79, 3;
	mul.lo.s32 	%r85, %r84, %r95;
	cvt.u64.u32 	%rd90, %r85;
	add.f32 	%f377, %f1, %f401;
	max.f32 	%f378, %f377, 0f00000000;
	min.f32 	%f379, %f377, 0f00000000;
	fma.rn.f32 	%f380, %f379, 0f3DCCCCCD, %f378;
	add.s64 	%rd91, %rd90, %rd11;
	shl.b64 	%rd92, %rd91, 2;
	add.s64 	%rd93, %rd79, %rd92;
	st.global.f32 	[%rd93], %f380;
	add.s32 	%r86, %r79, 4;
	mul.lo.s32 	%r87, %r86, %r95;
	cvt.u64.u32 	%rd94, %r87;
	add.f32 	%f381, %f1, %f400;
	max.f32 	%f382, %f381, 0f00000000;
	min.f32 	%f383, %f381, 0f00000000;
	fma.rn.f32 	%f384, %f383, 0f3DCCCCCD, %f382;
	add.s64 	%rd95, %rd94, %rd11;
	shl.b64 	%rd96, %rd95, 2;
	add.s64 	%rd97, %rd79, %rd96;
	st.global.f32 	[%rd97], %f384;
	add.s32 	%r88, %r79, 5;
	mul.lo.s32 	%r89, %r88, %r95;
	cvt.u64.u32 	%rd98, %r89;
	add.f32 	%f385, %f1, %f399;
	max.f32 	%f386, %f385, 0f00000000;
	min.f32 	%f387, %f385, 0f00000000;
	fma.rn.f32 	%f388, %f387, 0f3DCCCCCD, %f386;
	add.s64 	%rd99, %rd98, %rd11;
	shl.b64 	%rd100, %rd99, 2;
	add.s64 	%rd101, %rd79, %rd100;
	st.global.f32 	[%rd101], %f388;
	add.s32 	%r90, %r79, 6;
	mul.lo.s32 	%r91, %r90, %r95;
	cvt.u64.u32 	%rd102, %r91;
	add.f32 	%f389, %f1, %f398;
	max.f32 	%f390, %f389, 0f00000000;
	min.f32 	%f391, %f389, 0f00000000;
	fma.rn.f32 	%f392, %f391, 0f3DCCCCCD, %f390;
	add.s64 	%rd103, %rd102, %rd11;
	shl.b64 	%rd104, %rd103, 2;
	add.s64 	%rd105, %rd79, %rd104;
	st.global.f32 	[%rd105], %f392;
	add.s32 	%r92, %r79, 7;
	mul.lo.s32 	%r93, %r92, %r95;
	cvt.u64.u32 	%rd106, %r93;
	add.f32 	%f393, %f1, %f397;
	max.f32 	%f394, %f393, 0f00000000;
	min.f32 	%f395, %f393, 0f00000000;
	fma.rn.f32 	%f396, %f395, 0f3DCCCCCD, %f394;
	add.s64 	%rd107, %rd106, %rd11;
	shl.b64 	%rd108, %rd107, 2;
	add.s64 	%rd109, %rd79, %rd108;
	st.global.f32 	[%rd109], %f396;
$L__BB2_27:
	ld.param.u32 	%r111, [filter_i128_param_5];
	add.s32 	%r112, %r112, 8;
	setp.lt.u32 	%p20, %r112, %r111;
	@%p20 bra 	$L__BB2_2;
$L__BB2_28:
	ret;

}
	// .globl	filter_i128_o128
.visible .entry filter_i128_o128(
	.param .u64 .ptr .align 1 filter_i128_o128_param_0,
	.param .u64 .ptr .align 1 filter_i128_o128_param_1,
	.param .u64 .ptr .align 1 filter_i128_o128_param_2,
	.param .u32 filter_i128_o128_param_3,
	.param .u32 filter_i128_o128_param_4,
	.param .u64 .ptr .align 1 filter_i128_o128_param_5,
	.param .u32 filter_i128_o128_param_6,
	.param .u32 filter_i128_o128_param_7
)
{
	.reg .pred 	%p<30>;
	.reg .b32 	%r<119>;
	.reg .b32 	%f<436>;
	.reg .b64 	%rd<78>;
	// demoted variable
	.shared .align 4 .b8 _ZZ22filter_weight_blockingILi128ELi128EEvPKfPfS1_jjS1_iiE15shared_buf_base[3840];
	ld.param.u64 	%rd13, [filter_i128_o128_param_0];
	ld.param.u64 	%rd14, [filter_i128_o128_param_2];
	ld.param.u32 	%r21, [filter_i128_o128_param_4];
	ld.param.u32 	%r23, [filter_i128_o128_param_7];
	cvta.to.global.u64 	%rd1, %rd13;
	cvta.to.global.u64 	%rd15, %rd14;
	mov.u32 	%r1, %tid.x;
	add.s32 	%r24, %r23, %r1;
	mul.wide.s32 	%rd16, %r24, 4;
	add.s64 	%rd17, %rd15, %rd16;
	ld.global.nc.f32 	%f1, [%rd17];
	setp.eq.s32 	%p1, %r21, 0;
	@%p1 bra 	$L__BB3_42;
	ld.param.u32 	%r102, [filter_i128_o128_param_6];
	ld.param.u32 	%r87, [filter_i128_o128_param_4];
	mov.u32 	%r26, %ctaid.x;
	shl.b32 	%r27, %r87, 7;
	mul.wide.u32 	%rd18, %r27, %r26;
	shl.b64 	%rd19, %rd18, 2;
	add.s64 	%rd20, %rd1, %rd19;
	cvt.s64.s32 	%rd21, %r102;
	cvt.u64.u32 	%rd22, %r1;
	add.s64 	%rd23, %rd21, %rd22;
	setp.eq.s32 	%p2, %r26, 0;
	mul.wide.u32 	%rd24, %r27, 4;
	sub.s64 	%rd25, %rd20, %rd24;
	selp.b64 	%rd26, %rd1, %rd25, %p2;
	shl.b64 	%rd27, %rd23, 2;
	add.s64 	%rd2, %rd26, %rd27;
	add.s64 	%rd3, %rd20, %rd27;
	mov.b32 	%r113, 0;
	shl.b32 	%r31, %r1, 2;
$L__BB3_2:
	ld.param.u32 	%r88, [filter_i128_o128_param_4];
	ld.param.u32 	%r86, [filter_i128_o128_param_3];
	add.s32 	%r29, %r86, -1;
	setp.eq.s32 	%p3, %r26, %r29;
	shl.b32 	%r30, %r88, 7;
	mul.wide.u32 	%rd28, %r30, 4;
	selp.b64 	%rd29, 0, %rd28, %p3;
	add.s64 	%rd4, %rd3, %rd29;
	mov.u32 	%r32, _ZZ22filter_weight_blockingILi128ELi128EEvPKfPfS1_jjS1_iiE15shared_buf_base;
	add.s32 	%r33, %r32, %r31;
	add.s32 	%r4, %r33, 128;
	mad.lo.s32 	%r5, %r88, %r26, %r113;
	bar.sync 	0;
	sub.s32 	%r6, %r88, %r113;
	setp.lt.s32 	%p4, %r6, 9;
	setp.eq.s32 	%p5, %r113, 0;
	or.pred  	%p6, %p5, %p4;
	@%p6 bra 	$L__BB3_7;
	setp.gt.u32 	%p18, %r1, 31;
	@%p18 bra 	$L__BB3_5;
	ld.shared.f32 	%f56, [%r4+896];
	st.shared.f32 	[%r4+-128], %f56;
	ld.shared.f32 	%f57, [%r4+2176];
	st.shared.f32 	[%r4+1152], %f57;
	ld.shared.f32 	%f58, [%r4+3456];
	st.shared.f32 	[%r4+2432], %f58;
	ld.shared.f32 	%f59, [%r4+1024];
	st.shared.f32 	[%r4], %f59;
	ld.shared.f32 	%f60, [%r4+2304];
	st.shared.f32 	[%r4+1280], %f60;
	ld.shared.f32 	%f61, [%r4+3584];
	st.shared.f32 	[%r4+2560], %f61;
$L__BB3_5:
	setp.gt.u32 	%p19, %r1, 31;
	bar.sync 	0;
	@%p19 bra 	$L__BB3_23;
	shl.b32 	%r60, %r113, 7;
	mul.wide.u32 	%rd43, %r60, 4;
	add.s64 	%rd44, %rd2, %rd43;
	ld.global.nc.f32 	%f62, [%rd44+512];
	st.shared.f32 	[%r4+128], %f62;
	add.s64 	%rd45, %rd3, %rd43;
	ld.global.nc.f32 	%f63, [%rd45+512];
	st.shared.f32 	[%r4+1408], %f63;
	add.s64 	%rd46, %rd4, %rd43;
	ld.global.nc.f32 	%f64, [%rd46+512];
	st.shared.f32 	[%r4+2688], %f64;
	ld.global.nc.f32 	%f65, [%rd44+1024];
	st.shared.f32 	[%r4+256], %f65;
	ld.global.nc.f32 	%f66, [%rd45+1024];
	st.shared.f32 	[%r4+1536], %f66;
	ld.global.nc.f32 	%f67, [%rd46+1024];
	st.shared.f32 	[%r4+2816], %f67;
	ld.global.nc.f32 	%f68, [%rd44+1536];
	st.shared.f32 	[%r4+384], %f68;
	ld.global.nc.f32 	%f69, [%rd45+1536];
	st.shared.f32 	[%r4+1664], %f69;
	ld.global.nc.f32 	%f70, [%rd46+1536];
	st.shared.f32 	[%r4+2944], %f70;
	ld.global.nc.f32 	%f71, [%rd44+2048];
	st.shared.f32 	[%r4+512], %f71;
	ld.global.nc.f32 	%f72, [%rd45+2048];
	st.shared.f32 	[%r4+1792], %f72;
	ld.global.nc.f32 	%f73, [%rd46+2048];
	st.shared.f32 	[%r4+3072], %f73;
	ld.global.nc.f32 	%f74, [%rd44+2560];
	st.shared.f32 	[%r4+640], %f74;
	ld.global.nc.f32 	%f75, [%rd45+2560];
	st.shared.f32 	[%r4+1920], %f75;
	ld.global.nc.f32 	%f76, [%rd46+2560];
	st.shared.f32 	[%r4+3200], %f76;
	ld.global.nc.f32 	%f77, [%rd44+3072];
	st.shared.f32 	[%r4+768], %f77;
	ld.global.nc.f32 	%f78, [%rd45+3072];
	st.shared.f32 	[%r4+2048], %f78;
	ld.global.nc.f32 	%f79, [%rd46+3072];
	st.shared.f32 	[%r4+3328], %f79;
	ld.global.nc.f32 	%f80, [%rd44+3584];
	st.shared.f32 	[%r4+896], %f80;
	ld.global.nc.f32 	%f81, [%rd45+3584];
	st.shared.f32 	[%r4+2176], %f81;
	ld.global.nc.f32 	%f82, [%rd46+3584];
	st.shared.f32 	[%r4+3456], %f82;
	add.s32 	%r61, %r60, 1024;
	mul.wide.u32 	%rd47, %r61, 4;
	add.s64 	%rd48, %rd2, %rd47;
	ld.global.nc.f32 	%f83, [%rd48];
	st.shared.f32 	[%r4+1024], %f83;
	add.s64 	%rd49, %rd3, %rd47;
	ld.global.nc.f32 	%f84, [%rd49];
	st.shared.f32 	[%r4+2304], %f84;
	add.s64 	%rd50, %rd4, %rd47;
	ld.global.nc.f32 	%f85, [%rd50];
	st.shared.f32 	[%r4+3584], %f85;
	bra.uni 	$L__BB3_23;
$L__BB3_7:
	setp.gt.u32 	%p7, %r1, 31;
	@%p7 bra 	$L__BB3_23;
	ld.param.u32 	%r89, [filter_i128_o128_param_4];
	setp.eq.s32 	%p8, %r89, %r113;
	mov.b32 	%r114, 0;
	@%p8 bra 	$L__BB3_17;
	ld.param.u32 	%r90, [filter_i128_o128_param_4];
	shl.b32 	%r36, %r113, 7;
	mul.wide.u32 	%rd30, %r36, 4;
	add.s64 	%rd5, %rd2, %rd30;
	ld.global.nc.f32 	%f20, [%rd5];
	st.shared.f32 	[%r4], %f20;
	add.s64 	%rd6, %rd3, %rd30;
	ld.global.nc.f32 	%f21, [%rd6];
	st.shared.f32 	[%r4+1280], %f21;
	add.s64 	%rd7, %rd4, %rd30;
	ld.global.nc.f32 	%f22, [%rd7];
	st.shared.f32 	[%r4+2560], %f22;
	add.s32 	%r37, %r113, 1;
	setp.eq.s32 	%p9, %r37, %r90;
	mov.b32 	%r114, 1;
	@%p9 bra 	$L__BB3_17;
	ld.param.u32 	%r91, [filter_i128_o128_param_4];
	ld.global.nc.f32 	%f23, [%rd5+512];
	st.shared.f32 	[%r4+128], %f23;
	ld.global.nc.f32 	%f24, [%rd6+512];
	st.shared.f32 	[%r4+1408], %f24;
	ld.global.nc.f32 	%f25, [%rd7+512];
	st.shared.f32 	[%r4+2688], %f25;
	add.s32 	%r39, %r113, 2;
	setp.eq.s32 	%p10, %r39, %r91;
	mov.b32 	%r114, 2;
	@%p10 bra 	$L__BB3_17;
	ld.param.u32 	%r92, [filter_i128_o128_param_4];
	ld.global.nc.f32 	%f26, [%rd5+1024];
	st.shared.f32 	[%r4+256], %f26;
	ld.global.nc.f32 	%f27, [%rd6+1024];
	st.shared.f32 	[%r4+1536], %f27;
	ld.global.nc.f32 	%f28, [%rd7+1024];
	st.shared.f32 	[%r4+2816], %f28;
	add.s32 	%r41, %r113, 3;
	setp.eq.s32 	%p11, %r41, %r92;
	mov.b32 	%r114, 3;
	@%p11 bra 	$L__BB3_17;
	ld.param.u32 	%r93, [filter_i128_o128_param_4];
	ld.global.nc.f32 	%f29, [%rd5+1536];
	st.shared.f32 	[%r4+384], %f29;
	ld.global.nc.f32 	%f30, [%rd6+1536];
	st.shared.f32 	[%r4+1664], %f30;
	ld.global.nc.f32 	%f31, [%rd7+1536];
	st.shared.f32 	[%r4+2944], %f31;
	add.s32 	%r43, %r113, 4;
	setp.eq.s32 	%p12, %r43, %r93;
	mov.b32 	%r114, 4;
	@%p12 bra 	$L__BB3_17;
	ld.param.u32 	%r94, [filter_i128_o128_param_4];
	ld.global.nc.f32 	%f32, [%rd5+2048];
	st.shared.f32 	[%r4+512], %f32;
	ld.global.nc.f32 	%f33, [%rd6+2048];
	st.shared.f32 	[%r4+1792], %f33;
	ld.global.nc.f32 	%f34, [%rd7+2048];
	st.shared.f32 	[%r4+3072], %f34;
	add.s32 	%r45, %r113, 5;
	setp.eq.s32 	%p13, %r45, %r94;
	mov.b32 	%r114, 5;
	@%p13 bra 	$L__BB3_17;
	ld.param.u32 	%r95, [filter_i128_o128_param_4];
	ld.global.nc.f32 	%f35, [%rd5+2560];
	st.shared.f32 	[%r4+640], %f35;
	ld.global.nc.f32 	%f36, [%rd6+2560];
	st.shared.f32 	[%r4+1920], %f36;
	ld.global.nc.f32 	%f37, [%rd7+2560];
	st.shared.f32 	[%r4+3200], %f37;
	add.s32 	%r47, %r113, 6;
	setp.eq.s32 	%p14, %r47, %r95;
	mov.b32 	%r114, 6;
	@%p14 bra 	$L__BB3_17;
	ld.param.u32 	%r96, [filter_i128_o128_param_4];
	ld.global.nc.f32 	%f38, [%rd5+3072];
	st.shared.f32 	[%r4+768], %f38;
	ld.global.nc.f32 	%f39, [%rd6+3072];
	st.shared.f32 	[%r4+2048], %f39;
	ld.global.nc.f32 	%f40, [%rd7+3072];
	st.shared.f32 	[%r4+3328], %f40;
	add.s32 	%r49, %r113, 7;
	setp.eq.s32 	%p15, %r49, %r96;
	mov.b32 	%r114, 7;
	@%p15 bra 	$L__BB3_17;
	ld.global.nc.f32 	%f41, [%rd5+3584];
	st.shared.f32 	[%r4+896], %f41;
	ld.global.nc.f32 	%f42, [%rd6+3584];
	st.shared.f32 	[%r4+2176], %f42;
	ld.global.nc.f32 	%f43, [%rd7+3584];
	st.shared.f32 	[%r4+3456], %f43;
	mov.b32 	%r114, 8;
$L__BB3_17:
	ld.param.u32 	%r97, [filter_i128_o128_param_4];
	add.s32 	%r8, %r114, %r113;
	setp.ne.s32 	%p16, %r8, %r97;
	@%p16 bra 	$L__BB3_19;
	ld.param.u32 	%r98, [filter_i128_o128_param_4];
	shl.b32 	%r54, %r98, 7;
	add.s32 	%r55, %r54, -128;
	mul.wide.s32 	%rd35, %r55, 4;
	add.s64 	%rd36, %rd2, %rd35;
	ld.global.nc.f32 	%f47, [%rd36];
	shl.b32 	%r56, %r114, 7;
	add.s32 	%r57, %r4, %r56;
	st.shared.f32 	[%r57], %f47;
	add.s64 	%rd37, %rd3, %rd35;
	ld.global.nc.f32 	%f48, [%rd37];
	st.shared.f32 	[%r57+1280], %f48;
	add.s64 	%rd38, %rd4, %rd35;
	ld.global.nc.f32 	%f49, [%rd38];
	st.shared.f32 	[%r57+2560], %f49;
	bra.uni 	$L__BB3_20;
$L__BB3_19:
	shl.b32 	%r51, %r8, 7;
	mul.wide.u32 	%rd31, %r51, 4;
	add.s64 	%rd32, %rd2, %rd31;
	ld.global.nc.f32 	%f44, [%rd32];
	shl.b32 	%r52, %r114, 7;
	add.s32 	%r53, %r4, %r52;
	st.shared.f32 	[%r53], %f44;
	add.s64 	%rd33, %rd3, %rd31;
	ld.global.nc.f32 	%f45, [%rd33];
	st.shared.f32 	[%r53+1280], %f45;
	add.s64 	%rd34, %rd4, %rd31;
	ld.global.nc.f32 	%f46, [%rd34];
	st.shared.f32 	[%r53+2560], %f46;
$L__BB3_20:
	setp.ne.s32 	%p17, %r113, 0;
	@%p17 bra 	$L__BB3_22;
	ld.global.nc.f32 	%f53, [%rd2];
	st.shared.f32 	[%r4+-128], %f53;
	ld.global.nc.f32 	%f54, [%rd3];
	st.shared.f32 	[%r4+1152], %f54;
	ld.global.nc.f32 	%f55, [%rd4];
	st.shared.f32 	[%r4+2432], %f55;
	bra.uni 	$L__BB3_23;
$L__BB3_22:
	shl.b32 	%r58, %r113, 7;
	add.s32 	%r59, %r58, -128;
	mul.wide.s32 	%rd39, %r59, 4;
	add.s64 	%rd40, %rd2, %rd39;
	ld.global.nc.f32 	%f50, [%rd40];
	st.shared.f32 	[%r4+-128], %f50;
	add.s64 	%rd41, %rd3, %rd39;
	ld.global.nc.f32 	%f51, [%rd41];
	st.shared.f32 	[%r4+1152], %f51;
	add.s64 	%rd42, %rd4, %rd39;
	ld.global.nc.f32 	%f52, [%rd42];
	st.shared.f32 	[%r4+2432], %f52;
$L__BB3_23:
	bar.sync 	0;
	setp.gt.s32 	%p20, %r6, 7;
	@%p20 bra 	$L__BB3_31;
	mov.b32 	%r116, 0;
$L__BB3_25:
	ld.param.u32 	%r99, [filter_i128_o128_param_4];
	add.s32 	%r63, %r116, %r113;
	setp.eq.s32 	%p21, %r63, %r99;
	@%p21 bra 	$L__BB3_41;
	ld.param.u32 	%r103, [filter_i128_o128_param_6];
	mul.lo.s32 	%r117, %r103, 1152;
	shl.b32 	%r65, %r116, 7;
	add.s32 	%r13, %r32, %r65;
	mov.f32 	%f435, 0f00000000;
	mov.b32 	%r118, 1412;
$L__BB3_27:
	ld.param.u32 	%r109, [filter_i128_o128_param_7];
	ld.param.u64 	%rd76, [filter_i128_o128_param_5];
	add.s32 	%r67, %r13, %r118;
	ld.shared.f32 	%f87, [%r67+-1412];
	ld.shared.f32 	%f88, [%r67+-132];
	ld.shared.f32 	%f89, [%r67+1148];
	ld.shared.f32 	%f90, [%r67+-1284];
	ld.shared.f32 	%f91, [%r67+-4];
	ld.shared.f32 	%f92, [%r67+1276];
	ld.shared.f32 	%f93, [%r67+-1156];
	ld.shared.f32 	%f94, [%r67+124];
	ld.shared.f32 	%f95, [%r67+1404];
	cvta.to.global.u64 	%rd51, %rd76;
	mov.u32 	%r68, %tid.x;
	add.s32 	%r69, %r109, %r68;
	mul.wide.s32 	%rd52, %r69, 4;
	add.s64 	%rd53, %rd51, %rd52;
	mul.wide.s32 	%rd54, %r117, 4;
	add.s64 	%rd55, %rd53, %rd54;
	ld.global.nc.f32 	%f96, [%rd55];
	fma.rn.f32 	%f97, %f87, %f96, %f435;
	ld.global.nc.f32 	%f98, [%rd55+512];
	fma.rn.f32 	%f99, %f90, %f98, %f97;
	ld.global.nc.f32 	%f100, [%rd55+1024];
	fma.rn.f32 	%f101, %f93, %f100, %f99;
	ld.global.nc.f32 	%f102, [%rd55+1536];
	fma.rn.f32 	%f103, %f88, %f102, %f101;
	ld.global.nc.f32 	%f104, [%rd55+2048];
	fma.rn.f32 	%f105, %f91, %f104, %f103;
	ld.global.nc.f32 	%f106, [%rd55+2560];
	fma.rn.f32 	%f107, %f94, %f106, %f105;
	ld.global.nc.f32 	%f108, [%rd55+3072];
	fma.rn.f32 	%f109, %f89, %f108, %f107;
	ld.global.nc.f32 	%f110, [%rd55+3584];
	fma.rn.f32 	%f111, %f92, %f110, %f109;
	ld.global.nc.f32 	%f112, [%rd55+4096];
	fma.rn.f32 	%f113, %f95, %f112, %f111;
	ld.shared.f32 	%f114, [%r67+-1408];
	ld.shared.f32 	%f115, [%r67+-128];
	ld.shared.f32 	%f116, [%r67+1152];
	ld.shared.f32 	%f117, [%r67+-1280];
	ld.shared.f32 	%f118, [%r67];
	ld.shared.f32 	%f119, [%r67+1280];
	ld.shared.f32 	%f120, [%r67+-1152];
	ld.shared.f32 	%f121, [%r67+128];
	ld.shared.f32 	%f122, [%r67+1408];
	ld.global.nc.f32 	%f123, [%rd55+4608];
	fma.rn.f32 	%f124, %f114, %f123, %f113;
	ld.global.nc.f32 	%f125, [%rd55+5120];
	fma.rn.f32 	%f126, %f117, %f125, %f124;
	ld.global.nc.f32 	%f127, [%rd55+5632];
	fma.rn.f32 	%f128, %f120, %f127, %f126;
	ld.global.nc.f32 	%f129, [%rd55+6144];
	fma.rn.f32 	%f130, %f115, %f129, %f128;
	ld.global.nc.f32 	%f131, [%rd55+6656];
	fma.rn.f32 	%f132, %f118, %f131, %f130;
	ld.global.nc.f32 	%f133, [%rd55+7168];
	fma.rn.f32 	%f134, %f121, %f133, %f132;
	ld.global.nc.f32 	%f135, [%rd55+7680];
	fma.rn.f32 	%f136, %f116, %f135, %f134;
	ld.global.nc.f32 	%f137, [%rd55+8192];
	fma.rn.f32 	%f138, %f119, %f137, %f136;
	ld.global.nc.f32 	%f139, [%rd55+8704];
	fma.rn.f32 	%f435, %f122, %f139, %f138;
	add.s32 	%r118, %r118, 8;
	add.s32 	%r117, %r117, 2304;
	setp.ne.s32 	%p22, %r118, 1540;
	@%p22 bra 	$L__BB3_27;
	ld.param.u32 	%r110, [filter_i128_o128_param_7];
	ld.param.u32 	%r104, [filter_i128_o128_param_6];
	ld.param.u64 	%rd74, [filter_i128_o128_param_1];
	add.s32 	%r70, %r110, %r1;
	cvt.s64.s32 	%rd9, %r70;
	add.s32 	%r71, %r5, %r116;
	shl.b32 	%r72, %r71, 7;
	cvta.to.global.u64 	%rd56, %rd74;
	mul.wide.u32 	%rd57, %r72, 4;
	add.s64 	%rd10, %rd56, %rd57;
	setp.eq.s32 	%p23, %r104, 0;
	@%p23 bra 	$L__BB3_38;
	ld.param.u32 	%r105, [filter_i128_o128_param_6];
	setp.ne.s32 	%p24, %r105, 96;
	@%p24 bra 	$L__BB3_39;
	shl.b64 	%rd60, %rd9, 2;
	add.s64 	%rd61, %rd10, %rd60;
	ld.global.f32 	%f140, [%rd61];
	add.f32 	%f141, %f435, %f140;
	add.f32 	%f142, %f1, %f141;
	max.f32 	%f143, %f142, 0f00000000;
	min.f32 	%f144, %f142, 0f00000000;
	fma.rn.f32 	%f145, %f144, 0f3DCCCCCD, %f143;
	st.global.f32 	[%rd61], %f145;
	bra.uni 	$L__BB3_40;
$L__BB3_31:
	mov.f32 	%f427, 0f00000000;
	mov.b32 	%r115, 0;
	mov.f32 	%f428, %f427;
	mov.f32 	%f429, %f427;
	mov.f32 	%f430, %f427;
	mov.f32 	%f431, %f427;
	mov.f32 	%f432, %f427;
	mov.f32 	%f433, %f427;
	mov.f32 	%f434, %f427;
$L__BB3_32:
	ld.param.u32 	%r111, [filter_i128_o128_param_7];
	ld.param.u32 	%r106, [filter_i128_o128_param_6];
	ld.param.u64 	%rd77, [filter_i128_o128_param_5];
	add.s32 	%r74, %r115, %r106;
	shl.b32 	%r75, %r115, 2;
	mov.u32 	%r76, _ZZ22filter_weight_blockingILi128ELi128EEvPKfPfS1_jjS1_iiE15shared_buf_base;
	add.s32 	%r77, %r76, %r75;
	ld.shared.v2.f32 	{%f149, %f150}, [%r77];
	ld.shared.v2.f32 	{%f151, %f152}, [%r77+128];
	ld.shared.v2.f32 	{%f153, %f154}, [%r77+256];
	ld.shared.v2.f32 	{%f155, %f156}, [%r77+384];
	ld.shared.v2.f32 	{%f157, %f158}, [%r77+512];
	ld.shared.v2.f32 	{%f159, %f160}, [%r77+640];
	ld.shared.v2.f32 	{%f161, %f162}, [%r77+768];
	ld.shared.v2.f32 	{%f163, %f164}, [%r77+896];
	ld.shared.v2.f32 	{%f165, %f166}, [%r77+1024];
	ld.shared.v2.f32 	{%f167, %f168}, [%r77+1152];
	ld.shared.v2.f32 	{%f169, %f170}, [%r77+1280];
	ld.shared.v2.f32 	{%f171, %f172}, [%r77+1408];
	ld.shared.v2.f32 	{%f173, %f174}, [%r77+1536];
	ld.shared.v2.f32 	{%f175, %f176}, [%r77+1664];
	ld.shared.v2.f32 	{%f177, %f178}, [%r77+1792];
	ld.shared.v2.f32 	{%f179, %f180}, [%r77+1920];
	ld.shared.v2.f32 	{%f181, %f182}, [%r77+2048];
	ld.shared.v2.f32 	{%f183, %f184}, [%r77+2176];
	ld.shared.v2.f32 	{%f185, %f186}, [%r77+2304];
	ld.shared.v2.f32 	{%f187, %f188}, [%r77+2432];
	ld.shared.v2.f32 	{%f189, %f190}, [%r77+2560];
	ld.shared.v2.f32 	{%f191, %f192}, [%r77+2688];
	ld.shared.v2.f32 	{%f193, %f194}, [%r77+2816];
	ld.shared.v2.f32 	{%f195, %f196}, [%r77+2944];
	ld.shared.v2.f32 	{%f197, %f198}, [%r77+3072];
	ld.shared.v2.f32 	{%f199, %f200}, [%r77+3200];
	ld.shared.v2.f32 	{%f201, %f202}, [%r77+3328];
	ld.shared.v2.f32 	{%f203, %f204}, [%r77+3456];
	ld.shared.v2.f32 	{%f205, %f206}, [%r77+3584];
	ld.shared.v2.f32 	{%f207, %f208}, [%r77+3712];
	mul.lo.s32 	%r78, %r74, 1152;
	cvta.to.global.u64 	%rd64, %rd77;
	mov.u32 	%r79, %tid.x;
	add.s32 	%r80, %r111, %r79;
	mul.wide.s32 	%rd65, %r80, 4;
	add.s64 	%rd66, %rd64, %rd65;
	mul.wide.s32 	%rd67, %r78, 4;
	add.s64 	%rd68, %rd66, %rd67;
	ld.global.nc.f32 	%f209, [%rd68];
	ld.global.nc.f32 	%f210, [%rd68+512];
	ld.global.nc.f32 	%f211, [%rd68+1024];
	ld.global.nc.f32 	%f212, [%rd68+1536];
	ld.global.nc.f32 	%f213, [%rd68+2048];
	ld.global.nc.f32 	%f214, [%rd68+2560];
	ld.global.nc.f32 	%f215, [%rd68+3072];
	ld.global.nc.f32 	%f216, [%rd68+3584];
	ld.global.nc.f32 	%f217, [%rd68+4096];
	fma.rn.f32 	%f218, %f149, %f209, %f434;
	fma.rn.f32 	%f219, %f151, %f209, %f433;
	fma.rn.f32 	%f220, %f153, %f209, %f432;
	fma.rn.f32 	%f221, %f155, %f209, %f431;
	fma.rn.f32 	%f222, %f157, %f209, %f430;
	fma.rn.f32 	%f223, %f159, %f209, %f429;
	fma.rn.f32 	%f224, %f161, %f209, %f428;
	fma.rn.f32 	%f225, %f163, %f209, %f427;
	fma.rn.f32 	%f226, %f151, %f210, %f218;
	fma.rn.f32 	%f227, %f153, %f210, %f219;
	fma.rn.f32 	%f228, %f155, %f210, %f220;
	fma.rn.f32 	%f229, %f157, %f210, %f221;
	fma.rn.f32 	%f230, %f159, %f210, %f222;
	fma.rn.f32 	%f231, %f161, %f210, %f223;
	fma.rn.f32 	%f232, %f163, %f210, %f224;
	fma.rn.f32 	%f233, %f165, %f210, %f225;
	fma.rn.f32 	%f234, %f153, %f211, %f226;
	fma.rn.f32 	%f235, %f155, %f211, %f227;
	fma.rn.f32 	%f236, %f157, %f211, %f228;
	fma.rn.f32 	%f237, %f159, %f211, %f229;
	fma.rn.f32 	%f238, %f161, %f211, %f230;
	fma.rn.f32 	%f239, %f163, %f211, %f231;
	fma.rn.f32 	%f240, %f165, %f211, %f232;
	fma.rn.f32 	%f241, %f167, %f211, %f233;
	fma.rn.f32 	%f242, %f169, %f212, %f234;
	fma.rn.f32 	%f243, %f171, %f212, %f235;
	fma.rn.f32 	%f244, %f173, %f212, %f236;
	fma.rn.f32 	%f245, %f175, %f212, %f237;
	fma.rn.f32 	%f246, %f177, %f212, %f238;
	fma.rn.f32 	%f247, %f179, %f212, %f239;
	fma.rn.f32 	%f248, %f181, %f212, %f240;
	fma.rn.f32 	%f249, %f183, %f212, %f241;
	fma.rn.f32 	%f250, %f171, %f213, %f242;
	fma.rn.f32 	%f251, %f173, %f213, %f243;
	fma.rn.f32 	%f252, %f175, %f213, %f244;
	fma.rn.f32 	%f253, %f177, %f213, %f245;
	fma.rn.f32 	%f254, %f179, %f213, %f246;
	fma.rn.f32 	%f255, %f181, %f213, %f247;
	fma.rn.f32 	%f256, %f183, %f213, %f248;
	fma.rn.f32 	%f257, %f185, %f213, %f249;
	fma.rn.f32 	%f258, %f173, %f214, %f250;
	fma.rn.f32 	%f259, %f175, %f214, %f251;
	fma.rn.f32 	%f260, %f177, %f214, %f252;
	fma.rn.f32 	%f261, %f179, %f214, %f253;
	fma.rn.f32 	%f262, %f181, %f214, %f254;
	fma.rn.f32 	%f263, %f183, %f214, %f255;
	fma.rn.f32 	%f264, %f185, %f214, %f256;
	fma.rn.f32 	%f265, %f187, %f214, %f257;
	fma.rn.f32 	%f266, %f189, %f215, %f258;
	fma.rn.f32 	%f267, %f191, %f215, %f259;
	fma.rn.f32 	%f268, %f193, %f215, %f260;
	fma.rn.f32 	%f269, %f195, %f215, %f261;
	fma.rn.f32 	%f270, %f197, %f215, %f262;
	fma.rn.f32 	%f271, %f199, %f215, %f263;
	fma.rn.f32 	%f272, %f201, %f215, %f264;
	fma.rn.f32 	%f273, %f203, %f215, %f265;
	fma.rn.f32 	%f274, %f191, %f216, %f266;
	fma.rn.f32 	%f275, %f193, %f216, %f267;
	fma.rn.f32 	%f276, %f195, %f216, %f268;
	fma.rn.f32 	%f277, %f197, %f216, %f269;
	fma.rn.f32 	%f278, %f199, %f216, %f270;
	fma.rn.f32 	%f279, %f201, %f216, %f271;
	fma.rn.f32 	%f280, %f203, %f216, %f272;
	fma.rn.f32 	%f281, %f205, %f216, %f273;
	fma.rn.f32 	%f282, %f193, %f217, %f274;
	fma.rn.f32 	%f283, %f195, %f217, %f275;
	fma.rn.f32 	%f284, %f197, %f217, %f276;
	fma.rn.f32 	%f285, %f199, %f217, %f277;
	fma.rn.f32 	%f286, %f201, %f217, %f278;
	fma.rn.f32 	%f287, %f203, %f217, %f279;
	fma.rn.f32 	%f288, %f205, %f217, %f280;
	fma.rn.f32 	%f289, %f207, %f217, %f281;
	ld.global.nc.f32 	%f290, [%rd68+4608];
	ld.global.nc.f32 	%f291, [%rd68+5120];
	ld.global.nc.f32 	%f292, [%rd68+5632];
	ld.global.nc.f32 	%f293, [%rd68+6144];
	ld.global.nc.f32 	%f294, [%rd68+6656];
	ld.global.nc.f32 	%f295, [%rd68+7168];
	ld.global.nc.f32 	%f296, [%rd68+7680];
	ld.global.nc.f32 	%f297, [%rd68+8192];
	ld.global.nc.f32 	%f298, [%rd68+8704];
	fma.rn.f32 	%f299, %f150, %f290, %f282;
	fma.rn.f32 	%f300, %f152, %f290, %f283;
	fma.rn.f32 	%f301, %f154, %f290, %f284;
	fma.rn.f32 	%f302, %f156, %f290, %f285;
	fma.rn.f32 	%f303, %f158, %f290, %f286;
	fma.rn.f32 	%f304, %f160, %f290, %f287;
	fma.rn.f32 	%f305, %f162, %f290, %f288;
	fma.rn.f32 	%f306, %f164, %f290, %f289;
	fma.rn.f32 	%f307, %f152, %f291, %f299;
	fma.rn.f32 	%f308, %f154, %f291, %f300;
	fma.rn.f32 	%f309, %f156, %f291, %f301;
	fma.rn.f32 	%f310, %f158, %f291, %f302;
	fma.rn.f32 	%f311, %f160, %f291, %f303;
	fma.rn.f32 	%f312, %f162, %f291, %f304;
	fma.rn.f32 	%f313, %f164, %f291, %f305;
	fma.rn.f32 	%f314, %f166, %f291, %f306;
	fma.rn.f32 	%f315, %f154, %f292, %f307;
	fma.rn.f32 	%f316, %f156, %f292, %f308;
	fma.rn.f32 	%f317, %f158, %f292, %f309;
	fma.rn.f32 	%f318, %f160, %f292, %f310;
	fma.rn.f32 	%f319, %f162, %f292, %f311;
	fma.rn.f32 	%f320, %f164, %f292, %f312;
	fma.rn.f32 	%f321, %f166, %f292, %f313;
	fma.rn.f32 	%f322, %f168, %f292, %f314;
	fma.rn.f32 	%f323, %f170, %f293, %f315;
	fma.rn.f32 	%f324, %f172, %f293, %f316;
	fma.rn.f32 	%f325, %f174, %f293, %f317;
	fma.rn.f32 	%f326, %f176, %f293, %f318;
	fma.rn.f32 	%f327, %f178, %f293, %f319;
	fma.rn.f32 	%f328, %f180, %f293, %f320;
	fma.rn.f32 	%f329, %f182, %f293, %f321;
	fma.rn.f32 	%f330, %f184, %f293, %f322;
	fma.rn.f32 	%f331, %f172, %f294, %f323;
	fma.rn.f32 	%f332, %f174, %f294, %f324;
	fma.rn.f32 	%f333, %f176, %f294, %f325;
	fma.rn.f32 	%f334, %f178, %f294, %f326;
	fma.rn.f32 	%f335, %f180, %f294, %f327;
	fma.rn.f32 	%f336, %f182, %f294, %f328;
	fma.rn.f32 	%f337, %f184, %f294, %f329;
	fma.rn.f32 	%f338, %f186, %f294, %f330;
	fma.rn.f32 	%f339, %f174, %f295, %f331;
	fma.rn.f32 	%f340, %f176, %f295, %f332;
	fma.rn.f32 	%f341, %f178, %f295, %f333;
	fma.rn.f32 	%f342, %f180, %f295, %f334;
	fma.rn.f32 	%f343, %f182, %f295, %f335;
	fma.rn.f32 	%f344, %f184, %f295, %f336;
	fma.rn.f32 	%f345, %f186, %f295, %f337;
	fma.rn.f32 	%f346, %f188, %f295, %f338;
	fma.rn.f32 	%f347, %f190, %f296, %f339;
	fma.rn.f32 	%f348, %f192, %f296, %f340;
	fma.rn.f32 	%f349, %f194, %f296, %f341;
	fma.rn.f32 	%f350, %f196, %f296, %f342;
	fma.rn.f32 	%f351, %f198, %f296, %f343;
	fma.rn.f32 	%f352, %f200, %f296, %f344;
	fma.rn.f32 	%f353, %f202, %f296, %f345;
	fma.rn.f32 	%f354, %f204, %f296, %f346;
	fma.rn.f32 	%f355, %f192, %f297, %f347;
	fma.rn.f32 	%f356, %f194, %f297, %f348;
	fma.rn.f32 	%f357, %f196, %f297, %f349;
	fma.rn.f32 	%f358, %f198, %f297, %f350;
	fma.rn.f32 	%f359, %f200, %f297, %f351;
	fma.rn.f32 	%f360, %f202, %f297, %f352;
	fma.rn.f32 	%f361, %f204, %f297, %f353;
	fma.rn.f32 	%f362, %f206, %f297, %f354;
	fma.rn.f32 	%f434, %f194, %f298, %f355;
	fma.rn.f32 	%f433, %f196, %f298, %f356;
	fma.rn.f32 	%f432, %f198, %f298, %f357;
	fma.rn.f32 	%f431, %f200, %f298, %f358;
	fma.rn.f32 	%f430, %f202, %f298, %f359;
	fma.rn.f32 	%f429, %f204, %f298, %f360;
	fma.rn.f32 	%f428, %f206, %f298, %f361;
	fma.rn.f32 	%f427, %f208, %f298, %f362;
	add.s32 	%r10, %r115, 2;
	setp.lt.u32 	%p26, %r115, 30;
	mov.u32 	%r115, %r10;
	@%p26 bra 	$L__BB3_32;
	ld.param.u32 	%r112, [filter_i128_o128_param_7];
	ld.param.u32 	%r107, [filter_i128_o128_param_6];
	ld.param.u32 	%r100, [filter_i128_o128_param_4];
	ld.param.u64 	%rd75, [filter_i128_o128_param_1];
	mov.u32 	%r81, %ctaid.x;
	mad.lo.s32 	%r82, %r100, %r81, %r113;
	shl.b32 	%r83, %r82, 7;
	cvt.u64.u32 	%rd69, %r83;
	add.s32 	%r85, %r112, %r79;
	cvt.s64.s32 	%rd70, %r85;
	add.s64 	%rd71, %rd69, %rd70;
	cvta.to.global.u64 	%rd72, %rd75;
	shl.b64 	%rd73, %rd71, 2;
	add.s64 	%rd8, %rd72, %rd73;
	setp.eq.s32 	%p27, %r107, 0;
	@%p27 bra 	$L__BB3_36;
	ld.param.u32 	%r108, [filter_i128_o128_param_6];
	setp.ne.s32 	%p28, %r108, 96;
	@%p28 bra 	$L__BB3_37;
	ld.global.f32 	%f363, [%rd8];
	add.f32 	%f364, %f434, %f363;
	add.f32 	%f365, %f1, %f364;
	max.f32 	%f366, %f365, 0f00000000;
	min.f32 	%f367, %f365, 0f00000000;
	fma.rn.f32 	%f368, %f367, 0f3DCCCCCD, %f366;
	st.global.f32 	[%rd8], %f368;
	ld.global.f32 	%f369, [%rd8+512];
	add.f32 	%f370, %f433, %f369;
	add.f32 	%f371, %f1, %f370;
	max.f32 	%f372, %f371, 0f00000000;
	min.f32 	%f373, %f371, 0f00000000;
	fma.rn.f32 	%f374, %f373, 0f3DCCCCCD, %f372;
	st.global.f32 	[%rd8+512], %f374;
	ld.global.f32 	%f375, [%rd8+1024];
	add.f32 	%f376, %f432, %f375;
	add.f32 	%f377, %f1, %f376;
	max.f32 	%f378, %f377, 0f00000000;
	min.f32 	%f379, %f377, 0f00000000;
	fma.rn.f32 	%f380, %f379, 0f3DCCCCCD, %f378;
	st.global.f32 	[%rd8+1024], %f380;
	ld.global.f32 	%f381, [%rd8+1536];
	add.f32 	%f382, %f431, %f381;
	add.f32 	%f383, %f1, %f382;
	max.f32 	%f384, %f383, 0f00000000;
	min.f32 	%f385, %f383, 0f00000000;
	fma.rn.f32 	%f386, %f385, 0f3DCCCCCD, %f384;
	st.global.f32 	[%rd8+1536], %f386;
	ld.global.f32 	%f387, [%rd8+2048];
	add.f32 	%f388, %f430, %f387;
	add.f32 	%f389, %f1, %f388;
	max.f32 	%f390, %f389, 0f00000000;
	min.f32 	%f391, %f389, 0f00000000;
	fma.rn.f32 	%f392, %f391, 0f3DCCCCCD, %f390;
	st.global.f32 	[%rd8+2048], %f392;
	ld.global.f32 	%f393, [%rd8+2560];
	add.f32 	%f394, %f429, %f393;
	add.f32 	%f395, %f1, %f394;
	max.f32 	%f396, %f395, 0f00000000;
	min.f32 	%f397, %f395, 0f00000000;
	fma.rn.f32 	%f398, %f397, 0f3DCCCCCD, %f396;
	st.global.f32 	[%rd8+2560], %f398;
	ld.global.f32 	%f399, [%rd8+3072];
	add.f32 	%f400, %f428, %f399;
	add.f32 	%f401, %f1, %f400;
	max.f32 	%f402, %f401, 0f00000000;
	min.f32 	%f403, %f401, 0f00000000;
	fma.rn.f32 	%f404, %f403, 0f3DCCCCCD, %f402;
	st.global.f32 	[%rd8+3072], %f404;
	ld.global.f32 	%f405, [%rd8+3584];
	add.f32 	%f406, %f427, %f405;
	add.f32 	%f407, %f1, %f406;
	max.f32 	%f408, %f407, 0f00000000;
	min.f32 	%f409, %f407, 0f00000000;
	fma.rn.f32 	%f410, %f409, 0f3DCCCCCD, %f408;
	st.global.f32 	[%rd8+3584], %f410;
	bra.uni 	$L__BB3_41;
$L__BB3_36:
	st.global.f32 	[%rd8], %f434;
	st.global.f32 	[%rd8+512], %f433;
	st.global.f32 	[%rd8+1024], %f432;
	st.global.f32 	[%rd8+1536], %f431;
	st.global.f32 	[%rd8+2048], %f430;
	st.global.f32 	[%rd8+2560], %f429;
	st.global.f32 	[%rd8+3072], %f428;
	st.global.f32 	[%rd8+3584], %f427;
	bra.uni 	$L__BB3_41;
$L__BB3_37:
	ld.global.f32 	%f411, [%rd8];
	add.f32 	%f412, %f434, %f411;
	st.global.f32 	[%rd8], %f412;
	ld.global.f32 	%f413, [%rd8+512];
	add.f32 	%f414, %f433, %f413;
	st.global.f32 	[%rd8+512], %f414;
	ld.global.f32 	%f415, [%rd8+1024];
	add.f32 	%f416, %f432, %f415;
	st.global.f32 	[%rd8+1024], %f416;
	ld.global.f32 	%f417, [%rd8+1536];
	add.f32 	%f418, %f431, %f417;
	st.global.f32 	[%rd8+1536], %f418;
	ld.global.f32 	%f419, [%rd8+2048];
	add.f32 	%f420, %f430, %f419;
	st.global.f32 	[%rd8+2048], %f420;
	ld.global.f32 	%f421, [%rd8+2560];
	add.f32 	%f422, %f429, %f421;
	st.global.f32 	[%rd8+2560], %f422;
	ld.global.f32 	%f423, [%rd8+3072];
	add.f32 	%f424, %f428, %f423;
	st.global.f32 	[%rd8+3072], %f424;
	ld.global.f32 	%f425, [%rd8+3584];
	add.f32 	%f426, %f427, %f425;
	st.global.f32 	[%rd8+3584], %f426;
	bra.uni 	$L__BB3_41;
$L__BB3_38:
	shl.b64 	%rd58, %rd9, 2;
	add.s64 	%rd59, %rd10, %rd58;
	st.global.f32 	[%rd59], %f435;
	bra.uni 	$L__BB3_40;
$L__BB3_39:
	shl.b64 	%rd62, %rd9, 2;
	add.s64 	%rd63, %rd10, %rd62;
	ld.global.f32 	%f146, [%rd63];
	add.f32 	%f147, %f435, %f146;
	st.global.f32 	[%rd63], %f147;
$L__BB3_40:
	add.s32 	%r116, %r116, 1;
	setp.ne.s32 	%p25, %r116, 8;
	@%p25 bra 	$L__BB3_25;
$L__BB3_41:
	ld.param.u32 	%r101, [filter_i128_o128_param_4];
	add.s32 	%r113, %r113, 8;
	setp.lt.u32 	%p29, %r113, %r101;
	@%p29 bra 	$L__BB3_2;
$L__BB3_42:
	ret;

}
	// .globl	filter_i64_o128
.visible .entry filter_i64_o128(
	.param .u64 .ptr .align 1 filter_i64_o128_param_0,
	.param .u64 .ptr .align 1 filter_i64_o128_param_1,
	.param .u64 .ptr .align 1 filter_i64_o128_param_2,
	.param .u32 filter_i64_o128_param_3,
	.param .u32 filter_i64_o128_param_4,
	.param .u64 .ptr .align 1 filter_i64_o128_param_5,
	.param .u32 filter_i64_o128_param_6,
	.param .u32 filter_i64_o128_param_7
)
{
	.reg .pred 	%p<30>;
	.reg .b32 	%r<119>;
	.reg .b32 	%f<436>;
	.reg .b64 	%rd<78>;
	// demoted variable
	.shared .align 4 .b8 _ZZ22filter_weight_blockingILi64ELi128EEvPKfPfS1_jjS1_iiE15shared_buf_base[3840];
	ld.param.u64 	%rd13, [filter_i64_o128_param_0];
	ld.param.u64 	%rd14, [filter_i64_o128_param_2];
	ld.param.u32 	%r21, [filter_i64_o128_param_4];
	ld.param.u32 	%r23, [filter_i64_o128_param_7];
	cvta.to.global.u64 	%rd1, %rd13;
	cvta.to.global.u64 	%rd15, %rd14;
	mov.u32 	%r1, %tid.x;
	add.s32 	%r24, %r23, %r1;
	mul.wide.s32 	%rd16, %r24, 4;
	add.s64 	%rd17, %rd15, %rd16;
	ld.global.nc.f32 	%f1, [%rd17];
	setp.eq.s32 	%p1, %r21, 0;
	@%p1 bra 	$L__BB4_42;
	ld.param.u32 	%r102, [filter_i64_o128_param_6];
	ld.param.u32 	%r87, [filter_i64_o128_param_4];
	mov.u32 	%r26, %ctaid.x;
	shl.b32 	%r27, %r87, 6;
	mul.wide.u32 	%rd18, %r27, %r26;
	shl.b64 	%rd19, %rd18, 2;
	add.s64 	%rd20, %rd1, %rd19;
	cvt.s64.s32 	%rd21, %r102;
	cvt.u64.u32 	%rd22, %r1;
	add.s64 	%rd23, %rd21, %rd22;
	setp.eq.s32 	%p2, %r26, 0;
	mul.wide.u32 	%rd24, %r27, 4;
	sub.s64 	%rd25, %rd20, %rd24;
	selp.b64 	%rd26, %rd1, %rd25, %p2;
	shl.b64 	%rd27, %rd23, 2;
	add.s64 	%rd2, %rd26, %rd27;
	add.s64 	%rd3, %rd20, %rd27;
	mov.b32 	%r113, 0;
	shl.b32 	%r31, %r1, 2;
$L__BB4_2:
	ld.param.u32 	%r88, [filter_i64_o128_param_4];
	ld.param.u32 	%r86, [filter_i64_o128_param_3];
	add.s32 	%r29, %r86, -1;
	setp.eq.s32 	%p3, %r26, %r29;
	shl.b32 	%r30, %r88, 6;
	mul.wide.u32 	%rd28, %r30, 4;
	selp.b64 	%rd29, 0, %rd28, %p3;
	add.s64 	%rd4, %rd3, %rd29;
	mov.u32 	%r32, _ZZ22filter_weight_blockingILi64ELi128EEvPKfPfS1_jjS1_iiE15shared_buf_base;
	add.s32 	%r33, %r32, %r31;
	add.s32 	%r4, %r33, 128;
	mad.lo.s32 	%r5, %r88, %r26, %r113;
	bar.sync 	0;
	sub.s32 	%r6, %r88, %r113;
	setp.lt.s32 	%p4, %r6, 9;
	setp.eq.s32 	%p5, %r113, 0;
	or.pred  	%p6, %p5, %p4;
	@%p6 bra 	$L__BB4_7;
	setp.gt.u32 	%p18, %r1, 31;
	@%p18 bra 	$L__BB4_5;
	ld.shared.f32 	%f56, [%r4+896];
	st.shared.f32 	[%r4+-128], %f56;
	ld.shared.f32 	%f57, [%r4+2176];
	st.shared.f32 	[%r4+1152], %f57;
	ld.shared.f32 	%f58, [%r4+3456];
	st.shared.f32 	[%r4+2432], %f58;
	ld.shared.f32 	%f59, [%r4+1024];
	st.shared.f32 	[%r4], %f59;
	ld.shared.f32 	%f60, [%r4+2304];
	st.shared.f32 	[%r4+1280], %f60;
	ld.shared.f32 	%f61, [%r4+3584];
	st.shared.f32 	[%r4+2560], %f61;
$L__BB4_5:
	setp.gt.u32 	%p19, %r1, 31;
	bar.sync 	0;
	@%p19 bra 	$L__BB4_23;
	shl.b32 	%r60, %r113, 6;
	mul.wide.u32 	%rd43, %r60, 4;
	add.s64 	%rd44, %rd2, %rd43;
	ld.global.nc.f32 	%f62, [%rd44+256];
	st.shared.f32 	[%r4+128], %f62;
	add.s64 	%rd45, %rd3, %rd43;
	ld.global.nc.f32 	%f63, [%rd45+256];
	st.shared.f32 	[%r4+1408], %f63;
	add.s64 	%rd46, %rd4, %rd43;
	ld.global.nc.f32 	%f64, [%rd46+256];
	st.shared.f32 	[%r4+2688], %f64;
	ld.global.nc.f32 	%f65, [%rd44+512];
	st.shared.f32 	[%r4+256], %f65;
	ld.global.nc.f32 	%f66, [%rd45+512];
	st.shared.f32 	[%r4+1536], %f66;
	ld.global.nc.f32 	%f67, [%rd46+512];
	st.shared.f32 	[%r4+2816], %f67;
	ld.global.nc.f32 	%f68, [%rd44+768];
	st.shared.f32 	[%r4+384], %f68;
	ld.global.nc.f32 	%f69, [%rd45+768];
	st.shared.f32 	[%r4+1664], %f69;
	ld.global.nc.f32 	%f70, [%rd46+768];
	st.shared.f32 	[%r4+2944], %f70;
	ld.global.nc.f32 	%f71, [%rd44+1024];
	st.shared.f32 	[%r4+512], %f71;
	ld.global.nc.f32 	%f72, [%rd45+1024];
	st.shared.f32 	[%r4+1792], %f72;
	ld.global.nc.f32 	%f73, [%rd46+1024];
	st.shared.f32 	[%r4+3072], %f73;
	ld.global.nc.f32 	%f74, [%rd44+1280];
	st.shared.f32 	[%r4+640], %f74;
	ld.global.nc.f32 	%f75, [%rd45+1280];
	st.shared.f32 	[%r4+1920], %f75;
	ld.global.nc.f32 	%f76, [%rd46+1280];
	st.shared.f32 	[%r4+3200], %f76;
	ld.global.nc.f32 	%f77, [%rd44+1536];
	st.shared.f32 	[%r4+768], %f77;
	ld.global.nc.f32 	%f78, [%rd45+1536];
	st.shared.f32 	[%r4+2048], %f78;
	ld.global.nc.f32 	%f79, [%rd46+1536];
	st.shared.f32 	[%r4+3328], %f79;
	ld.global.nc.f32 	%f80, [%rd44+1792];
	st.shared.f32 	[%r4+896], %f80;
	ld.global.nc.f32 	%f81, [%rd45+1792];
	st.shared.f32 	[%r4+2176], %f81;
	ld.global.nc.f32 	%f82, [%rd46+1792];
	st.shared.f32 	[%r4+3456], %f82;
	add.s32 	%r61, %r60, 512;
	mul.wide.u32 	%rd47, %r61, 4;
	add.s64 	%rd48, %rd2, %rd47;
	ld.global.nc.f32 	%f83, [%rd48];
	st.shared.f32 	[%r4+1024], %f83;
	add.s64 	%rd49, %rd3, %rd47;
	ld.global.nc.f32 	%f84, [%rd49];
	st.shared.f32 	[%r4+2304], %f84;
	add.s64 	%rd50, %rd4, %rd47;
	ld.global.nc.f32 	%f85, [%rd50];
	st.shared.f32 	[%r4+3584], %f85;
	bra.uni 	$L__BB4_23;
$L__BB4_7:
	setp.gt.u32 	%p7, %r1, 31;
	@%p7 bra 	$L__BB4_23;
	ld.param.u32 	%r89, [filter_i64_o128_param_4];
	setp.eq.s32 	%p8, %r89, %r113;
	mov.b32 	%r114, 0;
	@%p8 bra 	$L__BB4_17;
	ld.param.u32 	%r90, [filter_i64_o128_param_4];
	shl.b32 	%r36, %r113, 6;
	mul.wide.u32 	%rd30, %r36, 4;
	add.s64 	%rd5, %rd2, %rd30;
	ld.global.nc.f32 	%f20, [%rd5];
	st.shared.f32 	[%r4], %f20;
	add.s64 	%rd6, %rd3, %rd30;
	ld.global.nc.f32 	%f21, [%rd6];
	st.shared.f32 	[%r4+1280], %f21;
	add.s64 	%rd7, %rd4, %rd30;
	ld.global.nc.f32 	%f22, [%rd7];
	st.shared.f32 	[%r4+2560], %f22;
	add.s32 	%r37, %r113, 1;
	setp.eq.s32 	%p9, %r37, %r90;
	mov.b32 	%r114, 1;
	@%p9 bra 	$L__BB4_17;
	ld.param.u32 	%r91, [filter_i64_o128_param_4];
	ld.global.nc.f32 	%f23, [%rd5+256];
	st.shared.f32 	[%r4+128], %f23;
	ld.global.nc.f32 	%f24, [%rd6+256];
	st.shared.f32 	[%r4+1408], %f24;
	ld.global.nc.f32 	%f25, [%rd7+256];
	st.shared.f32 	[%r4+2688], %f25;
	add.s32 	%r39, %r113, 2;
	setp.eq.s32 	%p10, %r39, %r91;
	mov.b32 	%r114, 2;
	@%p10 bra 	$L__BB4_17;
	ld.param.u32 	%r92, [filter_i64_o128_param_4];
	ld.global.nc.f32 	%f26, [%rd5+512];
	st.shared.f32 	[%r4+256], %f26;
	ld.global.nc.f32 	%f27, [%rd6+512];
	st.shared.f32 	[%r4+1536], %f27;
	ld.global.nc.f32 	%f28, [%rd7+512];
	st.shared.f32 	[%r4+2816], %f28;
	add.s32 	%r41, %r113, 3;
	setp.eq.s32 	%p11, %r41, %r92;
	mov.b32 	%r114, 3;
	@%p11 bra 	$L__BB4_17;
	ld.param.u32 	%r93, [filter_i64_o128_param_4];
	ld.global.nc.f32 	%f29, [%rd5+768];
	st.shared.f32 	[%r4+384], %f29;
	ld.global.nc.f32 	%f30, [%rd6+768];
	st.shared.f32 	[%r4+1664], %f30;
	ld.global.nc.f32 	%f31, [%rd7+768];
	st.shared.f32 	[%r4+2944], %f31;
	add.s32 	%r43, %r113, 4;
	setp.eq.s32 	%p12, %r43, %r93;
	mov.b32 	%r114, 4;
	@%p12 bra 	$L__BB4_17;
	ld.param.u32 	%r94, [filter_i64_o128_param_4];
	ld.global.nc.f32 	%f32, [%rd5+1024];
	st.shared.f32 	[%r4+512], %f32;
	ld.global.nc.f32 	%f33, [%rd6+1024];
	st.shared.f32 	[%r4+1792], %f33;
	ld.global.nc.f32 	%f34, [%rd7+1024];
	st.shared.f32 	[%r4+3072], %f34;
	add.s32 	%r45, %r113, 5;
	setp.eq.s32 	%p13, %r45, %r94;
	mov.b32 	%r114, 5;
	@%p13 bra 	$L__BB4_17;
	ld.param.u32 	%r95, [filter_i64_o128_param_4];
	ld.global.nc.f32 	%f35, [%rd5+1280];
	st.shared.f32 	[%r4+640], %f35;
	ld.global.nc.f32 	%f36, [%rd6+1280];
	st.shared.f32 	[%r4+1920], %f36;
	ld.global.nc.f32 	%f37, [%rd7+1280];
	st.shared.f32 	[%r4+3200], %f37;
	add.s32 	%r47, %r113, 6;
	setp.eq.s32 	%p14, %r47, %r95;
	mov.b32 	%r114, 6;
	@%p14 bra 	$L__BB4_17;
	ld.param.u32 	%r96, [filter_i64_o128_param_4];
	ld.global.nc.f32 	%f38, [%rd5+1536];
	st.shared.f32 	[%r4+768], %f38;
	ld.global.nc.f32 	%f39, [%rd6+1536];
	st.shared.f32 	[%r4+2048], %f39;
	ld.global.nc.f32 	%f40, [%rd7+1536];
	st.shared.f32 	[%r4+3328], %f40;
	add.s32 	%r49, %r113, 7;
	setp.eq.s32 	%p15, %r49, %r96;
	mov.b32 	%r114, 7;
	@%p15 bra 	$L__BB4_17;
	ld.global.nc.f32 	%f41, [%rd5+1792];
	st.shared.f32 	[%r4+896], %f41;
	ld.global.nc.f32 	%f42, [%rd6+1792];
	st.shared.f32 	[%r4+2176], %f42;
	ld.global.nc.f32 	%f43, [%rd7+1792];
	st.shared.f32 	[%r4+3456], %f43;
	mov.b32 	%r114, 8;
$L__BB4_17:
	ld.param.u32 	%r97, [filter_i64_o128_param_4];
	add.s32 	%r8, %r114, %r113;
	setp.ne.s32 	%p16, %r8, %r97;
	@%p16 bra 	$L__BB4_19;
	ld.param.u32 	%r98, [filter_i64_o128_param_4];
	shl.b32 	%r54, %r98, 6;
	add.s32 	%r55, %r54, -64;
	mul.wide.s32 	%rd35, %r55, 4;
	add.s64 	%rd36, %rd2, %rd35;
	ld.global.nc.f32 	%f47, [%rd36];
	shl.b32 	%r56, %r114, 7;
	add.s32 	%r57, %r4, %r56;
	st.shared.f32 	[%r57], %f47;
	add.s64 	%rd37, %rd3, %rd35;
	ld.global.nc.f32 	%f48, [%rd37];
	st.shared.f32 	[%r57+1280], %f48;
	add.s64 	%rd38, %rd4, %rd35;
	ld.global.nc.f32 	%f49, [%rd38];
	st.shared.f32 	[%r57+2560], %f49;
	bra.uni 	$L__BB4_20;
$L__BB4_19:
	shl.b32 	%r51, %r8, 6;
	mul.wide.u32 	%rd31, %r51, 4;
	add.s64 	%rd32, %rd2, %rd31;
	ld.global.nc.f32 	%f44, [%rd32];
	shl.b32 	%r52, %r114, 7;
	add.s32 	%r53, %r4, %r52;
	st.shared.f32 	[%r53], %f44;
	add.s64 	%rd33, %rd3, %rd31;
	ld.global.nc.f32 	%f45, [%rd33];
	st.shared.f32 	[%r53+1280], %f45;
	add.s64 	%rd34, %rd4, %rd31;
	ld.global.nc.f32 	%f46, [%rd34];
	st.shared.f32 	[%r53+2560], %f46;
$L__BB4_20:
	setp.ne.s32 	%p17, %r113, 0;
	@%p17 bra 	$L__BB4_22;
	ld.global.nc.f32 	%f53, [%rd2];
	st.shared.f32 	[%r4+-128], %f53;
	ld.global.nc.f32 	%f54, [%rd3];
	st.shared.f32 	[%r4+1152], %f54;
	ld.global.nc.f32 	%f55, [%rd4];
	st.shared.f32 	[%r4+2432], %f55;
	bra.uni 	$L__BB4_23;
$L__BB4_22:
	shl.b32 	%r58, %r113, 6;
	add.s32 	%r59, %r58, -64;
	mul.wide.s32 	%rd39, %r59, 4;
	add.s64 	%rd40, %rd2, %rd39;
	ld.global.nc.f32 	%f50, [%rd40];
	st.shared.f32 	[%r4+-128], %f50;
	add.s64 	%rd41, %rd3, %rd39;
	ld.global.nc.f32 	%f51, [%rd41];
	st.shared.f32 	[%r4+1152], %f51;
	add.s64 	%rd42, %rd4, %rd39;
	ld.global.nc.f32 	%f52, [%rd42];
	st.shared.f32 	[%r4+2432], %f52;
$L__BB4_23:
	bar.sync 	0;
	setp.gt.s32 	%p20, %r6, 7;
	@%p20 bra 	$L__BB4_31;
	mov.b32 	%r116, 0;
$L__BB4_25:
	ld.param.u32 	%r99, [filter_i64_o128_param_4];
	add.s32 	%r63, %r116, %r113;
	setp.eq.s32 	%p21, %r63, %r99;
	@%p21 bra 	$L__BB4_41;
	ld.param.u32 	%r103, [filter_i64_o128_param_6];
	mul.lo.s32 	%r117, %r103, 1152;
	shl.b32 	%r65, %r116, 7;
	add.s32 	%r13, %r32, %r65;
	mov.f32 	%f435, 0f00000000;
	mov.b32 	%r118, 1412;
$L__BB4_27:
	ld.param.u32 	%r109, [filter_i64_o128_param_7];
	ld.param.u64 	%rd76, [filter_i64_o128_param_5];
	add.s32 	%r67, %r13, %r118;
	ld.shared.f32 	%f87, [%r67+-1412];
	ld.shared.f32 	%f88, [%r67+-132];
	ld.shared.f32 	%f89, [%r67+1148];
	ld.shared.f32 	%f90, [%r67+-1284];
	ld.shared.f32 	%f91, [%r67+-4];
	ld.shared.f32 	%f92, [%r67+1276];
	ld.shared.f32 	%f93, [%r67+-1156];
	ld.shared.f32 	%f94, [%r67+124];
	ld.shared.f32 	%f95, [%r67+1404];
	cvta.to.global.u64 	%rd51, %rd76;
	mov.u32 	%r68, %tid.x;
	add.s32 	%r69, %r109, %r68;
	mul.wide.s32 	%rd52, %r69, 4;
	add.s64 	%rd53, %rd51, %rd52;
	mul.wide.s32 	%rd54, %r117, 4;
	add.s64 	%rd55, %rd53, %rd54;
	ld.global.nc.f32 	%f96, [%rd55];
	fma.rn.f32 	%f97, %f87, %f96, %f435;
	ld.global.nc.f32 	%f98, [%rd55+512];
	fma.rn.f32 	%f99, %f90, %f98, %f97;
	ld.global.nc.f32 	%f100, [%rd55+1024];
	fma.rn.f32 	%f101, %f93, %f100, %f99;
	ld.global.nc.f32 	%f102, [%rd55+1536];
	fma.rn.f32 	%f103, %f88, %f102, %f101;
	ld.global.nc.f32 	%f104, [%rd55+2048];
	fma.rn.f32 	%f105, %f91, %f104, %f103;
	ld.global.nc.f32 	%f106, [%rd55+2560];
	fma.rn.f32 	%f107, %f94, %f106, %f105;
	ld.global.nc.f32 	%f108, [%rd55+3072];
	fma.rn.f32 	%f109, %f89, %f108, %f107;
	ld.global.nc.f32 	%f110, [%rd55+3584];
	fma.rn.f32 	%f111, %f92, %f110, %f109;
	ld.global.nc.f32 	%f112, [%rd55+4096];
	fma.rn.f32 	%f113, %f95, %f112, %f111;
	ld.shared.f32 	%f114, [%r67+-1408];
	ld.shared.f32 	%f115, [%r67+-128];
	ld.shared.f32 	%f116, [%r67+1152];
	ld.shared.f32 	%f117, [%r67+-1280];
	ld.shared.f32 	%f118, [%r67];
	ld.shared.f32 	%f119, [%r67+1280];
	ld.shared.f32 	%f120, [%r67+-1152];
	ld.shared.f32 	%f121, [%r67+128];
	ld.shared.f32 	%f122, [%r67+1408];
	ld.global.nc.f32 	%f123, [%rd55+4608];
	fma.rn.f32 	%f124, %f114, %f123, %f113;
	ld.global.nc.f32 	%f125, [%rd55+5120];
	fma.rn.f32 	%f126, %f117, %f125, %f124;
	ld.global.nc.f32 	%f127, [%rd55+5632];
	fma.rn.f32 	%f128, %f120, %f127, %f126;
	ld.global.nc.f32 	%f129, [%rd55+6144];
	fma.rn.f32 	%f130, %f115, %f129, %f128;
	ld.global.nc.f32 	%f131, [%rd55+6656];
	fma.rn.f32 	%f132, %f118, %f131, %f130;
	ld.global.nc.f32 	%f133, [%rd55+7168];
	fma.rn.f32 	%f134, %f121, %f133, %f132;
	ld.global.nc.f32 	%f135, [%rd55+7680];
	fma.rn.f32 	%f136, %f116, %f135, %f134;
	ld.global.nc.f32 	%f137, [%rd55+8192];
	fma.rn.f32 	%f138, %f119, %f137, %f136;
	ld.global.nc.f32 	%f139, [%rd55+8704];
	fma.rn.f32 	%f435, %f122, %f139, %f138;
	add.s32 	%r118, %r118, 8;
	add.s32 	%r117, %r117, 2304;
	setp.ne.s32 	%p22, %r118, 1540;
	@%p22 bra 	$L__BB4_27;
	ld.param.u32 	%r110, [filter_i64_o128_param_7];
	ld.param.u32 	%r104, [filter_i64_o128_param_6];
	ld.param.u64 	%rd74, [filter_i64_o128_param_1];
	add.s32 	%r70, %r110, %r1;
	cvt.s64.s32 	%rd9, %r70;
	add.s32 	%r71, %r5, %r116;
	shl.b32 	%r72, %r71, 7;
	cvta.to.global.u64 	%rd56, %rd74;
	mul.wide.u32 	%rd57, %r72, 4;
	add.s64 	%rd10, %rd56, %rd57;
	setp.eq.s32 	%p23, %r104, 0;
	@%p23 bra 	$L__BB4_38;
	ld.param.u32 	%r105, [filter_i64_o128_param_6];
	setp.ne.s32 	%p24, %r105, 32;
	@%p24 bra 	$L__BB4_39;
	shl.b64 	%rd60, %rd9, 2;
	add.s64 	%rd61, %rd10, %rd60;
	ld.global.f32 	%f140, [%rd61];
	add.f32 	%f141, %f435, %f140;
	add.f32 	%f142, %f1, %f141;
	max.f32 	%f143, %f142, 0f00000000;
	min.f32 	%f144, %f142, 0f00000000;
	fma.rn.f32 	%f145, %f144, 0f3DCCCCCD, %f143;
	st.global.f32 	[%rd61], %f145;
	bra.uni 	$L__BB4_40;
$L__BB4_31:
	mov.f32 	%f427, 0f00000000;
	mov.b32 	%r115, 0;
	mov.f32 	%f428, %f427;
	mov.f32 	%f429, %f427;
	mov.f32 	%f430, %f427;
	mov.f32 	%f431, %f427;
	mov.f32 	%f432, %f427;
	mov.f32 	%f433, %f427;
	mov.f32 	%f434, %f427;
$L__BB4_32:
	ld.param.u32 	%r111, [filter_i64_o128_param_7];
	ld.param.u32 	%r106, [filter_i64_o128_param_6];
	ld.param.u64 	%rd77, [filter_i64_o128_param_5];
	add.s32 	%r74, %r115, %r106;
	shl.b32 	%r75, %r115, 2;
	mov.u32 	%r76, _ZZ22filter_weight_blockingILi64ELi128EEvPKfPfS1_jjS1_iiE15shared_buf_base;
	add.s32 	%r77, %r76, %r75;
	ld.shared.v2.f32 	{%f149, %f150}, [%r77];
	ld.shared.v2.f32 	{%f151, %f152}, [%r77+128];
	ld.shared.v2.f32 	{%f153, %f154}, [%r77+256];
	ld.shared.v2.f32 	{%f155, %f156}, [%r77+384];
	ld.shared.v2.f32 	{%f157, %f158}, [%r77+512];
	ld.shared.v2.f32 	{%f159, %f160}, [%r77+640];
	ld.shared.v2.f32 	{%f161, %f162}, [%r77+768];
	ld.shared.v2.f32 	{%f163, %f164}, [%r77+896];
	ld.shared.v2.f32 	{%f165, %f166}, [%r77+1024];
	ld.shared.v2.f32 	{%f167, %f168}, [%r77+1152];
	ld.shared.v2.f32 	{%f169, %f170}, [%r77+1280];
	ld.shared.v2.f32 	{%f171, %f172}, [%r77+1408];
	ld.shared.v2.f32 	{%f173, %f174}, [%r77+1536];
	ld.shared.v2.f32 	{%f175, %f176}, [%r77+1664];
	ld.shared.v2.f32 	{%f177, %f178}, [%r77+1792];
	ld.shared.v2.f32 	{%f179, %f180}, [%r77+1920];
	ld.shared.v2.f32 	{%f181, %f182}, [%r77+2048];
	ld.shared.v2.f32 	{%f183, %f184}, [%r77+2176];
	ld.shared.v2.f32 	{%f185, %f186}, [%r77+2304];
	ld.shared.v2.f32 	{%f187, %f188}, [%r77+2432];
	ld.shared.v2.f32 	{%f189, %f190}, [%r77+2560];
	ld.shared.v2.f32 	{%f191, %f192}, [%r77+2688];
	ld.shared.v2.f32 	{%f193, %f194}, [%r77+2816];
	ld.shared.v2.f32 	{%f195, %f196}, [%r77+2944];
	ld.shared.v2.f32 	{%f197, %f198}, [%r77+3072];
	ld.shared.v2.f32 	{%f199, %f200}, [%r77+3200];
	ld.shared.v2.f32 	{%f201, %f202}, [%r77+3328];
	ld.shared.v2.f32 	{%f203, %f204}, [%r77+3456];
	ld.shared.v2.f32 	{%f205, %f206}, [%r77+3584];
	ld.shared.v2.f32 	{%f207, %f208}, [%r77+3712];
	mul.lo.s32 	%r78, %r74, 1152;
	cvta.to.global.u64 	%rd64, %rd77;
	mov.u32 	%r79, %tid.x;
	add.s32 	%r80, %r111, %r79;
	mul.wide.s32 	%rd65, %r80, 4;
	add.s64 	%rd66, %rd64, %rd65;
	mul.wide.s32 	%rd67, %r78, 4;
	add.s64 	%rd68, %rd66, %rd67;
	ld.global.nc.f32 	%f209, [%rd68];
	ld.global.nc.f32 	%f210, [%rd68+512];
	ld.global.nc.f32 	%f211, [%rd68+1024];
	ld.global.nc.f32 	%f212, [%rd68+1536];
	ld.global.nc.f32 	%f213, [%rd68+2048];
	ld.global.nc.f32 	%f214, [%rd68+2560];
	ld.global.nc.f32 	%f215, [%rd68+3072];
	ld.global.nc.f32 	%f216, [%rd68+3584];
	ld.global.nc.f32 	%f217, [%rd68+4096];
	fma.rn.f32 	%f218, %f149, %f209, %f434;
	fma.rn.f32 	%f219, %f151, %f209, %f433;
	fma.rn.f32 	%f220, %f153, %f209, %f432;
	fma.rn.f32 	%f221, %f155, %f209, %f431;
	fma.rn.f32 	%f222, %f157, %f209, %f430;
	fma.rn.f32 	%f223, %f159, %f209, %f429;
	fma.rn.f32 	%f224, %f161, %f209, %f428;
	fma.rn.f32 	%f225, %f163, %f209, %f427;
	fma.rn.f32 	%f226, %f151, %f210, %f218;
	fma.rn.f32 	%f227, %f153, %f210, %f219;
	fma.rn.f32 	%f228, %f155, %f210, %f220;
	fma.rn.f32 	%f229, %f157, %f210, %f221;
	fma.rn.f32 	%f230, %f159, %f210, %f222;
	fma.rn.f32 	%f231, %f161, %f210, %f223;
	fma.rn.f32 	%f232, %f163, %f210, %f224;
	fma.rn.f32 	%f233, %f165, %f210, %f225;
	fma.rn.f32 	%f234, %f153, %f211, %f226;
	fma.rn.f32 	%f235, %f155, %f211, %f227;
	fma.rn.f32 	%f236, %f157, %f211, %f228;
	fma.rn.f32 	%f237, %f159, %f211, %f229;
	fma.rn.f32 	%f238, %f161, %f211, %f230;
	fma.rn.f32 	%f239, %f163, %f211, %f231;
	fma.rn.f32 	%f240, %f165, %f211, %f232;
	fma.rn.f32 	%f241, %f167, %f211, %f233;
	fma.rn.f32 	%f242, %f169, %f212, %f234;
	fma.rn.f32 	%f243, %f171, %f212, %f235;
	fma.rn.f32 	%f244, %f173, %f212, %f236;
	fma.rn.f32 	%f245, %f175, %f212, %f237;
	fma.rn.f32 	%f246, %f177, %f212, %f238;
	fma.rn.f32 	%f247, %f179, %f212, %f239;
	fma.rn.f32 	%f248, %f181, %f212, %f240;
	fma.rn.f32 	%f249, %f183, %f212, %f241;
	fma.rn.f32 	%f250, %f171, %f213, %f242;
	fma.rn.f32 	%f251, %f173, %f213, %f243;
	fma.rn.f32 	%f252, %f175, %f213, %f244;
	fma.rn.f32 	%f253, %f177, %f213, %f245;
	fma.rn.f32 	%f254, %f179, %f213, %f246;
	fma.rn.f32 	%f255, %f181, %f213, %f247;
	fma.rn.f32 	%f256, %f183, %f213, %f248;
	fma.rn.f32 	%f257, %f185, %f213, %f249;
	fma.rn.f32 	%f258, %f173, %f214, %f250;
	fma.rn.f32 	%f259, %f175, %f214, %f251;
	fma.rn.f32 	%f260, %f177, %f214, %f252;
	fma.rn.f32 	%f261, %f179, %f214, %f253;
	fma.rn.f32 	%f262, %f181, %f214, %f254;
	fma.rn.f32 	%f263, %f183, %f214, %f255;
	fma.rn.f32 	%f264, %f185, %f214, %f256;
	fma.rn.f32 	%f265, %f187, %f214, %f257;
	fma.rn.f32 	%f266, %f189, %f215, %f258;
	fma.rn.f32 	%f267, %f191, %f215, %f259;
	fma.rn.f32 	%f268, %f193, %f215, %f260;
	fma.rn.f32 	%f269, %f195, %f215, %f261;
	fma.rn.f32 	%f270, %f197, %f215, %f262;
	fma.rn.f32 	%f271, %f199, %f215, %f263;
	fma.rn.f32 	%f272, %f201, %f215, %f264;
	fma.rn.f32 	%f273, %f203, %f215, %f265;
	fma.rn.f32 	%f274, %f191, %f216, %f266;
	fma.rn.f32 	%f275, %f193, %f216, %f267;
	fma.rn.f32 	%f276, %f195, %f216, %f268;
	fma.rn.f32 	%f277, %f197, %f216, %f269;
	fma.rn.f32 	%f278, %f199, %f216, %f270;
	fma.rn.f32 	%f279, %f201, %f216, %f271;
	fma.rn.f32 	%f280, %f203, %f216, %f272;
	fma.rn.f32 	%f281, %f205, %f216, %f273;
	fma.rn.f32 	%f282, %f193, %f217, %f274;
	fma.rn.f32 	%f283, %f195, %f217, %f275;
	fma.rn.f32 	%f284, %f197, %f217, %f276;
	fma.rn.f32 	%f285, %f199, %f217, %f277;
	fma.rn.f32 	%f286, %f201, %f217, %f278;
	fma.rn.f32 	%f287, %f203, %f217, %f279;
	fma.rn.f32 	%f288, %f205, %f217, %f280;
	fma.rn.f32 	%f289, %f207, %f217, %f281;
	ld.global.nc.f32 	%f290, [%rd68+4608];
	ld.global.nc.f32 	%f291, [%rd68+5120];
	ld.global.nc.f32 	%f292, [%rd68+5632];
	ld.global.nc.f32 	%f293, [%rd68+6144];
	ld.global.nc.f32 	%f294, [%rd68+6656];
	ld.global.nc.f32 	%f295, [%rd68+7168];
	ld.global.nc.f32 	%f296, [%rd68+7680];
	ld.global.nc.f32 	%f297, [%rd68+8192];
	ld.global.nc.f32 	%f298, [%rd68+8704];
	fma.rn.f32 	%f299, %f150, %f290, %f282;
	fma.rn.f32 	%f300, %f152, %f290, %f283;
	fma.rn.f32 	%f301, %f154, %f290, %f284;
	fma.rn.f32 	%f302, %f156, %f290, %f285;
	fma.rn.f32 	%f303, %f158, %f290, %f286;
	fma.rn.f32 	%f304, %f160, %f290, %f287;
	fma.rn.f32 	%f305, %f162, %f290, %f288;
	fma.rn.f32 	%f306, %f164, %f290, %f289;
	fma.rn.f32 	%f307, %f152, %f291, %f299;
	fma.rn.f32 	%f308, %f154, %f291, %f300;
	fma.rn.f32 	%f309, %f156, %f291, %f301;
	fma.rn.f32 	%f310, %f158, %f291, %f302;
	fma.rn.f32 	%f311, %f160, %f291, %f303;
	fma.rn.f32 	%f312, %f162, %f291, %f304;
	fma.rn.f32 	%f313, %f164, %f291, %f305;
	fma.rn.f32 	%f314, %f166, %f291, %f306;
	fma.rn.f32 	%f315, %f154, %f292, %f307;
	fma.rn.f32 	%f316, %f156, %f292, %f308;
	fma.rn.f32 	%f317, %f158, %f292, %f309;
	fma.rn.f32 	%f318, %f160, %f292, %f310;
	fma.rn.f32 	%f319, %f162, %f292, %f311;
	fma.rn.f32 	%f320, %f164, %f292, %f312;
	fma.rn.f32 	%f321, %f166, %f292, %f313;
	fma.rn.f32 	%f322, %f168, %f292, %f314;
	fma.rn.f32 	%f323, %f170, %f293, %f315;
	fma.rn.f32 	%f324, %f172, %f293, %f316;
	fma.rn.f32 	%f325, %f174, %f293, %f317;
	fma.rn.f32 	%f326, %f176, %f293, %f318;
	fma.rn.f32 	%f327, %f178, %f293, %f319;
	fma.rn.f32 	%f328, %f180, %f293, %f320;
	fma.rn.f32 	%f329, %f182, %f293, %f321;
	fma.rn.f32 	%f330, %f184, %f293, %f322;
	fma.rn.f32 	%f331, %f172, %f294, %f323;
	fma.rn.f32 	%f332, %f174, %f294, %f324;
	fma.rn.f32 	%f333, %f176, %f294, %f325;
	fma.rn.f32 	%f334, %f178, %f294, %f326;
	fma.rn.f32 	%f335, %f180, %f294, %f327;
	fma.rn.f32 	%f336, %f182, %f294, %f328;
	fma.rn.f32 	%f337, %f184, %f294, %f329;
	fma.rn.f32 	%f338, %f186, %f294, %f330;
	fma.rn.f32 	%f339, %f174, %f295, %f331;
	fma.rn.f32 	%f340, %f176, %f295, %f332;
	fma.rn.f32 	%f341, %f178, %f295, %f333;
	fma.rn.f32 	%f342, %f180, %f295, %f334;
	fma.rn.f32 	%f343, %f182, %f295, %f335;
	fma.rn.f32 	%f344, %f184, %f295, %f336;
	fma.rn.f32 	%f345, %f186, %f295, %f337;
	fma.rn.f32 	%f346, %f188, %f295, %f338;
	fma.rn.f32 	%f347, %f190, %f296, %f339;
	fma.rn.f32 	%f348, %f192, %f296, %f340;
	fma.rn.f32 	%f349, %f194, %f296, %f341;
	fma.rn.f32 	%f350, %f196, %f296, %f342;
	fma.rn.f32 	%f351, %f198, %f296, %f343;
	fma.rn.f32 	%f352, %f200, %f296, %f344;
	fma.rn.f32 	%f353, %f202, %f296, %f345;
	fma.rn.f32 	%f354, %f204, %f296, %f346;
	fma.rn.f32 	%f355, %f192, %f297, %f347;
	fma.rn.f32 	%f356, %f194, %f297, %f348;
	fma.rn.f32 	%f357, %f196, %f297, %f349;
	fma.rn.f32 	%f358, %f198, %f297, %f350;
	fma.rn.f32 	%f359, %f200, %f297, %f351;
	fma.rn.f32 	%f360, %f202, %f297, %f352;
	fma.rn.f32 	%f361, %f204, %f297, %f353;
	fma.rn.f32 	%f362, %f206, %f297, %f354;
	fma.rn.f32 	%f434, %f194, %f298, %f355;
	fma.rn.f32 	%f433, %f196, %f298, %f356;
	fma.rn.f32 	%f432, %f198, %f298, %f357;
	fma.rn.f32 	%f431, %f200, %f298, %f358;
	fma.rn.f32 	%f430, %f202, %f298, %f359;
	fma.rn.f32 	%f429, %f204, %f298, %f360;
	fma.rn.f32 	%f428, %f206, %f298, %f361;
	fma.rn.f32 	%f427, %f208, %f298, %f362;
	add.s32 	%r10, %r115, 2;
	setp.lt.u32 	%p26, %r115, 30;
	mov.u32 	%r115, %r10;
	@%p26 bra 	$L__BB4_32;
	ld.param.u32 	%r112, [filter_i64_o128_param_7];
	ld.param.u32 	%r107, [filter_i64_o128_param_6];
	ld.param.u32 	%r100, [filter_i64_o128_param_4];
	ld.param.u64 	%rd75, [filter_i64_o128_param_1];
	mov.u32 	%r81, %ctaid.x;
	mad.lo.s32 	%r82, %r100, %r81, %r113;
	shl.b32 	%r83, %r82, 7;
	cvt.u64.u32 	%rd69, %r83;
	add.s32 	%r85, %r112, %r79;
	cvt.s64.s32 	%rd70, %r85;
	add.s64 	%rd71, %rd69, %rd70;
	cvta.to.global.u64 	%rd72, %rd75;
	shl.b64 	%rd73, %rd71, 2;
	add.s64 	%rd8, %rd72, %rd73;
	setp.eq.s32 	%p27, %r107, 0;
	@%p27 bra 	$L__BB4_36;
	ld.param.u32 	%r108, [filter_i64_o128_param_6];
	setp.ne.s32 	%p28, %r108, 32;
	@%p28 bra 	$L__BB4_37;
	ld.global.f32 	%f363, [%rd8];
	add.f32 	%f364, %f434, %f363;
	add.f32 	%f365, %f1, %f364;
	max.f32 	%f366, %f365, 0f00000000;
	min.f32 	%f367, %f365, 0f00000000;
	fma.rn.f32 	%f368, %f367, 0f3DCCCCCD, %f366;
	st.global.f32 	[%rd8], %f368;
	ld.global.f32 	%f369, [%rd8+512];
	add.f32 	%f370, %f433, %f369;
	add.f32 	%f371, %f1, %f370;
	max.f32 	%f372, %f371, 0f00000000;
	min.f32 	%f373, %f371, 0f00000000;
	fma.rn.f32 	%f374, %f373, 0f3DCCCCCD, %f372;
	st.global.f32 	[%rd8+512], %f374;
	ld.global.f32 	%f375, [%rd8+1024];
	add.f32 	%f376, %f432, %f375;
	add.f32 	%f377, %f1, %f376;
	max.f32 	%f378, %f377, 0f00000000;
	min.f32 	%f379, %f377, 0f00000000;
	fma.rn.f32 	%f380, %f379, 0f3DCCCCCD, %f378;
	st.global.f32 	[%rd8+1024], %f380;
	ld.global.f32 	%f381, [%rd8+1536];
	add.f32 	%f382, %f431, %f381;
	add.f32 	%f383, %f1, %f382;
	max.f32 	%f384, %f383, 0f00000000;
	min.f32 	%f385, %f383, 0f00000000;
	fma.rn.f32 	%f386, %f385, 0f3DCCCCCD, %f384;
	st.global.f32 	[%rd8+1536], %f386;
	ld.global.f32 	%f387, [%rd8+2048];
	add.f32 	%f388, %f430, %f387;
	add.f32 	%f389, %f1, %f388;
	max.f32 	%f390, %f389, 0f00000000;
	min.f32 	%f391, %f389, 0f00000000;
	fma.rn.f32 	%f392, %f391, 0f3DCCCCCD, %f390;
	st.global.f32 	[%rd8+2048], %f392;
	ld.global.f32 	%f393, [%rd8+2560];
	add.f32 	%f394, %f429, %f393;
	add.f32 	%f395, %f1, %f394;
	max.f32 	%f396, %f395, 0f00000000;
	min.f32 	%f397, %f395, 0f00000000;
	fma.rn.f32 	%f398, %f397, 0f3DCCCCCD, %f396;
	st.global.f32 	[%rd8+2560], %f398;
	ld.global.f32 	%f399, [%rd8+3072];
	add.f32 	%f400, %f428, %f399;
	add.f32 	%f401, %f1, %f400;
	max.f32 	%f402, %f401, 0f00000000;
	min.f32 	%f403, %f401, 0f00000000;
	fma.rn.f32 	%f404, %f403, 0f3DCCCCCD, %f402;
	st.global.f32 	[%rd8+3072], %f404;
	ld.global.f32 	%f405, [%rd8+3584];
	add.f32 	%f406, %f427, %f405;
	add.f32 	%f407, %f1, %f406;
	max.f32 	%f408, %f407, 0f00000000;
	min.f32 	%f409, %f407, 0f00000000;
	fma.rn.f32 	%f410, %f409, 0f3DCCCCCD, %f408;
	st.global.f32 	[%rd8+3584], %f410;
	bra.uni 	$L__BB4_41;
$L__BB4_36:
	st.global.f32 	[%rd8], %f434;
	st.global.f32 	[%rd8+512], %f433;
	st.global.f32 	[%rd8+1024], %f432;
	st.global.f32 	[%rd8+1536], %f431;
	st.global.f32 	[%rd8+2048], %f430;
	st.global.f32 	[%rd8+2560], %f429;
	st.global.f32 	[%rd8+3072], %f428;
	st.global.f32 	[%rd8+3584], %f427;
	bra.uni 	$L__BB4_41;
$L__BB4_37:
	ld.global.f32 	%f411, [%rd8];
	add.f32 	%f412, %f434, %f411;
	st.global.f32 	[%rd8], %f412;
	ld.global.f32 	%f413, [%rd8+512];
	add.f32 	%f414, %f433, %f413;
	st.global.f32 	[%rd8+512], %f414;
	ld.global.f32 	%f415, [%rd8+1024];
	add.f32 	%f416, %f432, %f415;
	st.global.f32 	[%rd8+1024], %f416;
	ld.global.f32 	%f417, [%rd8+1536];
	add.f32 	%f418, %f431, %f417;
	st.global.f32 	[%rd8+1536], %f418;
	ld.global.f32 	%f419, [%rd8+2048];
	add.f32 	%f420, %f430, %f419;
	st.global.f32 	[%rd8+2048], %f420;
	ld.global.f32 	%f421, [%rd8+2560];
	add.f32 	%f422, %f429, %f421;
	st.global.f32 	[%rd8+2560], %f422;
	ld.global.f32 	%f423, [%rd8+3072];
	add.f32 	%f424, %f428, %f423;
	st.global.f32 	[%rd8+3072], %f424;
	ld.global.f32 	%f425, [%rd8+3584];
	add.f32 	%f426, %f427, %f425;
	st.global.f32 	[%rd8+3584], %f426;
	bra.uni 	$L__BB4_41;
$L__BB4_38:
	shl.b64 	%rd58, %rd9, 2;
	add.s64 	%rd59, %rd10, %rd58;
	st.global.f32 	[%rd59], %f435;
	bra.uni 	$L__BB4_40;
$L__BB4_39:
	shl.b64 	%rd62, %rd9, 2;
	add.s64 	%rd63, %rd10, %rd62;
	ld.global.f32 	%f146, [%rd63];
	add.f32 	%f147, %f435, %f146;
	st.global.f32 	[%rd63], %f147;
$L__BB4_40:
	add.s32 	%r116, %r116, 1;
	setp.ne.s32 	%p25, %r116, 8;
	@%p25 bra 	$L__BB4_25;
$L__BB4_41:
	ld.param.u32 	%r101, [filter_i64_o128_param_4];
	add.s32 	%r113, %r113, 8;
	setp.lt.u32 	%p29, %r113, %r101;
	@%p29 bra 	$L__BB4_2;
$L__BB4_42:
	ret;

}
	// .globl	filter_i64_o64
.visible .entry filter_i64_o64(
	.param .u64 .ptr .align 1 filter_i64_o64_param_0,
	.param .u64 .ptr .align 1 filter_i64_o64_param_1,
	.param .u64 .ptr .align 1 filter_i64_o64_param_2,
	.param .u32 filter_i64_o64_param_3,
	.param .u32 filter_i64_o64_param_4,
	.param .u64 .ptr .align 1 filter_i64_o64_param_5,
	.param .u32 filter_i64_o64_param_6,
	.param .u32 filter_i64_o64_param_7
)
{
	.reg .pred 	%p<30>;
	.reg .b32 	%r<119>;
	.reg .b32 	%f<436>;
	.reg .b64 	%rd<78>;
	// demoted variable
	.shared .align 4 .b8 _ZZ22filter_weight_blockingILi64ELi64EEvPKfPfS1_jjS1_iiE15shared_buf_base[3840];
	ld.param.u64 	%rd13, [filter_i64_o64_param_0];
	ld.param.u64 	%rd14, [filter_i64_o64_param_2];
	ld.param.u32 	%r21, [filter_i64_o64_param_4];
	ld.param.u32 	%r23, [filter_i64_o64_param_7];
	cvta.to.global.u64 	%rd1, %rd13;
	cvta.to.global.u64 	%rd15, %rd14;
	mov.u32 	%r1, %tid.x;
	add.s32 	%r24, %r23, %r1;
	mul.wide.s32 	%rd16, %r24, 4;
	add.s64 	%rd17, %rd15, %rd16;
	ld.global.nc.f32 	%f1, [%rd17];
	setp.eq.s32 	%p1, %r21, 0;
	@%p1 bra 	$L__BB5_42;
	ld.param.u32 	%r102, [filter_i64_o64_param_6];
	ld.param.u32 	%r87, [filter_i64_o64_param_4];
	mov.u32 	%r26, %ctaid.x;
	shl.b32 	%r27, %r87, 6;
	mul.wide.u32 	%rd18, %r27, %r26;
	shl.b64 	%rd19, %rd18, 2;
	add.s64 	%rd20, %rd1, %rd19;
	cvt.s64.s32 	%rd21, %r102;
	cvt.u64.u32 	%rd22, %r1;
	add.s64 	%rd23, %rd21, %rd22;
	setp.eq.s32 	%p2, %r26, 0;
	mul.wide.u32 	%rd24, %r27, 4;
	sub.s64 	%rd25, %rd20, %rd24;
	selp.b64 	%rd26, %rd1, %rd25, %p2;
	shl.b64 	%rd27, %rd23, 2;
	add.s64 	%rd2, %rd26, %rd27;
	add.s64 	%rd3, %rd20, %rd27;
	mov.b32 	%r113, 0;
	shl.b32 	%r31, %r1, 2;
$L__BB5_2:
	ld.param.u32 	%r88, [filter_i64_o64_param_4];
	ld.param.u32 	%r86, [filter_i64_o64_param_3];
	add.s32 	%r29, %r86, -1;
	setp.eq.s32 	%p3, %r26, %r29;
	shl.b32 	%r30, %r88, 6;
	mul.wide.u32 	%rd28, %r30, 4;
	selp.b64 	%rd29, 0, %rd28, %p3;
	add.s64 	%rd4, %rd3, %rd29;
	mov.u32 	%r32, _ZZ22filter_weight_blockingILi64ELi64EEvPKfPfS1_jjS1_iiE15shared_buf_base;
	add.s32 	%r33, %r32, %r31;
	add.s32 	%r4, %r33, 128;
	mad.lo.s32 	%r5, %r88, %r26, %r113;
	bar.sync 	0;
	sub.s32 	%r6, %r88, %r113;
	setp.lt.s32 	%p4, %r6, 9;
	setp.eq.s32 	%p5, %r113, 0;
	or.pred  	%p6, %p5, %p4;
	@%p6 bra 	$L__BB5_7;
	setp.gt.u32 	%p18, %r1, 31;
	@%p18 bra 	$L__BB5_5;
	ld.shared.f32 	%f56, [%r4+896];
	st.shared.f32 	[%r4+-128], %f56;
	ld.shared.f32 	%f57, [%r4+2176];
	st.shared.f32 	[%r4+1152], %f57;
	ld.shared.f32 	%f58, [%r4+3456];
	st.shared.f32 	[%r4+2432], %f58;
	ld.shared.f32 	%f59, [%r4+1024];
	st.shared.f32 	[%r4], %f59;
	ld.shared.f32 	%f60, [%r4+2304];
	st.shared.f32 	[%r4+1280], %f60;
	ld.shared.f32 	%f61, [%r4+3584];
	st.shared.f32 	[%r4+2560], %f61;
$L__BB5_5:
	setp.gt.u32 	%p19, %r1, 31;
	bar.sync 	0;
	@%p19 bra 	$L__BB5_23;
	shl.b32 	%r60, %r113, 6;
	mul.wide.u32 	%rd43, %r60, 4;
	add.s64 	%rd44, %rd2, %rd43;
	ld.global.nc.f32 	%f62, [%rd44+256];
	st.shared.f32 	[%r4+128], %f62;
	add.s64 	%rd45, %rd3, %rd43;
	ld.global.nc.f32 	%f63, [%rd45+256];
	st.shared.f32 	[%r4+1408], %f63;
	add.s64 	%rd46, %rd4, %rd43;
	ld.global.nc.f32 	%f64, [%rd46+256];
	st.shared.f32 	[%r4+2688], %f64;
	ld.global.nc.f32 	%f65, [%rd44+512];
	st.shared.f32 	[%r4+256], %f65;
	ld.global.nc.f32 	%f66, [%rd45+512];
	st.shared.f32 	[%r4+1536], %f66;
	ld.global.nc.f32 	%f67, [%rd46+512];
	st.shared.f32 	[%r4+2816], %f67;
	ld.global.nc.f32 	%f68, [%rd44+768];
	st.shared.f32 	[%r4+384], %f68;
	ld.global.nc.f32 	%f69, [%rd45+768];
	st.shared.f32 	[%r4+1664], %f69;
	ld.global.nc.f32 	%f70, [%rd46+768];
	st.shared.f32 	[%r4+2944], %f70;
	ld.global.nc.f32 	%f71, [%rd44+1024];
	st.shared.f32 	[%r4+512], %f71;
	ld.global.nc.f32 	%f72, [%rd45+1024];
	st.shared.f32 	[%r4+1792], %f72;
	ld.global.nc.f32 	%f73, [%rd46+1024];
	st.shared.f32 	[%r4+3072], %f73;
	ld.global.nc.f32 	%f74, [%rd44+1280];
	st.shared.f32 	[%r4+640], %f74;
	ld.global.nc.f32 	%f75, [%rd45+1280];
	st.shared.f32 	[%r4+1920], %f75;
	ld.global.nc.f32 	%f76, [%rd46+1280];
	st.shared.f32 	[%r4+3200], %f76;
	ld.global.nc.f32 	%f77, [%rd44+1536];
	st.shared.f32 	[%r4+768], %f77;
	ld.global.nc.f32 	%f78, [%rd45+1536];
	st.shared.f32 	[%r4+2048], %f78;
	ld.global.nc.f32 	%f79, [%rd46+1536];
	st.shared.f32 	[%r4+3328], %f79;
	ld.global.nc.f32 	%f80, [%rd44+1792];
	st.shared.f32 	[%r4+896], %f80;
	ld.global.nc.f32 	%f81, [%rd45+1792];
	st.shared.f32 	[%r4+2176], %f81;
	ld.global.nc.f32 	%f82, [%rd46+1792];
	st.shared.f32 	[%r4+3456], %f82;
	add.s32 	%r61, %r60, 512;
	mul.wide.u32 	%rd47, %r61, 4;
	add.s64 	%rd48, %rd2, %rd47;
	ld.global.nc.f32 	%f83, [%rd48];
	st.shared.f32 	[%r4+1024], %f83;
	add.s64 	%rd49, %rd3, %rd47;
	ld.global.nc.f32 	%f84, [%rd49];
	st.shared.f32 	[%r4+2304], %f84;
	add.s64 	%rd50, %rd4, %rd47;
	ld.global.nc.f32 	%f85, [%rd50];
	st.shared.f32 	[%r4+3584], %f85;
	bra.uni 	$L__BB5_23;
$L__BB5_7:
	setp.gt.u32 	%p7, %r1, 31;
	@%p7 bra 	$L__BB5_23;
	ld.param.u32 	%r89, [filter_i64_o64_param_4];
	setp.eq.s32 	%p8, %r89, %r113;
	mov.b32 	%r114, 0;
	@%p8 bra 	$L__BB5_17;
	ld.param.u32 	%r90, [filter_i64_o64_param_4];
	shl.b32 	%r36, %r113, 6;
	mul.wide.u32 	%rd30, %r36, 4;
	add.s64 	%rd5, %rd2, %rd30;
	ld.global.nc.f32 	%f20, [%rd5];
	st.shared.f32 	[%r4], %f20;
	add.s64 	%rd6, %rd3, %rd30;
	ld.global.nc.f32 	%f21, [%rd6];
	st.shared.f32 	[%r4+1280], %f21;
	add.s64 	%rd7, %rd4, %rd30;
	ld.global.nc.f32 	%f22, [%rd7];
	st.shared.f32 	[%r4+2560], %f22;
	add.s32 	%r37, %r113, 1;
	setp.eq.s32 	%p9, %r37, %r90;
	mov.b32 	%r114, 1;
	@%p9 bra 	$L__BB5_17;
	ld.param.u32 	%r91, [filter_i64_o64_param_4];
	ld.global.nc.f32 	%f23, [%rd5+256];
	st.shared.f32 	[%r4+128], %f23;
	ld.global.nc.f32 	%f24, [%rd6+256];
	st.shared.f32 	[%r4+1408], %f24;
	ld.global.nc.f32 	%f25, [%rd7+256];
	st.shared.f32 	[%r4+2688], %f25;
	add.s32 	%r39, %r113, 2;
	setp.eq.s32 	%p10, %r39, %r91;
	mov.b32 	%r114, 2;
	@%p10 bra 	$L__BB5_17;
	ld.param.u32 	%r92, [filter_i64_o64_param_4];
	ld.global.nc.f32 	%f26, [%rd5+512];
	st.shared.f32 	[%r4+256], %f26;
	ld.global.nc.f32 	%f27, [%rd6+512];
	st.shared.f32 	[%r4+1536], %f27;
	ld.global.nc.f32 	%f28, [%rd7+512];
	st.shared.f32 	[%r4+2816], %f28;
	add.s32 	%r41, %r113, 3;
	setp.eq.s32 	%p11, %r41, %r92;
	mov.b32 	%r114, 3;
	@%p11 bra 	$L__BB5_17;
	ld.param.u32 	%r93, [filter_i64_o64_param_4];
	ld.global.nc.f32 	%f29, [%rd5+768];
	st.shared.f32 	[%r4+384], %f29;
	ld.global.nc.f32 	%f30, [%rd6+768];
	st.shared.f32 	[%r4+1664], %f30;
	ld.global.nc.f32 	%f31, [%rd7+768];
	st.shared.f32 	[%r4+2944], %f31;
	add.s32 	%r43, %r113, 4;
	setp.eq.s32 	%p12, %r43, %r93;
	mov.b32 	%r114, 4;
	@%p12 bra 	$L__BB5_17;
	ld.param.u32 	%r94, [filter_i64_o64_param_4];
	ld.global.nc.f32 	%f32, [%rd5+1024];
	st.shared.f32 	[%r4+512], %f32;
	ld.global.nc.f32 	%f33, [%rd6+1024];
	st.shared.f32 	[%r4+1792], %f33;
	ld.global.nc.f32 	%f34, [%rd7+1024];
	st.shared.f32 	[%r4+3072], %f34;
	add.s32 	%r45, %r113, 5;
	setp.eq.s32 	%p13, %r45, %r94;
	mov.b32 	%r114, 5;
	@%p13 bra 	$L__BB5_17;
	ld.param.u32 	%r95, [filter_i64_o64_param_4];
	ld.global.nc.f32 	%f35, [%rd5+1280];
	st.shared.f32 	[%r4+640], %f35;
	ld.global.nc.f32 	%f36, [%rd6+1280];
	st.shared.f32 	[%r4+1920], %f36;
	ld.global.nc.f32 	%f37, [%rd7+1280];
	st.shared.f32 	[%r4+3200], %f37;
	add.s32 	%r47, %r113, 6;
	setp.eq.s32 	%p14, %r47, %r95;
	mov.b32 	%r114, 6;
	@%p14 bra 	$L__BB5_17;
	ld.param.u32 	%r96, [filter_i64_o64_param_4];
	ld.global.nc.f32 	%f38, [%rd5+1536];
	st.shared.f32 	[%r4+768], %f38;
	ld.global.nc.f32 	%f39, [%rd6+1536];
	st.shared.f32 	[%r4+2048], %f39;
	ld.global.nc.f32 	%f40, [%rd7+1536];
	st.shared.f32 	[%r4+3328], %f40;
	add.s32 	%r49, %r113, 7;
	setp.eq.s32 	%p15, %r49, %r96;
	mov.b32 	%r114, 7;
	@%p15 bra 	$L__BB5_17;
	ld.global.nc.f32 	%f41, [%rd5+1792];
	st.shared.f32 	[%r4+896], %f41;
	ld.global.nc.f32 	%f42, [%rd6+1792];
	st.shared.f32 	[%r4+2176], %f42;
	ld.global.nc.f32 	%f43, [%rd7+1792];
	st.shared.f32 	[%r4+3456], %f43;
	mov.b32 	%r114, 8;
$L__BB5_17:
	ld.param.u32 	%r97, [filter_i64_o64_param_4];
	add.s32 	%r8, %r114, %r113;
	setp.ne.s32 	%p16, %r8, %r97;
	@%p16 bra 	$L__BB5_19;
	ld.param.u32 	%r98, [filter_i64_o64_param_4];
	shl.b32 	%r54, %r98, 6;
	add.s32 	%r55, %r54, -64;
	mul.wide.s32 	%rd35, %r55, 4;
	add.s64 	%rd36, %rd2, %rd35;
	ld.global.nc.f32 	%f47, [%rd36];
	shl.b32 	%r56, %r114, 7;
	add.s32 	%r57, %r4, %r56;
	st.shared.f32 	[%r57], %f47;
	add.s64 	%rd37, %rd3, %rd35;
	ld.global.nc.f32 	%f48, [%rd37];
	st.shared.f32 	[%r57+1280], %f48;
	add.s64 	%rd38, %rd4, %rd35;
	ld.global.nc.f32 	%f49, [%rd38];
	st.shared.f32 	[%r57+2560], %f49;
	bra.uni 	$L__BB5_20;
$L__BB5_19:
	shl.b32 	%r51, %r8, 6;
	mul.wide.u32 	%rd31, %r51, 4;
	add.s64 	%rd32, %rd2, %rd31;
	ld.global.nc.f32 	%f44, [%rd32];
	shl.b32 	%r52, %r114, 7;
	add.s32 	%r53, %r4, %r52;
	st.shared.f32 	[%r53], %f44;
	add.s64 	%rd33, %rd3, %rd31;
	ld.global.nc.f32 	%f45, [%rd33];
	st.shared.f32 	[%r53+1280], %f45;
	add.s64 	%rd34, %rd4, %rd31;
	ld.global.nc.f32 	%f46, [%rd34];
	st.shared.f32 	[%r53+2560], %f46;
$L__BB5_20:
	setp.ne.s32 	%p17, %r113, 0;
	@%p17 bra 	$L__BB5_22;
	ld.global.nc.f32 	%f53, [%rd2];
	st.shared.f32 	[%r4+-128], %f53;
	ld.global.nc.f32 	%f54, [%rd3];
	st.shared.f32 	[%r4+1152], %f54;
	ld.global.nc.f32 	%f55, [%rd4];
	st.shared.f32 	[%r4+2432], %f55;
	bra.uni 	$L__BB5_23;
$L__BB5_22:
	shl.b32 	%r58, %r113, 6;
	add.s32 	%r59, %r58, -64;
	mul.wide.s32 	%rd39, %r59, 4;
	add.s64 	%rd40, %rd2, %rd39;
	ld.global.nc.f32 	%f50, [%rd40];
	st.shared.f32 	[%r4+-128], %f50;
	add.s64 	%rd41, %rd3, %rd39;
	ld.global.nc.f32 	%f51, [%rd41];
	st.shared.f32 	[%r4+1152], %f51;
	add.s64 	%rd42, %rd4, %rd39;
	ld.global.nc.f32 	%f52, [%rd42];
	st.shared.f32 	[%r4+2432], %f52;
$L__BB5_23:
	bar.sync 	0;
	setp.gt.s32 	%p20, %r6, 7;
	@%p20 bra 	$L__BB5_31;
	mov.b32 	%r116, 0;
$L__BB5_25:
	ld.param.u32 	%r99, [filter_i64_o64_param_4];
	add.s32 	%r63, %r116, %r113;
	setp.eq.s32 	%p21, %r63, %r99;
	@%p21 bra 	$L__BB5_41;
	ld.param.u32 	%r103, [filter_i64_o64_param_6];
	mul.lo.s32 	%r117, %r103, 1152;
	shl.b32 	%r65, %r116, 7;
	add.s32 	%r13, %r32, %r65;
	mov.f32 	%f435, 0f00000000;
	mov.b32 	%r118, 1412;
$L__BB5_27:
	ld.param.u32 	%r109, [filter_i64_o64_param_7];
	ld.param.u64 	%rd76, [filter_i64_o64_param_5];
	add.s32 	%r67, %r13, %r118;
	ld.shared.f32 	%f87, [%r67+-1412];
	ld.shared.f32 	%f88, [%r67+-132];
	ld.shared.f32 	%f89, [%r67+1148];
	ld.shared.f32 	%f90, [%r67+-1284];
	ld.shared.f32 	%f91, [%r67+-4];
	ld.shared.f32 	%f92, [%r67+1276];
	ld.shared.f32 	%f93, [%r67+-1156];
	ld.shared.f32 	%f94, [%r67+124];
	ld.shared.f32 	%f95, [%r67+1404];
	cvta.to.global.u64 	%rd51, %rd76;
	mov.u32 	%r68, %tid.x;
	add.s32 	%r69, %r109, %r68;
	mul.wide.s32 	%rd52, %r69, 4;
	add.s64 	%rd53, %rd51, %rd52;
	mul.wide.s32 	%rd54, %r117, 4;
	add.s64 	%rd55, %rd53, %rd54;
	ld.global.nc.f32 	%f96, [%rd55];
	fma.rn.f32 	%f97, %f87, %f96, %f435;
	ld.global.nc.f32 	%f98, [%rd55+512];
	fma.rn.f32 	%f99, %f90, %f98, %f97;
	ld.global.nc.f32 	%f100, [%rd55+1024];
	fma.rn.f32 	%f101, %f93, %f100, %f99;
	ld.global.nc.f32 	%f102, [%rd55+1536];
	fma.rn.f32 	%f103, %f88, %f102, %f101;
	ld.global.nc.f32 	%f104, [%rd55+2048];
	fma.rn.f32 	%f105, %f91, %f104, %f103;
	ld.global.nc.f32 	%f106, [%rd55+2560];
	fma.rn.f32 	%f107, %f94, %f106, %f105;
	ld.global.nc.f32 	%f108, [%rd55+3072];
	fma.rn.f32 	%f109, %f89, %f108, %f107;
	ld.global.nc.f32 	%f110, [%rd55+3584];
	fma.rn.f32 	%f111, %f92, %f110, %f109;
	ld.global.nc.f32 	%f112, [%rd55+4096];
	fma.rn.f32 	%f113, %f95, %f112, %f111;
	ld.shared.f32 	%f114, [%r67+-1408];
	ld.shared.f32 	%f115, [%r67+-128];
	ld.shared.f32 	%f116, [%r67+1152];
	ld.shared.f32 	%f117, [%r67+-1280];
	ld.shared.f32 	%f118, [%r67];
	ld.shared.f32 	%f119, [%r67+1280];
	ld.shared.f32 	%f120, [%r67+-1152];
	ld.shared.f32 	%f121, [%r67+128];
	ld.shared.f32 	%f122, [%r67+1408];
	ld.global.nc.f32 	%f123, [%rd55+4608];
	fma.rn.f32 	%f124, %f114, %f123, %f113;
	ld.global.nc.f32 	%f125, [%rd55+5120];
	fma.rn.f32 	%f126, %f117, %f125, %f124;
	ld.global.nc.f32 	%f127, [%rd55+5632];
	fma.rn.f32 	%f128, %f120, %f127, %f126;
	ld.global.nc.f32 	%f129, [%rd55+6144];
	fma.rn.f32 	%f130, %f115, %f129, %f128;
	ld.global.nc.f32 	%f131, [%rd55+6656];
	fma.rn.f32 	%f132, %f118, %f131, %f130;
	ld.global.nc.f32 	%f133, [%rd55+7168];
	fma.rn.f32 	%f134, %f121, %f133, %f132;
	ld.global.nc.f32 	%f135, [%rd55+7680];
	fma.rn.f32 	%f136, %f116, %f135, %f134;
	ld.global.nc.f32 	%f137, [%rd55+8192];
	fma.rn.f32 	%f138, %f119, %f137, %f136;
	ld.global.nc.f32 	%f139, [%rd55+8704];
	fma.rn.f32 	%f435, %f122, %f139, %f138;
	add.s32 	%r118, %r118, 8;
	add.s32 	%r117, %r117, 2304;
	setp.ne.s32 	%p22, %r118, 1540;
	@%p22 bra 	$L__BB5_27;
	ld.param.u32 	%r110, [filter_i64_o64_param_7];
	ld.param.u32 	%r104, [filter_i64_o64_param_6];
	ld.param.u64 	%rd74, [filter_i64_o64_param_1];
	add.s32 	%r70, %r110, %r1;
	cvt.s64.s32 	%rd9, %r70;
	add.s32 	%r71, %r5, %r116;
	shl.b32 	%r72, %r71, 6;
	cvta.to.global.u64 	%rd56, %rd74;
	mul.wide.u32 	%rd57, %r72, 4;
	add.s64 	%rd10, %rd56, %rd57;
	setp.eq.s32 	%p23, %r104, 0;
	@%p23 bra 	$L__BB5_38;
	ld.param.u32 	%r105, [filter_i64_o64_param_6];
	setp.ne.s32 	%p24, %r105, 32;
	@%p24 bra 	$L__BB5_39;
	shl.b64 	%rd60, %rd9, 2;
	add.s64 	%rd61, %rd10, %rd60;
	ld.global.f32 	%f140, [%rd61];
	add.f32 	%f141, %f435, %f140;
	add.f32 	%f142, %f1, %f141;
	max.f32 	%f143, %f142, 0f00000000;
	min.f32 	%f144, %f142, 0f00000000;
	fma.rn.f32 	%f145, %f144, 0f3DCCCCCD, %f143;
	st.global.f32 	[%rd61], %f145;
	bra.uni 	$L__BB5_40;
$L__BB5_31:
	mov.f32 	%f427, 0f00000000;
	mov.b32 	%r115, 0;
	mov.f32 	%f428, %f427;
	mov.f32 	%f429, %f427;
	mov.f32 	%f430, %f427;
	mov.f32 	%f431, %f427;
	mov.f32 	%f432, %f427;
	mov.f32 	%f433, %f427;
	mov.f32 	%f434, %f427;
$L__BB5_32:
	ld.param.u32 	%r111, [filter_i64_o64_param_7];
	ld.param.u32 	%r106, [filter_i64_o64_param_6];
	ld.param.u64 	%rd77, [filter_i64_o64_param_5];
	add.s32 	%r74, %r115, %r106;
	shl.b32 	%r75, %r115, 2;
	mov.u32 	%r76, _ZZ22filter_weight_blockingILi64ELi64EEvPKfPfS1_jjS1_iiE15shared_buf_base;
	add.s32 	%r77, %r76, %r75;
	ld.shared.v2.f32 	{%f149, %f150}, [%r77];
	ld.shared.v2.f32 	{%f151, %f152}, [%r77+128];
	ld.shared.v2.f32 	{%f153, %f154}, [%r77+256];
	ld.shared.v2.f32 	{%f155, %f156}, [%r77+384];
	ld.shared.v2.f32 	{%f157, %f158}, [%r77+512];
	ld.shared.v2.f32 	{%f159, %f160}, [%r77+640];
	ld.shared.v2.f32 	{%f161, %f162}, [%r77+768];
	ld.shared.v2.f32 	{%f163, %f164}, [%r77+896];
	ld.shared.v2.f32 	{%f165, %f166}, [%r77+1024];
	ld.shared.v2.f32 	{%f167, %f168}, [%r77+1152];
	ld.shared.v2.f32 	{%f169, %f170}, [%r77+1280];
	ld.shared.v2.f32 	{%f171, %f172}, [%r77+1408];
	ld.shared.v2.f32 	{%f173, %f174}, [%r77+1536];
	ld.shared.v2.f32 	{%f175, %f176}, [%r77+1664];
	ld.shared.v2.f32 	{%f177, %f178}, [%r77+1792];
	ld.shared.v2.f32 	{%f179, %f180}, [%r77+1920];
	ld.shared.v2.f32 	{%f181, %f182}, [%r77+2048];
	ld.shared.v2.f32 	{%f183, %f184}, [%r77+2176];
	ld.shared.v2.f32 	{%f185, %f186}, [%r77+2304];
	ld.shared.v2.f32 	{%f187, %f188}, [%r77+2432];
	ld.shared.v2.f32 	{%f189, %f190}, [%r77+2560];
	ld.shared.v2.f32 	{%f191, %f192}, [%r77+2688];
	ld.shared.v2.f32 	{%f193, %f194}, [%r77+2816];
	ld.shared.v2.f32 	{%f195, %f196}, [%r77+2944];
	ld.shared.v2.f32 	{%f197, %f198}, [%r77+3072];
	ld.shared.v2.f32 	{%f199, %f200}, [%r77+3200];
	ld.shared.v2.f32 	{%f201, %f202}, [%r77+3328];
	ld.shared.v2.f32 	{%f203, %f204}, [%r77+3456];
	ld.shared.v2.f32 	{%f205, %f206}, [%r77+3584];
	ld.shared.v2.f32 	{%f207, %f208}, [%r77+3712];
	mul.lo.s32 	%r78, %r74, 1152;
	cvta.to.global.u64 	%rd64, %rd77;
	mov.u32 	%r79, %tid.x;
	add.s32 	%r80, %r111, %r79;
	mul.wide.s32 	%rd65, %r80, 4;
	add.s64 	%rd66, %rd64, %rd65;
	mul.wide.s32 	%rd67, %r78, 4;
	add.s64 	%rd68, %rd66, %rd67;
	ld.global.nc.f32 	%f209, [%rd68];
	ld.global.nc.f32 	%f210, [%rd68+512];
	ld.global.nc.f32 	%f211, [%rd68+1024];
	ld.global.nc.f32 	%f212, [%rd68+1536];
	ld.global.nc.f32 	%f213, [%rd68+2048];
	ld.global.nc.f32 	%f214, [%rd68+2560];
	ld.global.nc.f32 	%f215, [%rd68+3072];
	ld.global.nc.f32 	%f216, [%rd68+3584];
	ld.global.nc.f32 	%f217, [%rd68+4096];
	fma.rn.f32 	%f218, %f149, %f209, %f434;
	fma.rn.f32 	%f219, %f151, %f209, %f433;
	fma.rn.f32 	%f220, %f153, %f209, %f432;
	fma.rn.f32 	%f221, %f155, %f209, %f431;
	fma.rn.f32 	%f222, %f157, %f209, %f430;
	fma.rn.f32 	%f223, %f159, %f209, %f429;
	fma.rn.f32 	%f224, %f161, %f209, %f428;
	fma.rn.f32 	%f225, %f163, %f209, %f427;
	fma.rn.f32 	%f226, %f151, %f210, %f218;
	fma.rn.f32 	%f227, %f153, %f210, %f219;
	fma.rn.f32 	%f228, %f155, %f210, %f220;
	fma.rn.f32 	%f229, %f157, %f210, %f221;
	fma.rn.f32 	%f230, %f159, %f210, %f222;
	fma.rn.f32 	%f231, %f161, %f210, %f223;
	fma.rn.f32 	%f232, %f163, %f210, %f224;
	fma.rn.f32 	%f233, %f165, %f210, %f225;
	fma.rn.f32 	%f234, %f153, %f211, %f226;
	fma.rn.f32 	%f235, %f155, %f211, %f227;
	fma.rn.f32 	%f236, %f157, %f211, %f228;
	fma.rn.f32 	%f237, %f159, %f211, %f229;
	fma.rn.f32 	%f238, %f161, %f211, %f230;
	fma.rn.f32 	%f239, %f163, %f211, %f231;
	fma.rn.f32 	%f240, %f165, %f211, %f232;
	fma.rn.f32 	%f241, %f167, %f211, %f233;
	fma.rn.f32 	%f242, %f169, %f212, %f234;
	fma.rn.f32 	%f243, %f171, %f212, %f235;
	fma.rn.f32 	%f244, %f173, %f212, %f236;
	fma.rn.f32 	%f245, %f175, %f212, %f237;
	fma.rn.f32 	%f246, %f177, %f212, %f238;
	fma.rn.f32 	%f247, %f179, %f212, %f239;
	fma.rn.f32 	%f248, %f181, %f212, %f240;
	fma.rn.f32 	%f249, %f183, %f212, %f241;
	fma.rn.f32 	%f250, %f171, %f213, %f242;
	fma.rn.f32 	%f251, %f173, %f213, %f243;
	fma.rn.f32 	%f252, %f175, %f213, %f244;
	fma.rn.f32 	%f253, %f177, %f213, %f245;
	fma.rn.f32 	%f254, %f179, %f213, %f246;
	fma.rn.f32 	%f255, %f181, %f213, %f247;
	fma.rn.f32 	%f256, %f183, %f213, %f248;
	fma.rn.f32 	%f257, %f185, %f213, %f249;
	fma.rn.f32 	%f258, %f173, %f214, %f250;
	fma.rn.f32 	%f259, %f175, %f214, %f251;
	fma.rn.f32 	%f260, %f177, %f214, %f252;
	fma.rn.f32 	%f261, %f179, %f214, %f253;
	fma.rn.f32 	%f262, %f181, %f214, %f254;
	fma.rn.f32 	%f263, %f183, %f214, %f255;
	fma.rn.f32 	%f264, %f185, %f214, %f256;
	fma.rn.f32 	%f265, %f187, %f214, %f257;
	fma.rn.f32 	%f266, %f189, %f215, %f258;
	fma.rn.f32 	%f267, %f191, %f215, %f259;
	fma.rn.f32 	%f268, %f193, %f215, %f260;
	fma.rn.f32 	%f269, %f195, %f215, %f261;
	fma.rn.f32 	%f270, %f197, %f215, %f262;
	fma.rn.f32 	%f271, %f199, %f215, %f263;
	fma.rn.f32 	%f272, %f201, %f215, %f264;
	fma.rn.f32 	%f273, %f203, %f215, %f265;
	fma.rn.f32 	%f274, %f191, %f216, %f266;
	fma.rn.f32 	%f275, %f193, %f216, %f267;
	fma.rn.f32 	%f276, %f195, %f216, %f268;
	fma.rn.f32 	%f277, %f197, %f216, %f269;
	fma.rn.f32 	%f278, %f199, %f216, %f270;
	fma.rn.f32 	%f279, %f201, %f216, %f271;
	fma.rn.f32 	%f280, %f203, %f216, %f272;
	fma.rn.f32 	%f281, %f205, %f216, %f273;
	fma.rn.f32 	%f282, %f193, %f217, %f274;
	fma.rn.f32 	%f283, %f195, %f217, %f275;
	fma.rn.f32 	%f284, %f197, %f217, %f276;
	fma.rn.f32 	%f285, %f199, %f217, %f277;
	fma.rn.f32 	%f286, %f201, %f217, %f278;
	fma.rn.f32 	%f287, %f203, %f217, %f279;
	fma.rn.f32 	%f288, %f205, %f217, %f280;
	fma.rn.f32 	%f289, %f207, %f217, %f281;
	ld.global.nc.f32 	%f290, [%rd68+4608];
	ld.global.nc.f32 	%f291, [%rd68+5120];
	ld.global.nc.f32 	%f292, [%rd68+5632];
	ld.global.nc.f32 	%f293, [%rd68+6144];
	ld.global.nc.f32 	%f294, [%rd68+6656];
	ld.global.nc.f32 	%f295, [%rd68+7168];
	ld.global.nc.f32 	%f296, [%rd68+7680];
	ld.global.nc.f32 	%f297, [%rd68+8192];
	ld.global.nc.f32 	%f298, [%rd68+8704];
	fma.rn.f32 	%f299, %f150, %f290, %f282;
	fma.rn.f32 	%f300, %f152, %f290, %f283;
	fma.rn.f32 	%f301, %f154, %f290, %f284;
	fma.rn.f32 	%f302, %f156, %f290, %f285;
	fma.rn.f32 	%f303, %f158, %f290, %f286;
	fma.rn.f32 	%f304, %f160, %f290, %f287;
	fma.rn.f32 	%f305, %f162, %f290, %f288;
	fma.rn.f32 	%f306, %f164, %f290, %f289;
	fma.rn.f32 	%f307, %f152, %f291, %f299;
	fma.rn.f32 	%f308, %f154, %f291, %f300;
	fma.rn.f32 	%f309, %f156, %f291, %f301;
	fma.rn.f32 	%f310, %f158, %f291, %f302;
	fma.rn.f32 	%f311, %f160, %f291, %f303;
	fma.rn.f32 	%f312, %f162, %f291, %f304;
	fma.rn.f32 	%f313, %f164, %f291, %f305;
	fma.rn.f32 	%f314, %f166, %f291, %f306;
	fma.rn.f32 	%f315, %f154, %f292, %f307;
	fma.rn.f32 	%f316, %f156, %f292, %f308;
	fma.rn.f32 	%f317, %f158, %f292, %f309;
	fma.rn.f32 	%f318, %f160, %f292, %f310;
	fma.rn.f32 	%f319, %f162, %f292, %f311;
	fma.rn.f32 	%f320, %f164, %f292, %f312;
	fma.rn.f32 	%f321, %f166, %f292, %f313;
	fma.rn.f32 	%f322, %f168, %f292, %f314;
	fma.rn.f32 	%f323, %f170, %f293, %f315;
	fma.rn.f32 	%f324, %f172, %f293, %f316;
	fma.rn.f32 	%f325, %f174, %f293, %f317;
	fma.rn.f32 	%f326, %f176, %f293, %f318;
	fma.rn.f32 	%f327, %f178, %f293, %f319;
	fma.rn.f32 	%f328, %f180, %f293, %f320;
	fma.rn.f32 	%f329, %f182, %f293, %f321;
	fma.rn.f32 	%f330, %f184, %f293, %f322;
	fma.rn.f32 	%f331, %f172, %f294, %f323;
	fma.rn.f32 	%f332, %f174, %f294, %f324;
	fma.rn.f32 	%f333, %f176, %f294, %f325;
	fma.rn.f32 	%f334, %f178, %f294, %f326;
	fma.rn.f32 	%f335, %f180, %f294, %f327;
	fma.rn.f32 	%f336, %f182, %f294, %f328;
	fma.rn.f32 	%f337, %f184, %f294, %f329;
	fma.rn.f32 	%f338, %f186, %f294, %f330;
	fma.rn.f32 	%f339, %f174, %f295, %f331;
	fma.rn.f32 	%f340, %f176, %f295, %f332;
	fma.rn.f32 	%f341, %f178, %f295, %f333;
	fma.rn.f32 	%f342, %f180, %f295, %f334;
	fma.rn.f32 	%f343, %f182, %f295, %f335;
	fma.rn.f32 	%f344, %f184, %f295, %f336;
	fma.rn.f32 	%f345, %f186, %f295, %f337;
	fma.rn.f32 	%f346, %f188, %f295, %f338;
	fma.rn.f32 	%f347, %f190, %f296, %f339;
	fma.rn.f32 	%f348, %f192, %f296, %f340;
	fma.rn.f32 	%f349, %f194, %f296, %f341;
	fma.rn.f32 	%f350, %f196, %f296, %f342;
	fma.rn.f32 	%f351, %f198, %f296, %f343;
	fma.rn.f32 	%f352, %f200, %f296, %f344;
	fma.rn.f32 	%f353, %f202, %f296, %f345;
	fma.rn.f32 	%f354, %f204, %f296, %f346;
	fma.rn.f32 	%f355, %f192, %f297, %f347;
	fma.rn.f32 	%f356, %f194, %f297, %f348;
	fma.rn.f32 	%f357, %f196, %f297, %f349;
	fma.rn.f32 	%f358, %f198, %f297, %f350;
	fma.rn.f32 	%f359, %f200, %f297, %f351;
	fma.rn.f32 	%f360, %f202, %f297, %f352;
	fma.rn.f32 	%f361, %f204, %f297, %f353;
	fma.rn.f32 	%f362, %f206, %f297, %f354;
	fma.rn.f32 	%f434, %f194, %f298, %f355;
	fma.rn.f32 	%f433, %f196, %f298, %f356;
	fma.rn.f32 	%f432, %f198, %f298, %f357;
	fma.rn.f32 	%f431, %f200, %f298, %f358;
	fma.rn.f32 	%f430, %f202, %f298, %f359;
	fma.rn.f32 	%f429, %f204, %f298, %f360;
	fma.rn.f32 	%f428, %f206, %f298, %f361;
	fma.rn.f32 	%f427, %f208, %f298, %f362;
	add.s32 	%r10, %r115, 2;
	setp.lt.u32 	%p26, %r115, 30;
	mov.u32 	%r115, %r10;
	@%p26 bra 	$L__BB5_32;
	ld.param.u32 	%r112, [filter_i64_o64_param_7];
	ld.param.u32 	%r107, [filter_i64_o64_param_6];
	ld.param.u32 	%r100, [filter_i64_o64_param_4];
	ld.param.u64 	%rd75, [filter_i64_o64_param_1];
	mov.u32 	%r81, %ctaid.x;
	mad.lo.s32 	%r82, %r100, %r81, %r113;
	shl.b32 	%r83, %r82, 6;
	cvt.u64.u32 	%rd69, %r83;
	add.s32 	%r85, %r112, %r79;
	cvt.s64.s32 	%rd70, %r85;
	add.s64 	%rd71, %rd69, %rd70;
	cvta.to.global.u64 	%rd72, %rd75;
	shl.b64 	%rd73, %rd71, 2;
	add.s64 	%rd8, %rd72, %rd73;
	setp.eq.s32 	%p27, %r107, 0;
	@%p27 bra 	$L__BB5_36;
	ld.param.u32 	%r108, [filter_i64_o64_param_6];
	setp.ne.s32 	%p28, %r108, 32;
	@%p28 bra 	$L__BB5_37;
	ld.global.f32 	%f363, [%rd8];
	add.f32 	%f364, %f434, %f363;
	add.f32 	%f365, %f1, %f364;
	max.f32 	%f366, %f365, 0f00000000;
	min.f32 	%f367, %f365, 0f00000000;
	fma.rn.f32 	%f368, %f367, 0f3DCCCCCD, %f366;
	st.global.f32 	[%rd8], %f368;
	ld.global.f32 	%f369, [%rd8+256];
	add.f32 	%f370, %f433, %f369;
	add.f32 	%f371, %f1, %f370;
	max.f32 	%f372, %f371, 0f00000000;
	min.f32 	%f373, %f371, 0f00000000;
	fma.rn.f32 	%f374, %f373, 0f3DCCCCCD, %f372;
	st.global.f32 	[%rd8+256], %f374;
	ld.global.f32 	%f375, [%rd8+512];
	add.f32 	%f376, %f432, %f375;
	add.f32 	%f377, %f1, %f376;
	max.f32 	%f378, %f377, 0f00000000;
	min.f32 	%f379, %f377, 0f00000000;
	fma.rn.f32 	%f380, %f379, 0f3DCCCCCD, %f378;
	st.global.f32 	[%rd8+512], %f380;
	ld.global.f32 	%f381, [%rd8+768];
	add.f32 	%f382, %f431, %f381;
	add.f32 	%f383, %f1, %f382;
	max.f32 	%f384, %f383, 0f00000000;
	min.f32 	%f385, %f383, 0f00000000;
	fma.rn.f32 	%f386, %f385, 0f3DCCCCCD, %f384;
	st.global.f32 	[%rd8+768], %f386;
	ld.global.f32 	%f387, [%rd8+1024];
	add.f32 	%f388, %f430, %f387;
	add.f32 	%f389, %f1, %f388;
	max.f32 	%f390, %f389, 0f00000000;
	min.f32 	%f391, %f389, 0f00000000;
	fma.rn.f32 	%f392, %f391, 0f3DCCCCCD, %f390;
	st.global.f32 	[%rd8+1024], %f392;
	ld.global.f32 	%f393, [%rd8+1280];
	add.f32 	%f394, %f429, %f393;
	add.f32 	%f395, %f1, %f394;
	max.f32 	%f396, %f395, 0f00000000;
	min.f32 	%f397, %f395, 0f00000000;
	fma.rn.f32 	%f398, %f397, 0f3DCCCCCD, %f396;
	st.global.f32 	[%rd8+1280], %f398;
	ld.global.f32 	%f399, [%rd8+1536];
	add.f32 	%f400, %f428, %f399;
	add.f32 	%f401, %f1, %f400;
	max.f32 	%f402, %f401, 0f00000000;
	min.f32 	%f403, %f401, 0f00000000;
	fma.rn.f32 	%f404, %f403, 0f3DCCCCCD, %f402;
	st.global.f32 	[%rd8+1536], %f404;
	ld.global.f32 	%f405, [%rd8+1792];
	add.f32 	%f406, %f427, %f405;
	add.f32 	%f407, %f1, %f406;
	max.f32 	%f408, %f407, 0f00000000;
	min.f32 	%f409, %f407, 0f00000000;
	fma.rn.f32 	%f410, %f409, 0f3DCCCCCD, %f408;
	st.global.f32 	[%rd8+1792], %f410;
	bra.uni 	$L__BB5_41;
$L__BB5_36:
	st.global.f32 	[%rd8], %f434;
	st.global.f32 	[%rd8+256], %f433;
	st.global.f32 	[%rd8+512], %f432;
	st.global.f32 	[%rd8+768], %f431;
	st.global.f32 	[%rd8+1024], %f430;
	st.global.f32 	[%rd8+1280], %f429;
	st.global.f32 	[%rd8+1536], %f428;
	st.global.f32 	[%rd8+1792], %f427;
	bra.uni 	$L__BB5_41;
$L__BB5_37:
	ld.global.f32 	%f411, [%rd8];
	add.f32 	%f412, %f434, %f411;
	st.global.f32 	[%rd8], %f412;
	ld.global.f32 	%f413, [%rd8+256];
	add.f32 	%f414, %f433, %f413;
	st.global.f32 	[%rd8+256], %f414;
	ld.global.f32 	%f415, [%rd8+512];
	add.f32 	%f416, %f432, %f415;
	st.global.f32 	[%rd8+512], %f416;
	ld.global.f32 	%f417, [%rd8+768];
	add.f32 	%f418, %f431, %f417;
	st.global.f32 	[%rd8+768], %f418;
	ld.global.f32 	%f419, [%rd8+1024];
	add.f32 	%f420, %f430, %f419;
	st.global.f32 	[%rd8+1024], %f420;
	ld.global.f32 	%f421, [%rd8+1280];
	add.f32 	%f422, %f429, %f421;
	st.global.f32 	[%rd8+1280], %f422;
	ld.global.f32 	%f423, [%rd8+1536];
	add.f32 	%f424, %f428, %f423;
	st.global.f32 	[%rd8+1536], %f424;
	ld.global.f32 	%f425, [%rd8+1792];
	add.f32 	%f426, %f427, %f425;
	st.global.f32 	[%rd8+1792], %f426;
	bra.uni 	$L__BB5_41;
$L__BB5_38:
	shl.b64 	%rd58, %rd9, 2;
	add.s64 	%rd59, %rd10, %rd58;
	st.global.f32 	[%rd59], %f435;
	bra.uni 	$L__BB5_40;
$L__BB5_39:
	shl.b64 	%rd62, %rd9, 2;
	add.s64 	%rd63, %rd10, %rd62;
	ld.global.f32 	%f146, [%rd63];
	add.f32 	%f147, %f435, %f146;
	st.global.f32 	[%rd63], %f147;
$L__BB5_40:
	add.s32 	%r116, %r116, 1;
	setp.ne.s32 	%p25, %r116, 8;
	@%p25 bra 	$L__BB5_25;
$L__BB5_41:
	ld.param.u32 	%r101, [filter_i64_o64_param_4];
	add.s32 	%r113, %r113, 8;
	setp.lt.u32 	%p29, %r113, %r101;
	@%p29 bra 	$L__BB5_2;
$L__BB5_42:
	ret;

}
	// .globl	filter_i128_o1
.visible .entry filter_i128_o1(
	.param .u64 .ptr .align 1 filter_i128_o1_param_0,
	.param .u64 .ptr .align 1 filter_i128_o1_param_1,
	.param .u64 .ptr .align 1 filter_i128_o1_param_2,
	.param .u32 filter_i128_o1_param_3,
	.param .u32 filter_i128_o1_param_4,
	.param .u64 .ptr .align 1 filter_i128_o1_param_5
)
{
	.reg .pred 	%p<39>;
	.reg .b32 	%r<117>;
	.reg .b32 	%f<188>;
	.reg .b64 	%rd<67>;
	// demoted variable
	.shared .align 4 .b8 _ZZ14filter_i128_o1E10shared_buf[5120];
	ld.param.u64 	%rd3, [filter_i128_o1_param_0];
	ld.param.u64 	%rd5, [filter_i128_o1_param_2];
	ld.param.u32 	%r17, [filter_i128_o1_param_3];
	ld.param.u32 	%r16, [filter_i128_o1_param_4];
	ld.param.u64 	%rd6, [filter_i128_o1_param_5];
	cvta.to.global.u64 	%rd7, %rd3;
	cvta.to.global.u64 	%rd8, %rd6;
	cvta.to.global.u64 	%rd9, %rd5;
	mov.u32 	%r1, %ctaid.x;
	shl.b32 	%r18, %r16, 7;
	cvt.u64.u32 	%rd10, %r18;
	mul.wide.u32 	%rd11, %r18, %r1;
	shl.b64 	%rd12, %rd11, 2;
	add.s64 	%rd13, %rd7, %rd12;
	mul.wide.u32 	%rd14, %r18, 4;
	sub.s64 	%rd15, %rd13, %rd14;
	setp.eq.s32 	%p1, %r1, 0;
	selp.b64 	%rd1, %rd7, %rd15, %p1;
	add.s32 	%r19, %r17, -1;
	setp.eq.s32 	%p2, %r1, %r19;
	selp.b64 	%rd16, 0, %rd10, %p2;
	shl.b64 	%rd17, %rd16, 2;
	add.s64 	%rd2, %rd13, %rd17;
	mov.u32 	%r2, %tid.x;
	ld.global.nc.f32 	%f1, [%rd9];
	mul.lo.s32 	%r20, %r2, 9;
	mul.wide.u32 	%rd18, %r20, 4;
	add.s64 	%rd19, %rd8, %rd18;
	ld.global.nc.f32 	%f2, [%rd19];
	ld.global.nc.f32 	%f3, [%rd19+4];
	ld.global.nc.f32 	%f4, [%rd19+8];
	ld.global.nc.f32 	%f5, [%rd19+12];
	ld.global.nc.f32 	%f6, [%rd19+16];
	ld.global.nc.f32 	%f7, [%rd19+20];
	ld.global.nc.f32 	%f8, [%rd19+24];
	ld.global.nc.f32 	%f9, [%rd19+28];
	ld.global.nc.f32 	%f10, [%rd19+32];
	mul.wide.u32 	%rd20, %r2, 4;
	add.s64 	%rd21, %rd1, %rd20;
	add.s64 	%rd22, %rd13, %rd20;
	add.s64 	%rd23, %rd2, %rd20;
	ld.global.nc.f32 	%f173, [%rd21];
	ld.global.nc.f32 	%f174, [%rd22];
	ld.global.nc.f32 	%f175, [%rd23];
	add.s32 	%r3, %r16, -1;
	setp.eq.s32 	%p3, %r3, 0;
	mov.f32 	%f182, %f173;
	mov.f32 	%f183, %f173;
	mov.f32 	%f184, %f174;
	mov.f32 	%f185, %f174;
	mov.f32 	%f186, %f175;
	mov.f32 	%f187, %f175;
	@%p3 bra 	$L__BB6_20;
	ld.param.u32 	%r104, [filter_i128_o1_param_4];
	setp.eq.s32 	%p4, %r104, 2;
	mov.b32 	%r116, 0;
	mov.f32 	%f186, %f175;
	mov.f32 	%f184, %f174;
	mov.f32 	%f182, %f173;
	@%p4 bra 	$L__BB6_14;
	ld.param.u32 	%r105, [filter_i128_o1_param_4];
	mul.lo.s32 	%r114, %r105, %r1;
	and.b32  	%r22, %r3, -2;
	neg.s32 	%r115, %r22;
	mov.u32 	%r113, %r2;
	mov.f32 	%f186, %f175;
	mov.f32 	%f184, %f174;
	mov.f32 	%f182, %f173;
$L__BB6_3:
	mov.f32 	%f19, %f182;
	mov.f32 	%f18, %f173;
	mov.f32 	%f17, %f184;
	mov.f32 	%f16, %f174;
	mov.f32 	%f15, %f186;
	mov.f32 	%f14, %f175;
	ld.param.u32 	%r106, [filter_i128_o1_param_4];
	ld.param.u64 	%rd60, [filter_i128_o1_param_0];
	setp.gt.u32 	%p5, %r2, 63;
	mul.wide.u32 	%rd24, %r113, 4;
	add.s64 	%rd25, %rd1, %rd24;
	ld.global.nc.f32 	%f182, [%rd25+512];
	cvta.to.global.u64 	%rd26, %rd60;
	shl.b32 	%r23, %r106, 7;
	mul.wide.u32 	%rd27, %r23, %r1;
	shl.b64 	%rd28, %rd27, 2;
	add.s64 	%rd29, %rd26, %rd28;
	add.s64 	%rd30, %rd29, %rd24;
	ld.global.nc.f32 	%f184, [%rd30+512];
	add.s64 	%rd31, %rd2, %rd24;
	ld.global.nc.f32 	%f186, [%rd31+512];
	fma.rn.f32 	%f52, %f2, %f19, 0f00000000;
	fma.rn.f32 	%f53, %f5, %f17, %f52;
	fma.rn.f32 	%f54, %f8, %f15, %f53;
	fma.rn.f32 	%f55, %f3, %f18, %f54;
	fma.rn.f32 	%f56, %f6, %f16, %f55;
	fma.rn.f32 	%f57, %f9, %f14, %f56;
	fma.rn.f32 	%f58, %f4, %f182, %f57;
	fma.rn.f32 	%f59, %f7, %f184, %f58;
	fma.rn.f32 	%f60, %f10, %f186, %f59;
	bar.sync 	0;
	shl.b32 	%r25, %r2, 2;
	mov.u32 	%r26, _ZZ14filter_i128_o1E10shared_buf;
	add.s32 	%r27, %r26, %r25;
	st.shared.f32 	[%r27+4608], %f60;
	bar.sync 	0;
	@%p5 bra 	$L__BB6_5;
	ld.shared.f32 	%f61, [%r27+4864];
	ld.shared.f32 	%f62, [%r27+4608];
	add.f32 	%f63, %f61, %f62;
	st.shared.f32 	[%r27+4608], %f63;
$L__BB6_5:
	setp.gt.u32 	%p6, %r2, 31;
	bar.sync 	0;
	@%p6 bra 	$L__BB6_8;
	setp.ne.s32 	%p7, %r2, 0;
	ld.shared.f32 	%f64, [%r27+4608];
	ld.shared.f32 	%f65, [%r27+4736];
	add.f32 	%f66, %f64, %f65;
	mov.b32 	%r34, %f66;
	shfl.sync.down.b32	%r35|%p8, %r34, 1, 31, -1;
	mov.b32 	%f67, %r35;
	add.f32 	%f68, %f66, %f67;
	mov.b32 	%r36, %f68;
	shfl.sync.down.b32	%r37|%p9, %r36, 2, 31, -1;
	mov.b32 	%f69, %r37;
	add.f32 	%f70, %f68, %f69;
	mov.b32 	%r38, %f70;
	shfl.sync.down.b32	%r39|%p10, %r38, 4, 31, -1;
	mov.b32 	%f71, %r39;
	add.f32 	%f72, %f70, %f71;
	mov.b32 	%r40, %f72;
	shfl.sync.down.b32	%r41|%p11, %r40, 8, 31, -1;
	mov.b32 	%f73, %r41;
	add.f32 	%f74, %f72, %f73;
	mov.b32 	%r42, %f74;
	shfl.sync.down.b32	%r43|%p12, %r42, 16, 31, -1;
	mov.b32 	%f75, %r43;
	add.f32 	%f23, %f74, %f75;
	@%p7 bra 	$L__BB6_8;
	ld.param.u64 	%rd63, [filter_i128_o1_param_1];
	cvta.to.global.u64 	%rd32, %rd63;
	mul.wide.u32 	%rd33, %r114, 4;
	add.s64 	%rd34, %rd32, %rd33;
	add.f32 	%f76, %f1, %f23;
	max.f32 	%f77, %f76, 0f00000000;
	min.f32 	%f78, %f76, 0f00000000;
	fma.rn.f32 	%f79, %f78, 0f3DCCCCCD, %f77;
	st.global.f32 	[%rd34], %f79;
$L__BB6_8:
	ld.param.u32 	%r107, [filter_i128_o1_param_4];
	ld.param.u64 	%rd61, [filter_i128_o1_param_0];
	setp.gt.u32 	%p13, %r2, 63;
	add.s32 	%r44, %r113, 128;
	mul.wide.u32 	%rd35, %r44, 4;
	add.s64 	%rd36, %rd1, %rd35;
	ld.global.nc.f32 	%f173, [%rd36+512];
	cvta.to.global.u64 	%rd37, %rd61;
	shl.b32 	%r45, %r107, 7;
	mov.u32 	%r46, %ctaid.x;
	mul.wide.u32 	%rd38, %r45, %r46;
	shl.b64 	%rd39, %rd38, 2;
	add.s64 	%rd40, %rd37, %rd39;
	add.s64 	%rd41, %rd40, %rd35;
	ld.global.nc.f32 	%f174, [%rd41+512];
	add.s64 	%rd42, %rd2, %rd35;
	ld.global.nc.f32 	%f175, [%rd42+512];
	fma.rn.f32 	%f80, %f2, %f18, 0f00000000;
	fma.rn.f32 	%f81, %f5, %f16, %f80;
	fma.rn.f32 	%f82, %f8, %f14, %f81;
	fma.rn.f32 	%f83, %f3, %f182, %f82;
	fma.rn.f32 	%f84, %f6, %f184, %f83;
	fma.rn.f32 	%f85, %f9, %f186, %f84;
	fma.rn.f32 	%f86, %f4, %f173, %f85;
	fma.rn.f32 	%f87, %f7, %f174, %f86;
	fma.rn.f32 	%f88, %f10, %f175, %f87;
	bar.sync 	0;
	shl.b32 	%r47, %r2, 2;
	mov.u32 	%r48, _ZZ14filter_i128_o1E10shared_buf;
	add.s32 	%r49, %r48, %r47;
	st.shared.f32 	[%r49+4608], %f88;
	bar.sync 	0;
	@%p13 bra 	$L__BB6_10;
	ld.shared.f32 	%f89, [%r49+4864];
	ld.shared.f32 	%f90, [%r49+4608];
	add.f32 	%f91, %f89, %f90;
	st.shared.f32 	[%r49+4608], %f91;
$L__BB6_10:
	setp.gt.u32 	%p14, %r2, 31;
	bar.sync 	0;
	@%p14 bra 	$L__BB6_13;
	setp.ne.s32 	%p15, %r2, 0;
	ld.shared.f32 	%f92, [%r49+4608];
	ld.shared.f32 	%f93, [%r49+4736];
	add.f32 	%f94, %f92, %f93;
	mov.b32 	%r56, %f94;
	shfl.sync.down.b32	%r57|%p16, %r56, 1, 31, -1;
	mov.b32 	%f95, %r57;
	add.f32 	%f96, %f94, %f95;
	mov.b32 	%r58, %f96;
	shfl.sync.down.b32	%r59|%p17, %r58, 2, 31, -1;
	mov.b32 	%f97, %r59;
	add.f32 	%f98, %f96, %f97;
	mov.b32 	%r60, %f98;
	shfl.sync.down.b32	%r61|%p18, %r60, 4, 31, -1;
	mov.b32 	%f99, %r61;
	add.f32 	%f100, %f98, %f99;
	mov.b32 	%r62, %f100;
	shfl.sync.down.b32	%r63|%p19, %r62, 8, 31, -1;
	mov.b32 	%f101, %r63;
	add.f32 	%f102, %f100, %f101;
	mov.b32 	%r64, %f102;
	shfl.sync.down.b32	%r65|%p20, %r64, 16, 31, -1;
	mov.b32 	%f103, %r65;
	add.f32 	%f27, %f102, %f103;
	@%p15 bra 	$L__BB6_13;
	ld.param.u64 	%rd64, [filter_i128_o1_param_1];
	add.s32 	%r66, %r114, 1;
	cvta.to.global.u64 	%rd43, %rd64;
	mul.wide.u32 	%rd44, %r66, 4;
	add.s64 	%rd45, %rd43, %rd44;
	add.f32 	%f104, %f1, %f27;
	max.f32 	%f105, %f104, 0f00000000;
	min.f32 	%f106, %f104, 0f00000000;
	fma.rn.f32 	%f107, %f106, 0f3DCCCCCD, %f105;
	st.global.f32 	[%rd45], %f107;
$L__BB6_13:
	ld.param.u32 	%r108, [filter_i128_o1_param_4];
	add.s32 	%r67, %r108, -1;
	and.b32  	%r116, %r67, -2;
	add.s32 	%r115, %r115, 2;
	add.s32 	%r114, %r114, 2;
	add.s32 	%r113, %r113, 256;
	setp.ne.s32 	%p21, %r115, 0;
	@%p21 bra 	$L__BB6_3;
$L__BB6_14:
	ld.param.u32 	%r109, [filter_i128_o1_param_4];
	and.b32  	%r68, %r109, 1;
	setp.eq.b32 	%p22, %r68, 1;
	mov.f32 	%f183, %f173;
	mov.f32 	%f185, %f174;
	mov.f32 	%f187, %f175;
	@%p22 bra 	$L__BB6_20;
	ld.param.u32 	%r110, [filter_i128_o1_param_4];
	ld.param.u64 	%rd62, [filter_i128_o1_param_0];
	setp.gt.u32 	%p23, %r2, 63;
	shl.b32 	%r69, %r116, 7;
	add.s32 	%r70, %r69, %r2;
	mul.wide.u32 	%rd46, %r70, 4;
	add.s64 	%rd47, %rd1, %rd46;
	ld.global.nc.f32 	%f183, [%rd47+512];
	cvta.to.global.u64 	%rd48, %rd62;
	shl.b32 	%r71, %r110, 7;
	mov.u32 	%r72, %ctaid.x;
	mul.wide.u32 	%rd49, %r71, %r72;
	shl.b64 	%rd50, %rd49, 2;
	add.s64 	%rd51, %rd48, %rd50;
	add.s64 	%rd52, %rd51, %rd46;
	ld.global.nc.f32 	%f185, [%rd52+512];
	add.s64 	%rd53, %rd2, %rd46;
	ld.global.nc.f32 	%f187, [%rd53+512];
	fma.rn.f32 	%f108, %f2, %f182, 0f00000000;
	fma.rn.f32 	%f109, %f5, %f184, %f108;
	fma.rn.f32 	%f110, %f8, %f186, %f109;
	fma.rn.f32 	%f111, %f3, %f173, %f110;
	fma.rn.f32 	%f112, %f6, %f174, %f111;
	fma.rn.f32 	%f113, %f9, %f175, %f112;
	fma.rn.f32 	%f114, %f4, %f183, %f113;
	fma.rn.f32 	%f115, %f7, %f185, %f114;
	fma.rn.f32 	%f116, %f10, %f187, %f115;
	bar.sync 	0;
	shl.b32 	%r73, %r2, 2;
	mov.u32 	%r74, _ZZ14filter_i128_o1E10shared_buf;
	add.s32 	%r75, %r74, %r73;
	add.s32 	%r14, %r75, 4608;
	st.shared.f32 	[%r75+4608], %f116;
	bar.sync 	0;
	@%p23 bra 	$L__BB6_17;
	ld.shared.f32 	%f117, [%r14+256];
	ld.shared.f32 	%f118, [%r14];
	add.f32 	%f119, %f117, %f118;
	st.shared.f32 	[%r14], %f119;
$L__BB6_17:
	setp.gt.u32 	%p24, %r2, 31;
	bar.sync 	0;
	mov.f32 	%f182, %f173;
	mov.f32 	%f184, %f174;
	mov.f32 	%f186, %f175;
	@%p24 bra 	$L__BB6_20;
	setp.ne.s32 	%p25, %r2, 0;
	ld.shared.f32 	%f120, [%r14];
	ld.shared.f32 	%f121, [%r14+128];
	add.f32 	%f122, %f120, %f121;
	mov.b32 	%r76, %f122;
	shfl.sync.down.b32	%r77|%p26, %r76, 1, 31, -1;
	mov.b32 	%f123, %r77;
	add.f32 	%f124, %f122, %f123;
	mov.b32 	%r78, %f124;
	shfl.sync.down.b32	%r79|%p27, %r78, 2, 31, -1;
	mov.b32 	%f125, %r79;
	add.f32 	%f126, %f124, %f125;
	mov.b32 	%r80, %f126;
	shfl.sync.down.b32	%r81|%p28, %r80, 4, 31, -1;
	mov.b32 	%f127, %r81;
	add.f32 	%f128, %f126, %f127;
	mov.b32 	%r82, %f128;
	shfl.sync.down.b32	%r83|%p29, %r82, 8, 31, -1;
	mov.b32 	%f129, %r83;
	add.f32 	%f130, %f128, %f129;
	mov.b32 	%r84, %f130;
	shfl.sync.down.b32	%r85|%p30, %r84, 16, 31, -1;
	mov.b32 	%f131, %r85;
	add.f32 	%f43, %f130, %f131;
	mov.f32 	%f182, %f173;
	mov.f32 	%f184, %f174;
	mov.f32 	%f186, %f175;
	@%p25 bra 	$L__BB6_20;
	ld.param.u32 	%r111, [filter_i128_o1_param_4];
	ld.param.u64 	%rd65, [filter_i128_o1_param_1];
	mad.lo.s32 	%r87, %r111, %r72, %r116;
	cvta.to.global.u64 	%rd54, %rd65;
	mul.wide.u32 	%rd55, %r87, 4;
	add.s64 	%rd56, %rd54, %rd55;
	add.f32 	%f132, %f1, %f43;
	max.f32 	%f133, %f132, 0f00000000;
	min.f32 	%f134, %f132, 0f00000000;
	fma.rn.f32 	%f135, %f134, 0f3DCCCCCD, %f133;
	st.global.f32 	[%rd56], %f135;
	mov.f32 	%f182, %f173;
	mov.f32 	%f184, %f174;
	mov.f32 	%f186, %f175;
$L__BB6_20:
	fma.rn.f32 	%f136, %f2, %f182, 0f00000000;
	fma.rn.f32 	%f137, %f5, %f184, %f136;
	fma.rn.f32 	%f138, %f8, %f186, %f137;
	fma.rn.f32 	%f139, %f3, %f183, %f138;
	fma.rn.f32 	%f140, %f6, %f185, %f139;
	fma.rn.f32 	%f141, %f9, %f187, %f140;
	fma.rn.f32 	%f142, %f4, %f183, %f141;
	fma.rn.f32 	%f143, %f7, %f185, %f142;
	fma.rn.f32 	%f144, %f10, %f187, %f143;
	bar.sync 	0;
	shl.b32 	%r88, %r2, 2;
	mov.u32 	%r89, _ZZ14filter_i128_o1E10shared_buf;
	add.s32 	%r90, %r89, %r88;
	add.s32 	%r15, %r90, 4608;
	st.shared.f32 	[%r90+4608], %f144;
	bar.sync 	0;
	setp.gt.u32 	%p31, %r2, 63;
	@%p31 bra 	$L__BB6_22;
	ld.shared.f32 	%f145, [%r15+256];
	ld.shared.f32 	%f146, [%r15];
	add.f32 	%f147, %f145, %f146;
	st.shared.f32 	[%r15], %f147;
$L__BB6_22:
	bar.sync 	0;
	setp.gt.u32 	%p32, %r2, 31;
	@%p32 bra 	$L__BB6_25;
	ld.shared.f32 	%f148, [%r15];
	ld.shared.f32 	%f149, [%r15+128];
	add.f32 	%f150, %f148, %f149;
	mov.b32 	%r91, %f150;
	shfl.sync.down.b32	%r92|%p33, %r91, 1, 31, -1;
	mov.b32 	%f151, %r92;
	add.f32 	%f152, %f150, %f151;
	mov.b32 	%r93, %f152;
	shfl.sync.down.b32	%r94|%p34, %r93, 2, 31, -1;
	mov.b32 	%f153, %r94;
	add.f32 	%f154, %f152, %f153;
	mov.b32 	%r95, %f154;
	shfl.sync.down.b32	%r96|%p35, %r95, 4, 31, -1;
	mov.b32 	%f155, %r96;
	add.f32 	%f156, %f154, %f155;
	mov.b32 	%r97, %f156;
	shfl.sync.down.b32	%r98|%p36, %r97, 8, 31, -1;
	mov.b32 	%f157, %r98;
	add.f32 	%f158, %f156, %f157;
	mov.b32 	%r99, %f158;
	shfl.sync.down.b32	%r100|%p37, %r99, 16, 31, -1;
	mov.b32 	%f159, %r100;
	add.f32 	%f50, %f158, %f159;
	setp.ne.s32 	%p38, %r2, 0;
	@%p38 bra 	$L__BB6_25;
	ld.param.u32 	%r112, [filter_i128_o1_param_4];
	ld.param.u64 	%rd66, [filter_i128_o1_param_1];
	mov.u32 	%r101, %ctaid.x;
	mad.lo.s32 	%r102, %r112, %r101, %r112;
	add.s32 	%r103, %r102, -1;
	cvta.to.global.u64 	%rd57, %rd66;
	mul.wide.u32 	%rd58, %r103, 4;
	add.s64 	%rd59, %rd57, %rd58;
	add.f32 	%f160, %f1, %f50;
	max.f32 	%f161, %f160, 0f00000000;
	min.f32 	%f162, %f160, 0f00000000;
	fma.rn.f32 	%f163, %f162, 0f3DCCCCCD, %f161;
	st.global.f32 	[%rd59], %f163;
$L__BB6_25:
	ret;

}
	// .globl	filter_i1_o32
.visible .entry filter_i1_o32(
	.param .u64 .ptr .align 1 filter_i1_o32_param_0,
	.param .u64 .ptr .align 1 filter_i1_o32_param_1,
	.param .u64 .ptr .align 1 filter_i1_o32_param_2,
	.param .u32 filter_i1_o32_param_3,
	.param .u32 filter_i1_o32_param_4,
	.param .u64 .ptr .align 1 filter_i1_o32_param_5
)
{
	.reg .pred 	%p<22>;
	.reg .b32 	%r<108>;
	.reg .b32 	%f<209>;
	.reg .b64 	%rd<90>;
	// demoted variable
	.shared .align 4 .b8 _ZZ13filter_i1_o32E14in_block0_base[1032];
	// demoted variable
	.shared .align 4 .b8 _ZZ13filter_i1_o32E14in_block1_base[1032];
	// demoted variable
	.shared .align 4 .b8 _ZZ13filter_i1_o32E14in_block2_base[1032];
	ld.param.u32 	%r21, [filter_i1_o32_param_4];
	setp.eq.s32 	%p1, %r21, 0;
	@%p1 bra 	$L__BB7_17;
	ld.param.u64 	%rd89, [filter_i1_o32_param_5];
	cvta.to.global.u64 	%rd5, %rd89;
	mov.u32 	%r23, %tid.x;
	shl.b32 	%r24, %r23, 3;
	and.b32  	%r25, %r24, 24;
	mul.lo.s32 	%r26, %r25, 9;
	mul.wide.u32 	%rd6, %r26, 4;
	add.s64 	%rd7, %rd5, %rd6;
	ld.global.nc.f32 	%f1, [%rd7];
	ld.global.nc.f32 	%f2, [%rd7+4];
	ld.global.nc.f32 	%f3, [%rd7+8];
	ld.global.nc.f32 	%f4, [%rd7+12];
	ld.global.nc.f32 	%f5, [%rd7+16];
	ld.global.nc.f32 	%f6, [%rd7+20];
	ld.global.nc.f32 	%f7, [%rd7+24];
	ld.global.nc.f32 	%f8, [%rd7+28];
	ld.global.nc.f32 	%f9, [%rd7+32];
	ld.global.nc.f32 	%f10, [%rd7+36];
	ld.global.nc.f32 	%f11, [%rd7+40];
	ld.global.nc.f32 	%f12, [%rd7+44];
	ld.global.nc.f32 	%f13, [%rd7+48];
	ld.global.nc.f32 	%f14, [%rd7+52];
	ld.global.nc.f32 	%f15, [%rd7+56];
	ld.global.nc.f32 	%f16, [%rd7+60];
	ld.global.nc.f32 	%f17, [%rd7+64];
	ld.global.nc.f32 	%f18, [%rd7+68];
	ld.global.nc.f32 	%f19, [%rd7+72];
	ld.global.nc.f32 	%f20, [%rd7+76];
	ld.global.nc.f32 	%f21, [%rd7+80];
	ld.global.nc.f32 	%f22, [%rd7+84];
	ld.global.nc.f32 	%f23, [%rd7+88];
	ld.global.nc.f32 	%f24, [%rd7+92];
	ld.global.nc.f32 	%f25, [%rd7+96];
	ld.global.nc.f32 	%f26, [%rd7+100];
	ld.global.nc.f32 	%f27, [%rd7+104];
	ld.global.nc.f32 	%f28, [%rd7+108];
	ld.global.nc.f32 	%f29, [%rd7+112];
	ld.global.nc.f32 	%f30, [%rd7+116];
	ld.global.nc.f32 	%f31, [%rd7+120];
	ld.global.nc.f32 	%f32, [%rd7+124];
	ld.global.nc.f32 	%f33, [%rd7+128];
	ld.global.nc.f32 	%f34, [%rd7+132];
	ld.global.nc.f32 	%f35, [%rd7+136];
	ld.global.nc.f32 	%f36, [%rd7+140];
	ld.global.nc.f32 	%f37, [%rd7+144];
	ld.global.nc.f32 	%f38, [%rd7+148];
	ld.global.nc.f32 	%f39, [%rd7+152];
	ld.global.nc.f32 	%f40, [%rd7+156];
	ld.global.nc.f32 	%f41, [%rd7+160];
	ld.global.nc.f32 	%f42, [%rd7+164];
	ld.global.nc.f32 	%f43, [%rd7+168];
	ld.global.nc.f32 	%f44, [%rd7+172];
	ld.global.nc.f32 	%f45, [%rd7+176];
	ld.global.nc.f32 	%f46, [%rd7+180];
	ld.global.nc.f32 	%f47, [%rd7+184];
	ld.global.nc.f32 	%f48, [%rd7+188];
	ld.global.nc.f32 	%f49, [%rd7+192];
	ld.global.nc.f32 	%f50, [%rd7+196];
	ld.global.nc.f32 	%f51, [%rd7+200];
	ld.global.nc.f32 	%f52, [%rd7+204];
	ld.global.nc.f32 	%f53, [%rd7+208];
	ld.global.nc.f32 	%f54, [%rd7+212];
	ld.global.nc.f32 	%f55, [%rd7+216];
	ld.global.nc.f32 	%f56, [%rd7+220];
	ld.global.nc.f32 	%f57, [%rd7+224];
	ld.global.nc.f32 	%f58, [%rd7+228];
	ld.global.nc.f32 	%f59, [%rd7+232];
	ld.global.nc.f32 	%f60, [%rd7+236];
	ld.global.nc.f32 	%f61, [%rd7+240];
	ld.global.nc.f32 	%f62, [%rd7+244];
	ld.global.nc.f32 	%f63, [%rd7+248];
	ld.global.nc.f32 	%f64, [%rd7+252];
	ld.global.nc.f32 	%f65, [%rd7+256];
	ld.global.nc.f32 	%f66, [%rd7+260];
	ld.global.nc.f32 	%f67, [%rd7+264];
	ld.global.nc.f32 	%f68, [%rd7+268];
	ld.global.nc.f32 	%f69, [%rd7+272];
	ld.global.nc.f32 	%f70, [%rd7+276];
	ld.global.nc.f32 	%f71, [%rd7+280];
	ld.global.nc.f32 	%f72, [%rd7+284];
	mov.b32 	%r101, 0;
	mov.u32 	%r31, %ctaid.x;
	shl.b32 	%r32, %r23, 2;
	mov.u32 	%r33, _ZZ13filter_i1_o32E14in_block0_base;
	add.s32 	%r34, %r33, %r32;
	mov.u32 	%r35, _ZZ13filter_i1_o32E14in_block1_base;
	add.s32 	%r36, %r35, %r32;
$L__BB7_2:
	ld.param.u32 	%r90, [filter_i1_o32_param_4];
	bar.sync 	0;
	add.s32 	%r28, %r101, %r23;
	setp.ge.u32 	%p2, %r28, %r90;
	@%p2 bra 	$L__BB7_4;
	ld.param.u32 	%r91, [filter_i1_o32_param_4];
	ld.param.u32 	%r85, [filter_i1_o32_param_3];
	ld.param.u64 	%rd82, [filter_i1_o32_param_0];
	add.s32 	%r30, %r101, %r23;
	setp.eq.s32 	%p3, %r31, 0;
	cvta.to.global.u64 	%rd8, %rd82;
	cvt.u64.u32 	%rd9, %r91;
	mul.wide.u32 	%rd10, %r91, %r31;
	shl.b64 	%rd11, %rd10, 2;
	add.s64 	%rd12, %rd8, %rd11;
	mul.wide.u32 	%rd13, %r91, 4;
	sub.s64 	%rd14, %rd12, %rd13;
	selp.b64 	%rd15, %rd8, %rd14, %p3;
	mul.wide.u32 	%rd16, %r30, 4;
	add.s64 	%rd17, %rd15, %rd16;
	ld.global.nc.f32 	%f73, [%rd17];
	st.shared.f32 	[%r34+4], %f73;
	add.s64 	%rd18, %rd12, %rd16;
	ld.global.nc.f32 	%f74, [%rd18];
	st.shared.f32 	[%r36+4], %f74;
	add.s32 	%r37, %r85, -1;
	setp.eq.s32 	%p4, %r31, %r37;
	selp.b64 	%rd19, 0, %rd9, %p4;
	shl.b64 	%rd20, %rd19, 2;
	add.s64 	%rd21, %rd18, %rd20;
	ld.global.nc.f32 	%f75, [%rd21];
	mov.u32 	%r38, _ZZ13filter_i1_o32E14in_block2_base;
	add.s32 	%r39, %r38, %r32;
	st.shared.f32 	[%r39+4], %f75;
$L__BB7_4:
	setp.ne.s32 	%p5, %r23, 0;
	@%p5 bra 	$L__BB7_8;
	add.s32 	%r42, %r101, %r23;
	setp.ne.s32 	%p6, %r42, 0;
	@%p6 bra 	$L__BB7_7;
	ld.param.u32 	%r93, [filter_i1_o32_param_4];
	ld.param.u32 	%r87, [filter_i1_o32_param_3];
	ld.param.u64 	%rd84, [filter_i1_o32_param_0];
	setp.eq.s32 	%p9, %r31, 0;
	cvta.to.global.u64 	%rd36, %rd84;
	cvt.u64.u32 	%rd37, %r93;
	mul.wide.u32 	%rd38, %r93, %r31;
	shl.b64 	%rd39, %rd38, 2;
	add.s64 	%rd40, %rd36, %rd39;
	mul.wide.u32 	%rd41, %r93, 4;
	sub.s64 	%rd42, %rd40, %rd41;
	selp.b64 	%rd43, %rd36, %rd42, %p9;
	ld.global.nc.f32 	%f79, [%rd43];
	st.shared.f32 	[_ZZ13filter_i1_o32E14in_block0_base], %f79;
	ld.global.nc.f32 	%f80, [%rd40];
	st.shared.f32 	[_ZZ13filter_i1_o32E14in_block1_base], %f80;
	add.s32 	%r48, %r87, -1;
	setp.eq.s32 	%p10, %r31, %r48;
	selp.b64 	%rd44, 0, %rd37, %p10;
	shl.b64 	%rd45, %rd44, 2;
	add.s64 	%rd46, %rd40, %rd45;
	ld.global.nc.f32 	%f81, [%rd46];
	st.shared.f32 	[_ZZ13filter_i1_o32E14in_block2_base], %f81;
	bra.uni 	$L__BB7_8;
$L__BB7_7:
	ld.param.u32 	%r92, [filter_i1_o32_param_4];
	ld.param.u32 	%r86, [filter_i1_o32_param_3];
	ld.param.u64 	%rd83, [filter_i1_o32_param_0];
	mov.u32 	%r43, %tid.x;
	add.s32 	%r44, %r101, %r43;
	mov.u32 	%r45, %ctaid.x;
	setp.eq.s32 	%p7, %r45, 0;
	cvta.to.global.u64 	%rd22, %rd83;
	cvt.u64.u32 	%rd23, %r92;
	mul.wide.u32 	%rd24, %r92, %r45;
	shl.b64 	%rd25, %rd24, 2;
	add.s64 	%rd26, %rd22, %rd25;
	mul.wide.u32 	%rd27, %r92, 4;
	sub.s64 	%rd28, %rd26, %rd27;
	selp.b64 	%rd29, %rd22, %rd28, %p7;
	mul.wide.u32 	%rd30, %r44, 4;
	add.s64 	%rd31, %rd29, %rd30;
	ld.global.nc.f32 	%f76, [%rd31+-4];
	st.shared.f32 	[_ZZ13filter_i1_o32E14in_block0_base], %f76;
	add.s64 	%rd32, %rd26, %rd30;
	ld.global.nc.f32 	%f77, [%rd32+-4];
	st.shared.f32 	[_ZZ13filter_i1_o32E14in_block1_base], %f77;
	add.s32 	%r46, %r86, -1;
	setp.eq.s32 	%p8, %r45, %r46;
	selp.b64 	%rd33, 0, %rd23, %p8;
	shl.b64 	%rd34, %rd33, 2;
	add.s64 	%rd35, %rd32, %rd34;
	ld.global.nc.f32 	%f78, [%rd35+-4];
	st.shared.f32 	[_ZZ13filter_i1_o32E14in_block2_base], %f78;
$L__BB7_8:
	ld.param.u32 	%r94, [filter_i1_o32_param_4];
	add.s32 	%r49, %r94, -1;
	mov.u32 	%r50, %tid.x;
	add.s32 	%r51, %r101, %r50;
	setp.ne.s32 	%p11, %r51, %r49;
	@%p11 bra 	$L__BB7_10;
	ld.param.u32 	%r95, [filter_i1_o32_param_4];
	ld.param.u32 	%r88, [filter_i1_o32_param_3];
	ld.param.u64 	%rd85, [filter_i1_o32_param_0];
	add.s32 	%r52, %r95, -1;
	mov.u32 	%r53, %ctaid.x;
	setp.eq.s32 	%p12, %r53, 0;
	cvta.to.global.u64 	%rd47, %rd85;
	cvt.u64.u32 	%rd48, %r95;
	mul.wide.u32 	%rd49, %r95, %r53;
	shl.b64 	%rd50, %rd49, 2;
	add.s64 	%rd51, %rd47, %rd50;
	mul.wide.u32 	%rd52, %r95, 4;
	sub.s64 	%rd53, %rd51, %rd52;
	selp.b64 	%rd54, %rd47, %rd53, %p12;
	mul.wide.s32 	%rd55, %r52, 4;
	add.s64 	%rd56, %rd54, %rd55;
	ld.global.nc.f32 	%f82, [%rd56];
	mov.u32 	%r54, %tid.x;
	shl.b32 	%r55, %r54, 2;
	mov.u32 	%r56, _ZZ13filter_i1_o32E14in_block0_base;
	add.s32 	%r57, %r56, %r55;
	st.shared.f32 	[%r57+8], %f82;
	add.s64 	%rd57, %rd51, %rd55;
	ld.global.nc.f32 	%f83, [%rd57];
	mov.u32 	%r58, _ZZ13filter_i1_o32E14in_block1_base;
	add.s32 	%r59, %r58, %r55;
	st.shared.f32 	[%r59+8], %f83;
	add.s32 	%r60, %r88, -1;
	setp.eq.s32 	%p13, %r53, %r60;
	selp.b64 	%rd58, 0, %rd48, %p13;
	shl.b64 	%rd59, %rd58, 2;
	add.s64 	%rd60, %rd57, %rd59;
	ld.global.nc.f32 	%f84, [%rd60];
	mov.u32 	%r61, _ZZ13filter_i1_o32E14in_block2_base;
	add.s32 	%r62, %r61, %r55;
	st.shared.f32 	[%r62+8], %f84;
$L__BB7_10:
	ld.param.u32 	%r96, [filter_i1_o32_param_4];
	mov.u32 	%r63, %tid.x;
	setp.ne.s32 	%p14, %r63, 255;
	add.s32 	%r64, %r96, -1;
	add.s32 	%r65, %r101, %r63;
	setp.ge.u32 	%p15, %r65, %r64;
	or.pred  	%p16, %p14, %p15;
	@%p16 bra 	$L__BB7_12;
	ld.param.u32 	%r97, [filter_i1_o32_param_4];
	ld.param.u32 	%r89, [filter_i1_o32_param_3];
	ld.param.u64 	%rd86, [filter_i1_o32_param_0];
	mov.u32 	%r66, %tid.x;
	add.s32 	%r67, %r101, %r66;
	mov.u32 	%r68, %ctaid.x;
	setp.eq.s32 	%p17, %r68, 0;
	cvta.to.global.u64 	%rd61, %rd86;
	cvt.u64.u32 	%rd62, %r97;
	mul.wide.u32 	%rd63, %r97, %r68;
	shl.b64 	%rd64, %rd63, 2;
	add.s64 	%rd65, %rd61, %rd64;
	mul.wide.u32 	%rd66, %r97, 4;
	sub.s64 	%rd67, %rd65, %rd66;
	selp.b64 	%rd68, %rd61, %rd67, %p17;
	mul.wide.u32 	%rd69, %r67, 4;
	add.s64 	%rd70, %rd68, %rd69;
	ld.global.nc.f32 	%f85, [%rd70+4];
	st.shared.f32 	[_ZZ13filter_i1_o32E14in_block0_base+1028], %f85;
	add.s64 	%rd71, %rd65, %rd69;
	ld.global.nc.f32 	%f86, [%rd71+4];
	st.shared.f32 	[_ZZ13filter_i1_o32E14in_block1_base+1028], %f86;
	add.s32 	%r69, %r89, -1;
	setp.eq.s32 	%p18, %r68, %r69;
	selp.b64 	%rd72, 0, %rd62, %p18;
	shl.b64 	%rd73, %rd72, 2;
	add.s64 	%rd74, %rd71, %rd73;
	ld.global.nc.f32 	%f87, [%rd74+4];
	st.shared.f32 	[_ZZ13filter_i1_o32E14in_block2_base+1028], %f87;
$L__BB7_12:
	ld.param.u32 	%r98, [filter_i1_o32_param_4];
	mov.u32 	%r71, %tid.x;
	shr.u32 	%r72, %r71, 2;
	and.b32  	%r73, %r71, 1020;
	add.s32 	%r74, %r73, 8;
	mov.u32 	%r75, _ZZ13filter_i1_o32E14in_block0_base;
	add.s32 	%r103, %r75, %r74;
	mov.u32 	%r76, _ZZ13filter_i1_o32E14in_block2_base;
	add.s32 	%r105, %r76, %r74;
	mov.u32 	%r77, _ZZ13filter_i1_o32E14in_block1_base;
	add.s32 	%r102, %r77, %r74;
	bar.sync 	0;
	add.s32 	%r106, %r72, %r101;
	mov.u32 	%r78, %ctaid.x;
	mad.lo.s32 	%r79, %r98, %r78, %r106;
	shl.b32 	%r80, %r79, 5;
	shl.b32 	%r81, %r71, 3;
	and.b32  	%r82, %r81, 24;
	or.b32  	%r104, %r82, %r80;
	mov.b32 	%r107, 4;
$L__BB7_13:
	ld.param.u32 	%r99, [filter_i1_o32_param_4];
	setp.ge.u32 	%p19, %r106, %r99;
	@%p19 bra 	$L__BB7_15;
	ld.param.u64 	%rd88, [filter_i1_o32_param_2];
	ld.param.u64 	%rd87, [filter_i1_o32_param_1];
	ld.shared.f32 	%f88, [%r103+-8];
	fma.rn.f32 	%f89, %f1, %f88, 0f00000000;
	ld.shared.f32 	%f90, [%r103+-4];
	fma.rn.f32 	%f91, %f2, %f90, %f89;
	ld.shared.f32 	%f92, [%r103];
	fma.rn.f32 	%f93, %f3, %f92, %f91;
	ld.shared.f32 	%f94, [%r102+-8];
	fma.rn.f32 	%f95, %f4, %f94, %f93;
	ld.shared.f32 	%f96, [%r102+-4];
	fma.rn.f32 	%f97, %f5, %f96, %f95;
	ld.shared.f32 	%f98, [%r102];
	fma.rn.f32 	%f99, %f6, %f98, %f97;
	ld.shared.f32 	%f100, [%r105+-8];
	fma.rn.f32 	%f101, %f7, %f100, %f99;
	ld.shared.f32 	%f102, [%r105+-4];
	fma.rn.f32 	%f103, %f8, %f102, %f101;
	ld.shared.f32 	%f104, [%r105];
	fma.rn.f32 	%f105, %f9, %f104, %f103;
	fma.rn.f32 	%f106, %f10, %f88, 0f00000000;
	fma.rn.f32 	%f107, %f11, %f90, %f106;
	fma.rn.f32 	%f108, %f12, %f92, %f107;
	fma.rn.f32 	%f109, %f13, %f94, %f108;
	fma.rn.f32 	%f110, %f14, %f96, %f109;
	fma.rn.f32 	%f111, %f15, %f98, %f110;
	fma.rn.f32 	%f112, %f16, %f100, %f111;
	fma.rn.f32 	%f113, %f17, %f102, %f112;
	fma.rn.f32 	%f114, %f18, %f104, %f113;
	fma.rn.f32 	%f115, %f19, %f88, 0f00000000;
	fma.rn.f32 	%f116, %f20, %f90, %f115;
	fma.rn.f32 	%f117, %f21, %f92, %f116;
	fma.rn.f32 	%f118, %f22, %f94, %f117;
	fma.rn.f32 	%f119, %f23, %f96, %f118;
	fma.rn.f32 	%f120, %f24, %f98, %f119;
	fma.rn.f32 	%f121, %f25, %f100, %f120;
	fma.rn.f32 	%f122, %f26, %f102, %f121;
	fma.rn.f32 	%f123, %f27, %f104, %f122;
	fma.rn.f32 	%f124, %f28, %f88, 0f00000000;
	fma.rn.f32 	%f125, %f29, %f90, %f124;
	fma.rn.f32 	%f126, %f30, %f92, %f125;
	fma.rn.f32 	%f127, %f31, %f94, %f126;
	fma.rn.f32 	%f128, %f32, %f96, %f127;
	fma.rn.f32 	%f129, %f33, %f98, %f128;
	fma.rn.f32 	%f130, %f34, %f100, %f129;
	fma.rn.f32 	%f131, %f35, %f102, %f130;
	fma.rn.f32 	%f132, %f36, %f104, %f131;
	fma.rn.f32 	%f133, %f37, %f88, 0f00000000;
	fma.rn.f32 	%f134, %f38, %f90, %f133;
	fma.rn.f32 	%f135, %f39, %f92, %f134;
	fma.rn.f32 	%f136, %f40, %f94, %f135;
	fma.rn.f32 	%f137, %f41, %f96, %f136;
	fma.rn.f32 	%f138, %f42, %f98, %f137;
	fma.rn.f32 	%f139, %f43, %f100, %f138;
	fma.rn.f32 	%f140, %f44, %f102, %f139;
	fma.rn.f32 	%f141, %f45, %f104, %f140;
	fma.rn.f32 	%f142, %f46, %f88, 0f00000000;
	fma.rn.f32 	%f143, %f47, %f90, %f142;
	fma.rn.f32 	%f144, %f48, %f92, %f143;
	fma.rn.f32 	%f145, %f49, %f94, %f144;
	fma.rn.f32 	%f146, %f50, %f96, %f145;
	fma.rn.f32 	%f147, %f51, %f98, %f146;
	fma.rn.f32 	%f148, %f52, %f100, %f147;
	fma.rn.f32 	%f149, %f53, %f102, %f148;
	fma.rn.f32 	%f150, %f54, %f104, %f149;
	fma.rn.f32 	%f151, %f55, %f88, 0f00000000;
	fma.rn.f32 	%f152, %f56, %f90, %f151;
	fma.rn.f32 	%f153, %f57, %f92, %f152;
	fma.rn.f32 	%f154, %f58, %f94, %f153;
	fma.rn.f32 	%f155, %f59, %f96, %f154;
	fma.rn.f32 	%f156, %f60, %f98, %f155;
	fma.rn.f32 	%f157, %f61, %f100, %f156;
	fma.rn.f32 	%f158, %f62, %f102, %f157;
	fma.rn.f32 	%f159, %f63, %f104, %f158;
	fma.rn.f32 	%f160, %f64, %f88, 0f00000000;
	fma.rn.f32 	%f161, %f65, %f90, %f160;
	fma.rn.f32 	%f162, %f66, %f92, %f161;
	fma.rn.f32 	%f163, %f67, %f94, %f162;
	fma.rn.f32 	%f164, %f68, %f96, %f163;
	fma.rn.f32 	%f165, %f69, %f98, %f164;
	fma.rn.f32 	%f166, %f70, %f100, %f165;
	fma.rn.f32 	%f167, %f71, %f102, %f166;
	fma.rn.f32 	%f168, %f72, %f104, %f167;
	cvta.to.global.u64 	%rd75, %rd88;
	mov.u32 	%r83, %tid.x;
	shl.b32 	%r84, %r83, 5;
	cvt.u64.u32 	%rd76, %r84;
	and.b64  	%rd77, %rd76, 96;
	add.s64 	%rd78, %rd75, %rd77;
	ld.global.nc.f32 	%f169, [%rd78];
	add.f32 	%f170, %f105, %f169;
	max.f32 	%f171, %f170, 0f00000000;
	min.f32 	%f172, %f170, 0f00000000;
	fma.rn.f32 	%f173, %f172, 0f3DCCCCCD, %f171;
	cvta.to.global.u64 	%rd79, %rd87;
	mul.wide.u32 	%rd80, %r104, 4;
	add.s64 	%rd81, %rd79, %rd80;
	st.global.f32 	[%rd81], %f173;
	ld.global.nc.f32 	%f174, [%rd78+4];
	add.f32 	%f175, %f114, %f174;
	max.f32 	%f176, %f175, 0f00000000;
	min.f32 	%f177, %f175, 0f00000000;
	fma.rn.f32 	%f178, %f177, 0f3DCCCCCD, %f176;
	st.global.f32 	[%rd81+4], %f178;
	ld.global.nc.f32 	%f179, [%rd78+8];
	add.f32 	%f180, %f123, %f179;
	max.f32 	%f181, %f180, 0f00000000;
	min.f32 	%f182, %f180, 0f00000000;
	fma.rn.f32 	%f183, %f182, 0f3DCCCCCD, %f181;
	st.global.f32 	[%rd81+8], %f183;
	ld.global.nc.f32 	%f184, [%rd78+12];
	add.f32 	%f185, %f132, %f184;
	max.f32 	%f186, %f185, 0f00000000;
	min.f32 	%f187, %f185, 0f00000000;
	fma.rn.f32 	%f188, %f187, 0f3DCCCCCD, %f186;
	st.global.f32 	[%rd81+12], %f188;
	ld.global.nc.f32 	%f189, [%rd78+16];
	add.f32 	%f190, %f141, %f189;
	max.f32 	%f191, %f190, 0f00000000;
	min.f32 	%f192, %f190, 0f00000000;
	fma.rn.f32 	%f193, %f192, 0f3DCCCCCD, %f191;
	st.global.f32 	[%rd81+16], %f193;
	ld.global.nc.f32 	%f194, [%rd78+20];
	add.f32 	%f195, %f150, %f194;
	max.f32 	%f196, %f195, 0f00000000;
	min.f32 	%f197, %f195, 0f00000000;
	fma.rn.f32 	%f198, %f197, 0f3DCCCCCD, %f196;
	st.global.f32 	[%rd81+20], %f198;
	ld.global.nc.f32 	%f199, [%rd78+24];
	add.f32 	%f200, %f159, %f199;
	max.f32 	%f201, %f200, 0f00000000;
	min.f32 	%f202, %f200, 0f00000000;
	fma.rn.f32 	%f203, %f202, 0f3DCCCCCD, %f201;
	st.global.f32 	[%rd81+24], %f203;
	ld.global.nc.f32 	%f204, [%rd78+28];
	add.f32 	%f205, %f168, %f204;
	max.f32 	%f206, %f205, 0f00000000;
	min.f32 	%f207, %f205, 0f00000000;
	fma.rn.f32 	%f208, %f207, 0f3DCCCCCD, %f206;
	st.global.f32 	[%rd81+28], %f208;
$L__BB7_15:
	add.s32 	%r107, %r107, 256;
	add.s32 	%r106, %r106, 64;
	add.s32 	%r105, %r105, 256;
	add.s32 	%r104, %r104, 2048;
	add.s32 	%r103, %r103, 256;
	add.s32 	%r102, %r102, 256;
	setp.ne.s32 	%p20, %r107, 1028;
	@%p20 bra 	$L__BB7_13;
	ld.param.u32 	%r100, [filter_i1_o32_param_4];
	add.s32 	%r101, %r101, 256;
	setp.lt.u32 	%p21, %r101, %r100;
	@%p21 bra 	$L__BB7_2;
$L__BB7_17:
	ret;

}
	// .globl	filter_i3_o32
.visible .entry filter_i3_o32(
	.param .u64 .ptr .align 1 filter_i3_o32_param_0,
	.param .u64 .ptr .align 1 filter_i3_o32_param_1,
	.param .u64 .ptr .align 1 filter_i3_o32_param_2,
	.param .u32 filter_i3_o32_param_3,
	.param .u32 filter_i3_o32_param_4,
	.param .u64 .ptr .align 1 filter_i3_o32_param_5
)
{
	.reg .pred 	%p<21>;
	.reg .b32 	%r<82>;
	.reg .b32 	%f<109>;
	.reg .b64 	%rd<41>;
	// demoted variable
	.shared .align 4 .b8 _ZZ13filter_i3_o32E14in_block0_base[792];
	// demoted variable
	.shared .align 4 .b8 _ZZ13filter_i3_o32E14in_block1_base[792];
	// demoted variable
	.shared .align 4 .b8 _ZZ13filter_i3_o32E14in_block2_base[792];
	// demoted variable
	.shared .align 4 .b8 _ZZ13filter_i3_o32E10sum_buffer[768];
	ld.param.u64 	%rd11, [filter_i3_o32_param_0];
	ld.param.u64 	%rd12, [filter_i3_o32_param_1];
	ld.param.u64 	%rd10, [filter_i3_o32_param_2];
	ld.param.u32 	%r25, [filter_i3_o32_param_3];
	ld.param.u32 	%r24, [filter_i3_o32_param_4];
	ld.param.u64 	%rd13, [filter_i3_o32_param_5];
	cvta.to.global.u64 	%rd1, %rd12;
	cvta.to.global.u64 	%rd14, %rd11;
	cvta.to.global.u64 	%rd15, %rd13;
	mov.u32 	%r1, %ctaid.x;
	mov.u32 	%r2, %tid.x;
	mul.lo.s32 	%r3, %r24, 3;
	cvt.u64.u32 	%rd16, %r3;
	mul.wide.u32 	%rd17, %r3, %r1;
	shl.b64 	%rd18, %rd17, 2;
	add.s64 	%rd2, %rd14, %rd18;
	mul.wide.u32 	%rd19, %r3, 4;
	sub.s64 	%rd20, %rd2, %rd19;
	setp.eq.s32 	%p1, %r1, 0;
	selp.b64 	%rd3, %rd14, %rd20, %p1;
	add.s32 	%r26, %r25, -1;
	setp.eq.s32 	%p2, %r1, %r26;
	selp.b64 	%rd4, 0, %rd16, %p2;
	shr.u32 	%r4, %r2, 5;
	shl.b32 	%r27, %r4, 8;
	add.s32 	%r28, %r27, %r2;
	mul.wide.u32 	%rd21, %r28, 4;
	add.s64 	%rd22, %rd15, %rd21;
	ld.global.nc.f32 	%f1, [%rd22];
	ld.global.nc.f32 	%f2, [%rd22+128];
	ld.global.nc.f32 	%f3, [%rd22+256];
	ld.global.nc.f32 	%f4, [%rd22+384];
	ld.global.nc.f32 	%f5, [%rd22+512];
	ld.global.nc.f32 	%f6, [%rd22+640];
	ld.global.nc.f32 	%f7, [%rd22+768];
	ld.global.nc.f32 	%f8, [%rd22+896];
	ld.global.nc.f32 	%f9, [%rd22+1024];
	setp.eq.s32 	%p3, %r24, 0;
	@%p3 bra 	$L__BB8_30;
	shl.b64 	%rd23, %rd4, 2;
	add.s64 	%rd5, %rd2, %rd23;
	cvta.to.global.u64 	%rd24, %rd10;
	shl.b32 	%r30, %r2, 2;
	mov.u32 	%r31, _ZZ13filter_i3_o32E14in_block0_base;
	add.s32 	%r32, %r31, %r30;
	add.s32 	%r5, %r32, 12;
	mov.u32 	%r33, _ZZ13filter_i3_o32E14in_block1_base;
	add.s32 	%r34, %r33, %r30;
	add.s32 	%r6, %r34, 12;
	mov.u32 	%r35, _ZZ13filter_i3_o32E14in_block2_base;
	add.s32 	%r36, %r35, %r30;
	add.s32 	%r7, %r36, 12;
	add.s32 	%r8, %r3, -3;
	mov.u32 	%r37, _ZZ13filter_i3_o32E10sum_buffer;
	add.s32 	%r9, %r37, %r30;
	mul.lo.s32 	%r10, %r24, %r1;
	mul.wide.u32 	%rd25, %r2, 4;
	add.s64 	%rd6, %rd24, %rd25;
	mov.b32 	%r79, 0;
	mov.u32 	%r78, %r24;
$L__BB8_2:
	min.u32 	%r38, %r78, 64;
	max.u32 	%r13, %r38, 1;
	sub.s32 	%r14, %r24, %r79;
	min.u32 	%r39, %r14, 64;
	mul.lo.s32 	%r40, %r39, 3;
	setp.ge.u32 	%p4, %r2, %r40;
	@%p4 bra 	$L__BB8_11;
	setp.gt.u32 	%p5, %r2, 2;
	mad.lo.s32 	%r15, %r79, 3, %r2;
	mul.wide.s32 	%rd26, %r15, 4;
	add.s64 	%rd7, %rd3, %rd26;
	ld.global.nc.f32 	%f10, [%rd7];
	st.shared.f32 	[%r5], %f10;
	add.s64 	%rd8, %rd2, %rd26;
	ld.global.nc.f32 	%f11, [%rd8];
	st.shared.f32 	[%r6], %f11;
	add.s64 	%rd9, %rd5, %rd26;
	ld.global.nc.f32 	%f12, [%rd9];
	st.shared.f32 	[%r7], %f12;
	@%p5 bra 	$L__BB8_7;
	setp.gt.s32 	%p6, %r15, 2;
	@%p6 bra 	$L__BB8_6;
	mul.wide.u32 	%rd31, %r2, 4;
	add.s64 	%rd32, %rd3, %rd31;
	ld.global.nc.f32 	%f16, [%rd32];
	st.shared.f32 	[%r5+-12], %f16;
	add.s64 	%rd33, %rd2, %rd31;
	ld.global.nc.f32 	%f17, [%rd33];
	st.shared.f32 	[%r6+-12], %f17;
	add.s64 	%rd34, %rd5, %rd31;
	ld.global.nc.f32 	%f18, [%rd34];
	st.shared.f32 	[%r7+-12], %f18;
	bra.uni 	$L__BB8_7;
$L__BB8_6:
	add.s32 	%r41, %r15, -3;
	mul.wide.u32 	%rd27, %r41, 4;
	add.s64 	%rd28, %rd3, %rd27;
	ld.global.nc.f32 	%f13, [%rd28];
	st.shared.f32 	[%r5+-12], %f13;
	add.s64 	%rd29, %rd2, %rd27;
	ld.global.nc.f32 	%f14, [%rd29];
	st.shared.f32 	[%r6+-12], %f14;
	add.s64 	%rd30, %rd5, %rd27;
	ld.global.nc.f32 	%f15, [%rd30];
	st.shared.f32 	[%r7+-12], %f15;
$L__BB8_7:
	setp.lt.u32 	%p7, %r15, %r8;
	@%p7 bra 	$L__BB8_9;
	st.shared.f32 	[%r5+12], %f10;
	st.shared.f32 	[%r6+12], %f11;
	st.shared.f32 	[%r7+12], %f12;
	bra.uni 	$L__BB8_11;
$L__BB8_9:
	setp.lt.u32 	%p8, %r2, 189;
	@%p8 bra 	$L__BB8_11;
	ld.global.nc.f32 	%f19, [%rd7+12];
	st.shared.f32 	[%r5+12], %f19;
	ld.global.nc.f32 	%f20, [%rd8+12];
	st.shared.f32 	[%r6+12], %f20;
	ld.global.nc.f32 	%f21, [%rd9+12];
	st.shared.f32 	[%r7+12], %f21;
$L__BB8_11:
	bar.sync 	0;
	setp.eq.s32 	%p9, %r14, 0;
	@%p9 bra 	$L__BB8_29;
	add.s32 	%r16, %r79, %r10;
	setp.lt.u32 	%p10, %r78, 2;
	mov.b32 	%r81, 0;
	@%p10 bra 	$L__BB8_23;
	and.b32  	%r81, %r13, 126;
	mov.b32 	%r80, 0;
$L__BB8_14:
	setp.gt.u32 	%p11, %r2, 95;
	@%p11 bra 	$L__BB8_16;
	mad.lo.s32 	%r44, %r80, 3, %r4;
	shl.b32 	%r45, %r44, 2;
	mov.u32 	%r46, _ZZ13filter_i3_o32E14in_block0_base;
	add.s32 	%r47, %r46, %r45;
	ld.shared.f32 	%f22, [%r47];
	fma.rn.f32 	%f23, %f1, %f22, 0f00000000;
	ld.shared.f32 	%f24, [%r47+12];
	fma.rn.f32 	%f25, %f2, %f24, %f23;
	ld.shared.f32 	%f26, [%r47+24];
	fma.rn.f32 	%f27, %f3, %f26, %f25;
	mov.u32 	%r48, _ZZ13filter_i3_o32E14in_block1_base;
	add.s32 	%r49, %r48, %r45;
	ld.shared.f32 	%f28, [%r49];
	fma.rn.f32 	%f29, %f4, %f28, %f27;
	ld.shared.f32 	%f30, [%r49+12];
	fma.rn.f32 	%f31, %f5, %f30, %f29;
	ld.shared.f32 	%f32, [%r49+24];
	fma.rn.f32 	%f33, %f6, %f32, %f31;
	mov.u32 	%r50, _ZZ13filter_i3_o32E14in_block2_base;
	add.s32 	%r51, %r50, %r45;
	ld.shared.f32 	%f34, [%r51];
	fma.rn.f32 	%f35, %f7, %f34, %f33;
	ld.shared.f32 	%f36, [%r51+12];
	fma.rn.f32 	%f37, %f8, %f36, %f35;
	ld.shared.f32 	%f38, [%r51+24];
	fma.rn.f32 	%f39, %f9, %f38, %f37;
	st.shared.f32 	[%r9], %f39;
$L__BB8_16:
	setp.gt.u32 	%p12, %r2, 31;
	bar.sync 	0;
	@%p12 bra 	$L__BB8_18;
	add.s32 	%r52, %r16, %r80;
	shl.b32 	%r53, %r52, 5;
	ld.shared.f32 	%f40, [%r9];
	add.f32 	%f41, %f40, 0f00000000;
	ld.shared.f32 	%f42, [%r9+128];
	add.f32 	%f43, %f41, %f42;
	ld.shared.f32 	%f44, [%r9+256];
	add.f32 	%f45, %f43, %f44;
	ld.global.nc.f32 	%f46, [%rd6];
	add.f32 	%f47, %f45, %f46;
	max.f32 	%f48, %f47, 0f00000000;
	min.f32 	%f49, %f47, 0f00000000;
	fma.rn.f32 	%f50, %f49, 0f3DCCCCCD, %f48;
	add.s32 	%r54, %r53, %r2;
	mul.wide.u32 	%rd35, %r54, 4;
	add.s64 	%rd36, %rd1, %rd35;
	st.global.f32 	[%rd36], %f50;
$L__BB8_18:
	bar.sync 	0;
	add.s32 	%r19, %r80, 1;
	@%p11 bra 	$L__BB8_20;
	mad.lo.s32 	%r55, %r19, 3, %r4;
	shl.b32 	%r56, %r55, 2;
	mov.u32 	%r57, _ZZ13filter_i3_o32E14in_block0_base;
	add.s32 	%r58, %r57, %r56;
	ld.shared.f32 	%f51, [%r58];
	fma.rn.f32 	%f52, %f1, %f51, 0f00000000;
	ld.shared.f32 	%f53, [%r58+12];
	fma.rn.f32 	%f54, %f2, %f53, %f52;
	ld.shared.f32 	%f55, [%r58+24];
	fma.rn.f32 	%f56, %f3, %f55, %f54;
	mov.u32 	%r59, _ZZ13filter_i3_o32E14in_block1_base;
	add.s32 	%r60, %r59, %r56;
	ld.shared.f32 	%f57, [%r60];
	fma.rn.f32 	%f58, %f4, %f57, %f56;
	ld.shared.f32 	%f59, [%r60+12];
	fma.rn.f32 	%f60, %f5, %f59, %f58;
	ld.shared.f32 	%f61, [%r60+24];
	fma.rn.f32 	%f62, %f6, %f61, %f60;
	mov.u32 	%r61, _ZZ13filter_i3_o32E14in_block2_base;
	add.s32 	%r62, %r61, %r56;
	ld.shared.f32 	%f63, [%r62];
	fma.rn.f32 	%f64, %f7, %f63, %f62;
	ld.shared.f32 	%f65, [%r62+12];
	fma.rn.f32 	%f66, %f8, %f65, %f64;
	ld.shared.f32 	%f67, [%r62+24];
	fma.rn.f32 	%f68, %f9, %f67, %f66;
	st.shared.f32 	[%r9], %f68;
$L__BB8_20:
	bar.sync 	0;
	@%p12 bra 	$L__BB8_22;
	add.s32 	%r63, %r16, %r19;
	shl.b32 	%r64, %r63, 5;
	ld.shared.f32 	%f69, [%r9];
	add.f32 	%f70, %f69, 0f00000000;
	ld.shared.f32 	%f71, [%r9+128];
	add.f32 	%f72, %f70, %f71;
	ld.shared.f32 	%f73, [%r9+256];
	add.f32 	%f74, %f72, %f73;
	ld.global.nc.f32 	%f75, [%rd6];
	add.f32 	%f76, %f74, %f75;
	max.f32 	%f77, %f76, 0f00000000;
	min.f32 	%f78, %f76, 0f00000000;
	fma.rn.f32 	%f79, %f78, 0f3DCCCCCD, %f77;
	add.s32 	%r65, %r64, %r2;
	mul.wide.u32 	%rd37, %r65, 4;
	add.s64 	%rd38, %rd1, %rd37;
	st.global.f32 	[%rd38], %f79;
$L__BB8_22:
	bar.sync 	0;
	add.s32 	%r80, %r80, 2;
	setp.ne.s32 	%p15, %r80, %r81;
	@%p15 bra 	$L__BB8_14;
$L__BB8_23:
	and.b32  	%r66, %r13, 1;
	setp.eq.b32 	%p16, %r66, 1;
	not.pred 	%p17, %p16;
	@%p17 bra 	$L__BB8_29;
	setp.gt.u32 	%p18, %r2, 95;
	@%p18 bra 	$L__BB8_26;
	mad.lo.s32 	%r67, %r81, 3, %r4;
	shl.b32 	%r68, %r67, 2;
	mov.u32 	%r69, _ZZ13filter_i3_o32E14in_block0_base;
	add.s32 	%r70, %r69, %r68;
	ld.shared.f32 	%f80, [%r70];
	fma.rn.f32 	%f81, %f1, %f80, 0f00000000;
	ld.shared.f32 	%f82, [%r70+12];
	fma.rn.f32 	%f83, %f2, %f82, %f81;
	ld.shared.f32 	%f84, [%r70+24];
	fma.rn.f32 	%f85, %f3, %f84, %f83;
	mov.u32 	%r71, _ZZ13filter_i3_o32E14in_block1_base;
	add.s32 	%r72, %r71, %r68;
	ld.shared.f32 	%f86, [%r72];
	fma.rn.f32 	%f87, %f4, %f86, %f85;
	ld.shared.f32 	%f88, [%r72+12];
	fma.rn.f32 	%f89, %f5, %f88, %f87;
	ld.shared.f32 	%f90, [%r72+24];
	fma.rn.f32 	%f91, %f6, %f90, %f89;
	mov.u32 	%r73, _ZZ13filter_i3_o32E14in_block2_base;
	add.s32 	%r74, %r73, %r68;
	ld.shared.f32 	%f92, [%r74];
	fma.rn.f32 	%f93, %f7, %f92, %f91;
	ld.shared.f32 	%f94, [%r74+12];
	fma.rn.f32 	%f95, %f8, %f94, %f93;
	ld.shared.f32 	%f96, [%r74+24];
	fma.rn.f32 	%f97, %f9, %f96, %f95;
	st.shared.f32 	[%r9], %f97;
$L__BB8_26:
	setp.gt.u32 	%p19, %r2, 31;
	bar.sync 	0;
	@%p19 bra 	$L__BB8_28;
	add.s32 	%r75, %r16, %r81;
	shl.b32 	%r76, %r75, 5;
	ld.shared.f32 	%f98, [%r9];
	add.f32 	%f99, %f98, 0f00000000;
	ld.shared.f32 	%f100, [%r9+128];
	add.f32 	%f101, %f99, %f100;
	ld.shared.f32 	%f102, [%r9+256];
	add.f32 	%f103, %f101, %f102;
	ld.global.nc.f32 	%f104, [%rd6];
	add.f32 	%f105, %f103, %f104;
	max.f32 	%f106, %f105, 0f00000000;
	min.f32 	%f107, %f105, 0f00000000;
	fma.rn.f32 	%f108, %f107, 0f3DCCCCCD, %f106;
	add.s32 	%r77, %r76, %r2;
	mul.wide.u32 	%rd39, %r77, 4;
	add.s64 	%rd40, %rd1, %rd39;
	st.global.f32 	[%rd40], %f108;
$L__BB8_28:
	bar.sync 	0;
$L__BB8_29:
	add.s32 	%r79, %r79, 64;
	setp.lt.u32 	%p20, %r79, %r24;
	add.s32 	%r78, %r78, -64;
	@%p20 bra 	$L__BB8_2;
$L__BB8_30:
	ret;

}
	// .globl	filter_i128_o3
.visible .entry filter_i128_o3(
	.param .u64 .ptr .align 1 filter_i128_o3_param_0,
	.param .u64 .ptr .align 1 filter_i128_o3_param_1,
	.param .u64 .ptr .align 1 filter_i128_o3_param_2,
	.param .u32 filter_i128_o3_param_3,
	.param .u32 filter_i128_o3_param_4,
	.param .u64 .ptr .align 1 filter_i128_o3_param_5
)
{
	.reg .pred 	%p<31>;
	.reg .b32 	%r<95>;
	.reg .b32 	%f<142>;
	.reg .b64 	%rd<40>;
	// demoted variable
	.shared .align 4 .b8 _ZZ14filter_i128_o3E10sum_buffer[512];
	ld.param.u64 	%rd9, [filter_i128_o3_param_0];
	ld.param.u64 	%rd10, [filter_i128_o3_param_2];
	ld.param.u32 	%r11, [filter_i128_o3_param_3];
	ld.param.u32 	%r12, [filter_i128_o3_param_4];
	ld.param.u64 	%rd11, [filter_i128_o3_param_5];
	cvta.to.global.u64 	%rd12, %rd9;
	cvta.to.global.u64 	%rd1, %rd11;
	cvta.to.global.u64 	%rd2, %rd10;
	mov.u32 	%r1, %ctaid.x;
	shl.b32 	%r13, %r12, 7;
	cvt.u64.u32 	%rd3, %r13;
	mul.wide.u32 	%rd13, %r13, %r1;
	shl.b64 	%rd14, %rd13, 2;
	add.s64 	%rd4, %rd12, %rd14;
	mul.wide.u32 	%rd15, %r13, 4;
	sub.s64 	%rd16, %rd4, %rd15;
	setp.eq.s32 	%p1, %r1, 0;
	selp.b64 	%rd5, %rd12, %rd16, %p1;
	add.s32 	%r2, %r11, -1;
	setp.eq.s32 	%p2, %r12, 0;
	@%p2 bra 	$L__BB9_20;
	ld.param.u32 	%r90, [filter_i128_o3_param_4];
	ld.global.nc.f32 	%f1, [%rd2];
	ld.global.nc.f32 	%f2, [%rd2+4];
	ld.global.nc.f32 	%f3, [%rd2+8];
	mov.u32 	%r15, %tid.x;
	mul.wide.u32 	%rd17, %r15, 4;
	add.s64 	%rd18, %rd1, %rd17;
	ld.global.nc.f32 	%f4, [%rd18];
	ld.global.nc.f32 	%f5, [%rd18+4608];
	ld.global.nc.f32 	%f6, [%rd18+9216];
	ld.global.nc.f32 	%f7, [%rd18+512];
	ld.global.nc.f32 	%f8, [%rd18+5120];
	ld.global.nc.f32 	%f9, [%rd18+9728];
	ld.global.nc.f32 	%f10, [%rd18+1024];
	ld.global.nc.f32 	%f11, [%rd18+5632];
	ld.global.nc.f32 	%f12, [%rd18+10240];
	ld.global.nc.f32 	%f13, [%rd18+1536];
	ld.global.nc.f32 	%f14, [%rd18+6144];
	ld.global.nc.f32 	%f15, [%rd18+10752];
	ld.global.nc.f32 	%f16, [%rd18+2048];
	ld.global.nc.f32 	%f17, [%rd18+6656];
	ld.global.nc.f32 	%f18, [%rd18+11264];
	ld.global.nc.f32 	%f19, [%rd18+2560];
	ld.global.nc.f32 	%f20, [%rd18+7168];
	ld.global.nc.f32 	%f21, [%rd18+11776];
	ld.global.nc.f32 	%f22, [%rd18+3072];
	ld.global.nc.f32 	%f23, [%rd18+7680];
	ld.global.nc.f32 	%f24, [%rd18+12288];
	ld.global.nc.f32 	%f25, [%rd18+3584];
	ld.global.nc.f32 	%f26, [%rd18+8192];
	ld.global.nc.f32 	%f27, [%rd18+12800];
	ld.global.nc.f32 	%f28, [%rd18+4096];
	ld.global.nc.f32 	%f29, [%rd18+8704];
	ld.global.nc.f32 	%f30, [%rd18+13312];
	add.s64 	%rd6, %rd5, %rd17;
	add.s64 	%rd7, %rd4, %rd17;
	shl.b64 	%rd19, %rd3, 2;
	setp.eq.s32 	%p3, %r1, %r2;
	selp.b64 	%rd20, 0, %rd19, %p3;
	add.s64 	%rd21, %rd7, %rd20;
	ld.global.nc.f32 	%f133, [%rd21];
	ld.global.nc.f32 	%f135, [%rd7];
	ld.global.nc.f32 	%f137, [%rd6];
	sub.s32 	%r93, 1, %r90;
	mul.lo.s32 	%r16, %r1, %r90;
	mul.lo.s32 	%r92, %r16, 3;
	mov.b32 	%r94, 0;
	mov.f32 	%f134, %f133;
	mov.f32 	%f136, %f135;
	mov.f32 	%f138, %f137;
$L__BB9_2:
	mov.f32 	%f39, %f138;
	mov.f32 	%f138, %f137;
	mov.f32 	%f37, %f136;
	mov.f32 	%f136, %f135;
	mov.f32 	%f35, %f134;
	mov.f32 	%f134, %f133;
	setp.eq.s32 	%p4, %r93, 0;
	@%p4 bra 	$L__BB9_4;
	ld.param.u32 	%r91, [filter_i128_o3_param_4];
	ld.param.u32 	%r89, [filter_i128_o3_param_3];
	cvt.s64.s32 	%rd22, %r94;
	add.s64 	%rd23, %rd6, %rd22;
	ld.global.nc.f32 	%f137, [%rd23+512];
	add.s64 	%rd24, %rd7, %rd22;
	ld.global.nc.f32 	%f135, [%rd24+512];
	mov.u32 	%r17, %ctaid.x;
	add.s32 	%r18, %r89, -1;
	setp.eq.s32 	%p5, %r17, %r18;
	shl.b32 	%r19, %r91, 7;
	mul.wide.u32 	%rd25, %r19, 4;
	selp.b64 	%rd26, 0, %rd25, %p5;
	add.s64 	%rd27, %rd24, %rd26;
	ld.global.nc.f32 	%f133, [%rd27+512];
$L__BB9_4:
	mov.u32 	%r20, %tid.x;
	setp.gt.u32 	%p6, %r20, 63;
	fma.rn.f32 	%f49, %f4, %f39, 0f00000000;
	fma.rn.f32 	%f50, %f7, %f138, %f49;
	fma.rn.f32 	%f51, %f10, %f137, %f50;
	fma.rn.f32 	%f52, %f13, %f37, %f51;
	fma.rn.f32 	%f53, %f16, %f136, %f52;
	fma.rn.f32 	%f54, %f19, %f135, %f53;
	fma.rn.f32 	%f55, %f22, %f35, %f54;
	fma.rn.f32 	%f56, %f25, %f134, %f55;
	fma.rn.f32 	%f57, %f28, %f133, %f56;
	bar.sync 	0;
	shl.b32 	%r21, %r20, 2;
	mov.u32 	%r22, _ZZ14filter_i128_o3E10sum_buffer;
	add.s32 	%r23, %r22, %r21;
	st.shared.f32 	[%r23], %f57;
	bar.sync 	0;
	@%p6 bra 	$L__BB9_6;
	mov.u32 	%r24, %tid.x;
	shl.b32 	%r25, %r24, 2;
	mov.u32 	%r26, _ZZ14filter_i128_o3E10sum_buffer;
	add.s32 	%r27, %r26, %r25;
	ld.shared.f32 	%f58, [%r27+256];
	ld.shared.f32 	%f59, [%r27];
	add.f32 	%f60, %f58, %f59;
	st.shared.f32 	[%r27], %f60;
$L__BB9_6:
	mov.u32 	%r28, %tid.x;
	setp.gt.u32 	%p7, %r28, 31;
	bar.sync 	0;
	@%p7 bra 	$L__BB9_9;
	mov.u32 	%r29, %tid.x;
	setp.ne.s32 	%p8, %r29, 0;
	shl.b32 	%r30, %r29, 2;
	mov.u32 	%r31, _ZZ14filter_i128_o3E10sum_buffer;
	add.s32 	%r32, %r31, %r30;
	ld.shared.f32 	%f61, [%r32];
	ld.shared.f32 	%f62, [%r32+128];
	add.f32 	%f63, %f61, %f62;
	mov.b32 	%r33, %f63;
	shfl.sync.down.b32	%r34|%p9, %r33, 1, 31, -1;
	mov.b32 	%f64, %r34;
	add.f32 	%f65, %f63, %f64;
	mov.b32 	%r35, %f65;
	shfl.sync.down.b32	%r36|%p10, %r35, 2, 31, -1;
	mov.b32 	%f66, %r36;
	add.f32 	%f67, %f65, %f66;
	mov.b32 	%r37, %f67;
	shfl.sync.down.b32	%r38|%p11, %r37, 4, 31, -1;
	mov.b32 	%f68, %r38;
	add.f32 	%f69, %f67, %f68;
	mov.b32 	%r39, %f69;
	shfl.sync.down.b32	%r40|%p12, %r39, 8, 31, -1;
	mov.b32 	%f70, %r40;
	add.f32 	%f71, %f69, %f70;
	mov.b32 	%r41, %f71;
	shfl.sync.down.b32	%r42|%p13, %r41, 16, 31, -1;
	mov.b32 	%f72, %r42;
	add.f32 	%f46, %f71, %f72;
	@%p8 bra 	$L__BB9_9;
	ld.param.u64 	%rd37, [filter_i128_o3_param_1];
	add.f32 	%f73, %f1, %f46;
	max.f32 	%f74, %f73, 0f00000000;
	min.f32 	%f75, %f73, 0f00000000;
	fma.rn.f32 	%f76, %f75, 0f3DCCCCCD, %f74;
	cvta.to.global.u64 	%rd28, %rd37;
	mul.wide.u32 	%rd29, %r92, 4;
	add.s64 	%rd30, %rd28, %rd29;
	st.global.f32 	[%rd30], %f76;
$L__BB9_9:
	mov.u32 	%r43, %tid.x;
	setp.gt.u32 	%p14, %r43, 63;
	fma.rn.f32 	%f77, %f5, %f39, 0f00000000;
	fma.rn.f32 	%f78, %f8, %f138, %f77;
	fma.rn.f32 	%f79, %f11, %f137, %f78;
	fma.rn.f32 	%f80, %f14, %f37, %f79;
	fma.rn.f32 	%f81, %f17, %f136, %f80;
	fma.rn.f32 	%f82, %f20, %f135, %f81;
	fma.rn.f32 	%f83, %f23, %f35, %f82;
	fma.rn.f32 	%f84, %f26, %f134, %f83;
	fma.rn.f32 	%f85, %f29, %f133, %f84;
	bar.sync 	0;
	shl.b32 	%r44, %r43, 2;
	mov.u32 	%r45, _ZZ14filter_i128_o3E10sum_buffer;
	add.s32 	%r46, %r45, %r44;
	st.shared.f32 	[%r46], %f85;
	bar.sync 	0;
	@%p14 bra 	$L__BB9_11;
	mov.u32 	%r47, %tid.x;
	shl.b32 	%r48, %r47, 2;
	mov.u32 	%r49, _ZZ14filter_i128_o3E10sum_buffer;
	add.s32 	%r50, %r49, %r48;
	ld.shared.f32 	%f86, [%r50+256];
	ld.shared.f32 	%f87, [%r50];
	add.f32 	%f88, %f86, %f87;
	st.shared.f32 	[%r50], %f88;
$L__BB9_11:
	mov.u32 	%r51, %tid.x;
	setp.gt.u32 	%p15, %r51, 31;
	bar.sync 	0;
	@%p15 bra 	$L__BB9_14;
	mov.u32 	%r52, %tid.x;
	setp.ne.s32 	%p16, %r52, 0;
	shl.b32 	%r53, %r52, 2;
	mov.u32 	%r54, _ZZ14filter_i128_o3E10sum_buffer;
	add.s32 	%r55, %r54, %r53;
	ld.shared.f32 	%f89, [%r55];
	ld.shared.f32 	%f90, [%r55+128];
	add.f32 	%f91, %f89, %f90;
	mov.b32 	%r56, %f91;
	shfl.sync.down.b32	%r57|%p17, %r56, 1, 31, -1;
	mov.b32 	%f92, %r57;
	add.f32 	%f93, %f91, %f92;
	mov.b32 	%r58, %f93;
	shfl.sync.down.b32	%r59|%p18, %r58, 2, 31, -1;
	mov.b32 	%f94, %r59;
	add.f32 	%f95, %f93, %f94;
	mov.b32 	%r60, %f95;
	shfl.sync.down.b32	%r61|%p19, %r60, 4, 31, -1;
	mov.b32 	%f96, %r61;
	add.f32 	%f97, %f95, %f96;
	mov.b32 	%r62, %f97;
	shfl.sync.down.b32	%r63|%p20, %r62, 8, 31, -1;
	mov.b32 	%f98, %r63;
	add.f32 	%f99, %f97, %f98;
	mov.b32 	%r64, %f99;
	shfl.sync.down.b32	%r65|%p21, %r64, 16, 31, -1;
	mov.b32 	%f100, %r65;
	add.f32 	%f47, %f99, %f100;
	@%p16 bra 	$L__BB9_14;
	ld.param.u64 	%rd38, [filter_i128_o3_param_1];
	add.f32 	%f101, %f2, %f47;
	max.f32 	%f102, %f101, 0f00000000;
	min.f32 	%f103, %f101, 0f00000000;
	fma.rn.f32 	%f104, %f103, 0f3DCCCCCD, %f102;
	cvta.to.global.u64 	%rd31, %rd38;
	mul.wide.u32 	%rd32, %r92, 4;
	add.s64 	%rd33, %rd31, %rd32;
	st.global.f32 	[%rd33+4], %f104;
$L__BB9_14:
	mov.u32 	%r66, %tid.x;
	setp.gt.u32 	%p22, %r66, 63;
	fma.rn.f32 	%f105, %f6, %f39, 0f00000000;
	fma.rn.f32 	%f106, %f9, %f138, %f105;
	fma.rn.f32 	%f107, %f12, %f137, %f106;
	fma.rn.f32 	%f108, %f15, %f37, %f107;
	fma.rn.f32 	%f109, %f18, %f136, %f108;
	fma.rn.f32 	%f110, %f21, %f135, %f109;
	fma.rn.f32 	%f111, %f24, %f35, %f110;
	fma.rn.f32 	%f112, %f27, %f134, %f111;
	fma.rn.f32 	%f113, %f30, %f133, %f112;
	bar.sync 	0;
	shl.b32 	%r67, %r66, 2;
	mov.u32 	%r68, _ZZ14filter_i128_o3E10sum_buffer;
	add.s32 	%r69, %r68, %r67;
	st.shared.f32 	[%r69], %f113;
	bar.sync 	0;
	@%p22 bra 	$L__BB9_16;
	shl.b32 	%r71, %r66, 2;
	mov.u32 	%r72, _ZZ14filter_i128_o3E10sum_buffer;
	add.s32 	%r73, %r72, %r71;
	ld.shared.f32 	%f114, [%r73+256];
	ld.shared.f32 	%f115, [%r73];
	add.f32 	%f116, %f114, %f115;
	st.shared.f32 	[%r73], %f116;
$L__BB9_16:
	setp.gt.u32 	%p23, %r66, 31;
	bar.sync 	0;
	@%p23 bra 	$L__BB9_19;
	setp.ne.s32 	%p24, %r66, 0;
	shl.b32 	%r76, %r66, 2;
	mov.u32 	%r77, _ZZ14filter_i128_o3E10sum_buffer;
	add.s32 	%r78, %r77, %r76;
	ld.shared.f32 	%f117, [%r78];
	ld.shared.f32 	%f118, [%r78+128];
	add.f32 	%f119, %f117, %f118;
	mov.b32 	%r79, %f119;
	shfl.sync.down.b32	%r80|%p25, %r79, 1, 31, -1;
	mov.b32 	%f120, %r80;
	add.f32 	%f121, %f119, %f120;
	mov.b32 	%r81, %f121;
	shfl.sync.down.b32	%r82|%p26, %r81, 2, 31, -1;
	mov.b32 	%f122, %r82;
	add.f32 	%f123, %f121, %f122;
	mov.b32 	%r83, %f123;
	shfl.sync.down.b32	%r84|%p27, %r83, 4, 31, -1;
	mov.b32 	%f124, %r84;
	add.f32 	%f125, %f123, %f124;
	mov.b32 	%r85, %f125;
	shfl.sync.down.b32	%r86|%p28, %r85, 8, 31, -1;
	mov.b32 	%f126, %r86;
	add.f32 	%f127, %f125, %f126;
	mov.b32 	%r87, %f127;
	shfl.sync.down.b32	%r88|%p29, %r87, 16, 31, -1;
	mov.b32 	%f128, %r88;
	add.f32 	%f48, %f127, %f128;
	@%p24 bra 	$L__BB9_19;
	ld.param.u64 	%rd39, [filter_i128_o3_param_1];
	add.f32 	%f129, %f3, %f48;
	max.f32 	%f130, %f129, 0f00000000;
	min.f32 	%f131, %f129, 0f00000000;
	fma.rn.f32 	%f132, %f131, 0f3DCCCCCD, %f130;
	cvta.to.global.u64 	%rd34, %rd39;
	mul.wide.u32 	%rd35, %r92, 4;
	add.s64 	%rd36, %rd34, %rd35;
	st.global.f32 	[%rd36+8], %f132;
$L__BB9_19:
	add.s32 	%r93, %r93, 1;
	add.s32 	%r92, %r92, 3;
	add.s32 	%r94, %r94, 512;
	setp.ne.s32 	%p30, %r93, 1;
	@%p30 bra 	$L__BB9_2;
$L__BB9_20:
	ret;

}


// ===== COMPILED SASS (sm_100) =====

	.target	sm_100

	.elftype	@"ET_EXEC"


//--------------------- .note.nv.tkinfo           --------------------------
	.section	.note.nv.tkinfo,"",@"SHT_NOTE"
	.sectionflags	@"SHF_NOTE_NV_TKINFO"
	.tkinfo
        /*0018*/ 	.word	0x00000002
        /*0030*/ 	.string	""
        /*0030*/ 	.string	"ptxas"
        /*0030*/ 	.string	"Cuda compilation tools, release 13.0, V13.0.88"
        /*0030*/ 	.string	"Build cuda_13.0.r13.0/compiler.36424714_0"
        /*0030*/ 	.string	"-arch sm_100 -m 64 "



//--------------------- .note.nv.cuinfo           --------------------------
	.section	.note.nv.cuinfo,"",@"SHT_NOTE"
	.sectionflags	@"SHF_NOTE_NV_CUINFO"
        /*0018*/ 	.short	0x0002
        /*001a*/ 	.short	0x0064
        /*001c*/ 	.short	0x0082
	.zero		2


//--------------------- .nv.info                  --------------------------
	.section	.nv.info,"",@"SHT_CUDA_INFO"
	.align	4


	//----- nvinfo : EIATTR_REGCOUNT
	.align		4
        /*0000*/ 	.byte	0x04, 0x2f
        /*0002*/ 	.short	(.L_1 - .L_0)
	.align		4
.L_0:
        /*0004*/ 	.word	index@(filter_i32)
        /*0008*/ 	.word	0x00000048


	//----- nvinfo : EIATTR_FRAME_SIZE
	.align		4
.L_1:
        /*000c*/ 	.byte	0x04, 0x11
        /*000e*/ 	.short	(.L_3 - .L_2)
	.align		4
.L_2:
        /*0010*/ 	.word	index@(filter_i32)
        /*0014*/ 	.word	0x00000000


	//----- nvinfo : EIATTR_REGCOUNT
	.align		4
.L_3:
        /*0018*/ 	.byte	0x04, 0x2f
        /*001a*/ 	.short	(.L_5 - .L_4)
	.align		4
.L_4:
        /*001c*/ 	.word	index@(filter_i64)
        /*0020*/ 	.word	0x00000048


	//----- nvinfo : EIATTR_FRAME_SIZE
	.align		4
.L_5:
        /*0024*/ 	.byte	0x04, 0x11
        /*0026*/ 	.short	(.L_7 - .L_6)
	.align		4
.L_6:
        /*0028*/ 	.word	index@(filter_i64)
        /*002c*/ 	.word	0x00000000


	//----- nvinfo : EIATTR_REGCOUNT
	.align		4
.L_7:
        /*0030*/ 	.byte	0x04, 0x2f
        /*0032*/ 	.short	(.L_9 - .L_8)
	.align		4
.L_8:
        /*0034*/ 	.word	index@(filter_i128)
        /*0038*/ 	.word	0x00000048


	//----- nvinfo : EIATTR_FRAME_SIZE
	.align		4
.L_9:
        /*003c*/ 	.byte	0x04, 0x11
        /*003e*/ 	.short	(.L_11 - .L_10)
	.align		4
.L_10:
        /*0040*/ 	.word	index@(filter_i128)
        /*0044*/ 	.word	0x00000000


	//----- nvinfo : EIATTR_REGCOUNT
	.align		4
.L_11:
        /*0048*/ 	.byte	0x04, 0x2f
        /*004a*/ 	.short	(.L_13 - .L_12)
	.align		4
.L_12:
        /*004c*/ 	.word	index@(filter_i128_o128)
        /*0050*/ 	.word	0x00000050


	//----- nvinfo : EIATTR_FRAME_SIZE
	.align		4
.L_13:
        /*0054*/ 	.byte	0x04, 0x11
        /*0056*/ 	.short	(.L_15 - .L_14)
	.align		4
.L_14:
        /*0058*/ 	.word	index@(filter_i128_o128)
        /*005c*/ 	.word	0x00000000


	//----- nvinfo : EIATTR_REGCOUNT
	.align		4
.L_15:
        /*0060*/ 	.byte	0x04, 0x2f
        /*0062*/ 	.short	(.L_17 - .L_16)
	.align		4
.L_16:
        /*0064*/ 	.word	index@(filter_i64_o128)
        /*0068*/ 	.word	0x00000050


	//----- nvinfo : EIATTR_FRAME_SIZE
	.align		4
.L_17:
        /*006c*/ 	.byte	0x04, 0x11
        /*006e*/ 	.short	(.L_19 - .L_18)
	.align		4
.L_18:
        /*0070*/ 	.word	index@(filter_i64_o128)
        /*0074*/ 	.word	0x00000000


	//----- nvinfo : EIATTR_REGCOUNT
	.align		4
.L_19:
        /*0078*/ 	.byte	0x04, 0x2f
        /*007a*/ 	.short	(.L_21 - .L_20)
	.align		4
.L_20:
        /*007c*/ 	.word	index@(filter_i64_o64)
        /*0080*/ 	.word	0x00000050


	//----- nvinfo : EIATTR_FRAME_SIZE
	.align		4
.L_21:
        /*0084*/ 	.byte	0x04, 0x11
        /*0086*/ 	.short	(.L_23 - .L_22)
	.align		4
.L_22:
        /*0088*/ 	.word	index@(filter_i64_o64)
        /*008c*/ 	.word	0x00000000


	//----- nvinfo : EIATTR_REGCOUNT
	.align		4
.L_23:
        /*0090*/ 	.byte	0x04, 0x2f
        /*0092*/ 	.short	(.L_25 - .L_24)
	.align		4
.L_24:
        /*0094*/ 	.word	index@(filter_i128_o1)
        /*0098*/ 	.word	0x00000028


	//----- nvinfo : EIATTR_FRAME_SIZE
	.align		4
.L_25:
        /*009c*/ 	.byte	0x04, 0x11
        /*009e*/ 	.short	(.L_27 - .L_26)
	.align		4
.L_26:
        /*00a0*/ 	.word	index@(filter_i128_o1)
        /*00a4*/ 	.word	0x00000000


	//----- nvinfo : EIATTR_REGCOUNT
	.align		4
.L_27:
        /*00a8*/ 	.byte	0x04, 0x2f
        /*00aa*/ 	.short	(.L_29 - .L_28)
	.align		4
.L_28:
        /*00ac*/ 	.word	index@(filter_i1_o32)
        /*00b0*/ 	.word	0x00000060


	//----- nvinfo : EIATTR_FRAME_SIZE
	.align		4
.L_29:
        /*00b4*/ 	.byte	0x04, 0x11
        /*00b6*/ 	.short	(.L_31 - .L_30)
	.align		4
.L_30:
        /*00b8*/ 	.word	index@(filter_i1_o32)
        /*00bc*/ 	.word	0x00000000


	//----- nvinfo : EIATTR_REGCOUNT
	.align		4
.L_31:
        /*00c0*/ 	.byte	0x04, 0x2f
        /*00c2*/ 	.short	(.L_33 - .L_32)
	.align		4
.L_32:
        /*00c4*/ 	.word	index@(filter_i3_o32)
        /*00c8*/ 	.word	0x00000020


	//----- nvinfo : EIATTR_FRAME_SIZE
	.align		4
.L_33:
        /*00cc*/ 	.byte	0x04, 0x11
        /*00ce*/ 	.short	(.L_35 - .L_34)
	.align		4
.L_34:
        /*00d0*/ 	.word	index@(filter_i3_o32)
        /*00d4*/ 	.word	0x00000000


	//----- nvinfo : EIATTR_REGCOUNT
	.align		4
.L_35:
        /*00d8*/ 	.byte	0x04, 0x2f
        /*00da*/ 	.short	(.L_37 - .L_36)
	.align		4
.L_36:
        /*00dc*/ 	.word	index@(filter_i128_o3)
        /*00e0*/ 	.word	0x00000038


	//----- nvinfo : EIATTR_FRAME_SIZE
	.align		4
.L_37:
        /*00e4*/ 	.byte	0x04, 0x11
        /*00e6*/ 	.short	(.L_39 - .L_38)
	.align		4
.L_38:
        /*00e8*/ 	.word	index@(filter_i128_o3)
        /*00ec*/ 	.word	0x00000000


	//----- nvinfo : EIATTR_MIN_STACK_SIZE
	.align		4
.L_39:
        /*00f0*/ 	.byte	0x04, 0x12
        /*00f2*/ 	.short	(.L_41 - .L_40)
	.align		4
.L_40:
        /*00f4*/ 	.word	index@(filter_i128_o3)
        /*00f8*/ 	.word	0x00000000


	//----- nvinfo : EIATTR_MIN_STACK_SIZE
	.align		4
.L_41:
        /*00fc*/ 	.byte	0x04, 0x12
        /*00fe*/ 	.short	(.L_43 - .L_42)
	.align		4
.L_42:
        /*0100*/ 	.word	index@(filter_i3_o32)
        /*0104*/ 	.word	0x00000000


	//----- nvinfo : EIATTR_MIN_STACK_SIZE
	.align		4
.L_43:
        /*0108*/ 	.byte	0x04, 0x12
        /*010a*/ 	.short	(.L_45 - .L_44)
	.align		4
.L_44:
        /*010c*/ 	.word	index@(filter_i1_o32)
        /*0110*/ 	.word	0x00000000


	//----- nvinfo : EIATTR_MIN_STACK_SIZE
	.align		4
.L_45:
        /*0114*/ 	.byte	0x04, 0x12
        /*0116*/ 	.short	(.L_47 - .L_46)
	.align		4
.L_46:
        /*0118*/ 	.word	index@(filter_i128_o1)
        /*011c*/ 	.word	0x00000000


	//----- nvinfo : EIATTR_MIN_STACK_SIZE
	.align		4
.L_47:
        /*0120*/ 	.byte	0x04, 0x12
        /*0122*/ 	.short	(.L_49 - .L_48)
	.align		4
.L_48:
        /*0124*/ 	.word	index@(filter_i64_o64)
        /*0128*/ 	.word	0x00000000


	//----- nvinfo : EIATTR_MIN_STACK_SIZE
	.align		4
.L_49:
        /*012c*/ 	.byte	0x04, 0x12
        /*012e*/ 	.short	(.L_51 - .L_50)
	.align		4
.L_50:
        /*0130*/ 	.word	index@(filter_i64_o128)
        /*0134*/ 	.word	0x00000000


	//----- nvinfo : EIATTR_MIN_STACK_SIZE
	.align		4
.L_51:
        /*0138*/ 	.byte	0x04, 0x12
        /*013a*/ 	.short	(.L_53 - .L_52)
	.align		4
.L_52:
        /*013c*/ 	.word	index@(filter_i128_o128)
        /*0140*/ 	.word	0x00000000


	//----- nvinfo : EIATTR_MIN_STACK_SIZE
	.align		4
.L_53:
        /*0144*/ 	.byte	0x04, 0x12
        /*0146*/ 	.short	(.L_55 - .L_54)
	.align		4
.L_54:
        /*0148*/ 	.word	index@(filter_i128)
        /*014c*/ 	.word	0x00000000


	//----- nvinfo : EIATTR_MIN_STACK_SIZE
	.align		4
.L_55:
        /*0150*/ 	.byte	0x04, 0x12
        /*0152*/ 	.short	(.L_57 - .L_56)
	.align		4
.L_56:
        /*0154*/ 	.word	index@(filter_i64)
        /*0158*/ 	.word	0x00000000


	//----- nvinfo : EIATTR_MIN_STACK_SIZE
	.align		4
.L_57:
        /*015c*/ 	.byte	0x04, 0x12
        /*015e*/ 	.short	(.L_59 - .L_58)
	.align		4
.L_58:
        /*0160*/ 	.word	index@(filter_i32)
        /*0164*/ 	.word	0x00000000
.L_59:


//--------------------- .nv.compat                --------------------------
	.section	.nv.compat,"",@"SHT_CUDA_COMPAT_INFO"
	.align	4
        /*0000*/ 	.byte	0x02, 0x09, 0x00, 0x00, 0x02, 0x02, 0x01, 0x00, 0x02, 0x05, 0x05, 0x00, 0x03, 0x07, 0x01, 0x01
        /*0010*/ 	.byte	0x02, 0x03, 0x00, 0x00, 0x02, 0x06, 0x01, 0x00, 0x04, 0x0b, 0x08, 0x00, 0x09, 0x00, 0x00, 0x00
        /*0020*/ 	.byte	0x00, 0x00, 0x00, 0x00


//--------------------- .nv.info.filter_i128_o3   --------------------------
	.section	.nv.info.filter_i128_o3,"",@"SHT_CUDA_INFO"
	.sectionflags	@""
	.align	4


	//----- nvinfo : EIATTR_CUDA_API_VERSION
	.align		4
        /*0000*/ 	.byte	0x04, 0x37
        /*0002*/ 	.short	(.L_61 - .L_60)
.L_60:
        /*0004*/ 	.word	0x00000082


	//----- nvinfo : EIATTR_KPARAM_INFO
	.align		4
.L_61:
        /*0008*/ 	.byte	0x04, 0x17
        /*000a*/ 	.short	(.L_63 - .L_62)
.L_62:
        /*000c*/ 	.word	0x00000000
        /*0010*/ 	.short	0x0005
        /*0012*/ 	.short	0x0020
        /*0014*/ 	.byte	0x00, 0xf5, 0x21, 0x00


	//----- nvinfo : EIATTR_KPARAM_INFO
	.align		4
.L_63:
        /*0018*/ 	.byte	0x04, 0x17
        /*001a*/ 	.short	(.L_65 - .L_64)
.L_64:
        /*001c*/ 	.word	0x00000000
        /*0020*/ 	.short	0x0004
        /*0022*/ 	.short	0x001c
        /*0024*/ 	.byte	0x00, 0xf0, 0x11, 0x00


	//----- nvinfo : EIATTR_KPARAM_INFO
	.align		4
.L_65:
        /*0028*/ 	.byte	0x04, 0x17
        /*002a*/ 	.short	(.L_67 - .L_66)
.L_66:
        /*002c*/ 	.word	0x00000000
        /*0030*/ 	.short	0x0003
        /*0032*/ 	.short	0x0018
        /*0034*/ 	.byte	0x00, 0xf0, 0x11, 0x00


	//----- nvinfo : EIATTR_KPARAM_INFO
	.align		4
.L_67:
        /*0038*/ 	.byte	0x04, 0x17
        /*003a*/ 	.short	(.L_69 - .L_68)
.L_68:
        /*003c*/ 	.word	0x00000000
        /*0040*/ 	.short	0x0002
        /*0042*/ 	.short	0x0010
        /*0044*/ 	.byte	0x00, 0xf5, 0x21, 0x00


	//----- nvinfo : EIATTR_KPARAM_INFO
	.align		4
.L_69:
        /*0048*/ 	.byte	0x04, 0x17
        /*004a*/ 	.short	(.L_71 - .L_70)
.L_70:
        /*004c*/ 	.word	0x00000000
        /*0050*/ 	.short	0x0001
        /*0052*/ 	.short	0x0008
        /*0054*/ 	.byte	0x00, 0xf5, 0x21, 0x00


	//----- nvinfo : EIATTR_KPARAM_INFO
	.align		4
.L_71:
        /*0058*/ 	.byte	0x04, 0x17
        /*005a*/ 	.short	(.L_73 - .L_72)
.L_72:
        /*005c*/ 	.word	0x00000000
        /*0060*/ 	.short	0x0000
        /*0062*/ 	.short	0x0000
        /*0064*/ 	.byte	0x00, 0xf5, 0x21, 0x00


	//----- nvinfo : EIATTR_SPARSE_MMA_MASK
	.align		4
.L_73:
        /*0068*/ 	.byte	0x03, 0x50
        /*006a*/ 	.short	0x0000


	//----- nvinfo : EIATTR_MAXREG_COUNT
	.align		4
        /*006c*/ 	.byte	0x03, 0x1b
        /*006e*/ 	.short	0x00ff


	//----- nvinfo : EIATTR_NUM_BARRIERS
	.align		4
        /*0070*/ 	.byte	0x02, 0x4c
        /*0072*/ 	.byte	0x01
	.zero		1


	//----- nvinfo : EIATTR_MERCURY_ISA_VERSION
	.align		4
        /*0074*/ 	.byte	0x03, 0x5f
        /*0076*/ 	.short	0x0101


	//----- nvinfo : EIATTR_COOP_GROUP_MASK_REGIDS
	.align		4
        /*0078*/ 	.byte	0x04, 0x29
        /*007a*/ 	.short	(.L_75 - .L_74)


	//   ....[0]....
.L_74:
        /*007c*/ 	.word	0xffffffff


	//   ....[1]....
        /*0080*/ 	.word	0xffffffff


	//   ....[2]....
        /*0084*/ 	.word	0xffffffff


	//   ....[3]....
        /*0088*/ 	.word	0xffffffff


	//   ....[4]....
        /*008c*/ 	.word	0xffffffff


	//   ....[5]....
        /*0090*/ 	.word	0xffffffff


	//   ....[6]....
        /*0094*/ 	.word	0xffffffff


	//   ....[7]....
        /*0098*/ 	.word	0xffffffff


	//   ....[8]....
        /*009c*/ 	.word	0xffffffff


	//   ....[9]....
        /*00a0*/ 	.word	0xffffffff


	//   ....[10]....
        /*00a4*/ 	.word	0xffffffff


	//   ....[11]....
        /*00a8*/ 	.word	0xffffffff


	//   ....[12]....
        /*00ac*/ 	.word	0xffffffff


	//   ....[13]....
        /*00b0*/ 	.word	0xffffffff


	//   ....[14]....
        /*00b4*/ 	.word	0xffffffff


	//   ....[15]....
        /*00b8*/ 	.word	0x0500001c


	//   ....[16]....
        /*00bc*/ 	.word	0x0500001c


	//   ....[17]....
        /*00c0*/ 	.word	0x0500001c


	//   ....[18]....
        /*00c4*/ 	.word	0x0500001c


	//   ....[19]....
        /*00c8*/ 	.word	0x0500001c


	//   ....[20]....
        /*00cc*/ 	.word	0x0500001c


	//   ....[21]....
        /*00d0*/ 	.word	0x0500001c


	//   ....[22]....
        /*00d4*/ 	.word	0x0500001c


	//   ....[23]....
        /*00d8*/ 	.word	0x0500001c


	//   ....[24]....
        /*00dc*/ 	.word	0x0500001c


	//   ....[25]....
        /*00e0*/ 	.word	0x0500001c


	//   ....[26]....
        /*00e4*/ 	.word	0x0500001c


	//   ....[27]....
        /*00e8*/ 	.word	0x0500001c


	//   ....[28]....
        /*00ec*/ 	.word	0x0500001c


	//   ....[29]....
        /*00f0*/ 	.word	0x0500001c


	//----- nvinfo : EIATTR_COOP_GROUP_INSTR_OFFSETS
	.align		4
.L_75:
        /*00f4*/ 	.byte	0x04, 0x28
        /*00f6*/ 	.short	(.L_77 - .L_76)


	//   ....[0]....
.L_76:
        /*00f8*/ 	.word	0x00000890


	//   ....[1]....
        /*00fc*/ 	.word	0x000008b0


	//   ....[2]....
        /*0100*/ 	.word	0x000008d0


	//   ....[3]....
        /*0104*/ 	.word	0x000008f0


	//   ....[4]....
        /*0108*/ 	.word	0x00000910


	//   ....[5]....
        /*010c*/ 	.word	0x00000b30


	//   ....[6]....
        /*0110*/ 	.word	0x00000b50


	//   ....[7]....
        /*0114*/ 	.word	0x00000b70


	//   ....[8]....
        /*0118*/ 	.word	0x00000b90


	//   ....[9]....
        /*011c*/ 	.word	0x00000bb0


	//   ....[10]....
        /*0120*/ 	.word	0x00000de0


	//   ....[11]....
        /*0124*/ 	.word	0x00000e00


	//   ....[12]....
        /*0128*/ 	.word	0x00000e20


	//   ....[13]....
        /*012c*/ 	.word	0x00000e40


	//   ....[14]....
        /*0130*/ 	.word	0x00000e60


	//   ....[15]....
        /*0134*/ 	.word	0x00000f80


	//   ....[16]....
        /*0138*/ 	.word	0x00000fd0


	//   ....[17]....
        /*013c*/ 	.word	0x00001020


	//   ....[18]....
        /*0140*/ 	.word	0x00001070


	//   ....[19]....
        /*0144*/ 	.word	0x000010c0


	//   ....[20]....
        /*0148*/ 	.word	0x00001130


	//   ....[21]....
        /*014c*/ 	.word	0x00001180


	//   ....[22]....
        /*0150*/ 	.word	0x000011d0


	//   ....[23]....
        /*0154*/ 	.word	0x00001220


	//   ....[24]....
        /*0158*/ 	.word	0x00001270


	//   ....[25]....
        /*015c*/ 	.word	0x000012f0


	//   ....[26]....
        /*0160*/ 	.word	0x00001350


	//   ....[27]....
        /*0164*/ 	.word	0x000013b0


	//   ....[28]....
        /*0168*/ 	.word	0x00001410


	//   ....[29]....
        /*016c*/ 	.word	0x00001470


	//----- nvinfo : EIATTR_VRC_CTA_INIT_COUNT
	.align		4
.L_77:
        /*0170*/ 	.byte	0x02, 0x4a
	.zero		1
	.zero		1


	//----- nvinfo : EIATTR_EXIT_INSTR_OFFSETS
	.align		4
        /*0174*/ 	.byte	0x04, 0x1c
        /*0176*/ 	.short	(.L_79 - .L_78)


	//   ....[0]....
.L_78:
        /*0178*/ 	.word	0x00000060


	//   ....[1]....
        /*017c*/ 	.word	0x00000f30


	//----- nvinfo : EIATTR_CRS_STACK_SIZE
	.align		4
.L_79:
        /*0180*/ 	.byte	0x04, 0x1e
        /*0182*/ 	.short	(.L_81 - .L_80)
.L_80:
        /*0184*/ 	.word	0x00000000


	//----- nvinfo : EIATTR_CBANK_PARAM_SIZE
	.align		4
.L_81:
        /*0188*/ 	.byte	0x03, 0x19
        /*018a*/ 	.short	0x0028


	//----- nvinfo : EIATTR_PARAM_CBANK
	.align		4
        /*018c*/ 	.byte	0x04, 0x0a
        /*018e*/ 	.short	(.L_83 - .L_82)
	.align		4
.L_82:
        /*0190*/ 	.word	index@(.nv.constant0.filter_i128_o3)
        /*0194*/ 	.short	0x0380
        /*0196*/ 	.short	0x0028


	//----- nvinfo : EIATTR_SW_WAR
	.align		4
.L_83:
        /*0198*/ 	.byte	0x04, 0x36
        /*019a*/ 	.short	(.L_85 - .L_84)
.L_84:
        /*019c*/ 	.word	0x00000008
.L_85:


//--------------------- .nv.info.filter_i3_o32    --------------------------
	.section	.nv.info.filter_i3_o32,"",@"SHT_CUDA_INFO"
	.sectionflags	@""
	.align	4


	//----- nvinfo : EIATTR_CUDA_API_VERSION
	.align		4
        /*0000*/ 	.byte	0x04, 0x37
        /*0002*/ 	.short	(.L_87 - .L_86)
.L_86:
        /*0004*/ 	.word	0x00000082


	//----- nvinfo : EIATTR_KPARAM_INFO
	.align		4
.L_87:
        /*0008*/ 	.byte	0x04, 0x17
        /*000a*/ 	.short	(.L_89 - .L_88)
.L_88:
        /*000c*/ 	.word	0x00000000
        /*0010*/ 	.short	0x0005
        /*0012*/ 	.short	0x0020
        /*0014*/ 	.byte	0x00, 0xf5, 0x21, 0x00


	//----- nvinfo : EIATTR_KPARAM_INFO
	.align		4
.L_89:
        /*0018*/ 	.byte	0x04, 0x17
        /*001a*/ 	.short	(.L_91 - .L_90)
.L_90:
        /*001c*/ 	.word	0x00000000
        /*0020*/ 	.short	0x0004
        /*0022*/ 	.short	0x001c
        /*0024*/ 	.byte	0x00, 0xf0, 0x11, 0x00


	//----- nvinfo : EIATTR_KPARAM_INFO
	.align		4
.L_91:
        /*0028*/ 	.byte	0x04, 0x17
        /*002a*/ 	.short	(.L_93 - .L_92)
.L_92:
        /*002c*/ 	.word	0x00000000
        /*0030*/ 	.short	0x0003
        /*0032*/ 	.short	0x0018
        /*0034*/ 	.byte	0x00, 0xf0, 0x11, 0x00


	//----- nvinfo : EIATTR_KPARAM_INFO
	.align		4
.L_93:
        /*0038*/ 	.byte	0x04, 0x17
        /*003a*/ 	.short	(.L_95 - .L_94)
.L_94:
        /*003c*/ 	.word	0x00000000
        /*0040*/ 	.short	0x0002
        /*0042*/ 	.short	0x0010
        /*0044*/ 	.byte	0x00, 0xf5, 0x21, 0x00


	//----- nvinfo : EIATTR_KPARAM_INFO
	.align		4
.L_95:
        /*0048*/ 	.byte	0x04, 0x17
        /*004a*/ 	.short	(.L_97 - .L_96)
.L_96:
        /*004c*/ 	.word	0x00000000
        /*0050*/ 	.short	0x0001
        /*0052*/ 	.short	0x0008
        /*0054*/ 	.byte	0x00, 0xf5, 0x21, 0x00


	//----- nvinfo : EIATTR_KPARAM_INFO
	.align		4
.L_97:
        /*0058*/ 	.byte	0x04, 0x17
        /*005a*/ 	.short	(.L_99 - .L_98)
.L_98:
        /*005c*/ 	.word	0x00000000
        /*0060*/ 	.short	0x0000
        /*0062*/ 	.short	0x0000
        /*0064*/ 	.byte	0x00, 0xf5, 0x21, 0x00


	//----- nvinfo : EIATTR_SPARSE_MMA_MASK
	.align		4
.L_99:
        /*0068*/ 	.byte	0x03, 0x50
        /*006a*/ 	.short	0x0000


	//----- nvinfo : EIATTR_MAXREG_COUNT
	.align		4
        /*006c*/ 	.byte	0x03, 0x1b
        /*006e*/ 	.short	0x00ff


	//----- nvinfo : EIATTR_NUM_BARRIERS
	.align		4
        /*0070*/ 	.byte	0x02, 0x4c
        /*0072*/ 	.byte	0x01
	.zero		1


	//----- nvinfo : EIATTR_MERCURY_ISA_VERSION
	.align		4
        /*0074*/ 	.byte	0x03, 0x5f
        /*0076*/ 	.short	0x0101


	//----- nvinfo : EIATTR_VRC_CTA_INIT_COUNT
	.align		4
        /*0078*/ 	.byte	0x02, 0x4a
	.zero		1
	.zero		1


	//----- nvinfo : EIATTR_EXIT_INSTR_OFFSETS
	.align		4
        /*007c*/ 	.byte	0x04, 0x1c
        /*007e*/ 	.short	(.L_101 - .L_100)


	//   ....[0]....
.L_100:
        /*0080*/ 	.word	0x00000060


	//   ....[1]....
        /*0084*/ 	.word	0x00001470


	//----- nvinfo : EIATTR_CRS_STACK_SIZE
	.align		4
.L_101:
        /*0088*/ 	.byte	0x04, 0x1e
        /*008a*/ 	.short	(.L_103 - .L_102)
.L_102:
        /*008c*/ 	.word	0x00000000


	//----- nvinfo : EIATTR_CBANK_PARAM_SIZE
	.align		4
.L_103:
        /*0090*/ 	.byte	0x03, 0x19
        /*0092*/ 	.short	0x0028


	//----- nvinfo : EIATTR_PARAM_CBANK
	.align		4
        /*0094*/ 	.byte	0x04, 0x0a
        /*0096*/ 	.short	(.L_105 - .L_104)
	.align		4
.L_104:
        /*0098*/ 	.word	index@(.nv.constant0.filter_i3_o32)
        /*009c*/ 	.short	0x0380
        /*009e*/ 	.short	0x0028


	//----- nvinfo : EIATTR_SW_WAR
	.align		4
.L_105:
        /*00a0*/ 	.byte	0x04, 0x36
        /*00a2*/ 	.short	(.L_107 - .L_106)
.L_106:
        /*00a4*/ 	.word	0x00000008
.L_107:


//--------------------- .nv.info.filter_i1_o32    --------------------------
	.section	.nv.info.filter_i1_o32,"",@"SHT_CUDA_INFO"
	.sectionflags	@""
	.align	4


	//----- nvinfo : EIATTR_CUDA_API_VERSION
	.align		4
        /*0000*/ 	.byte	0x04, 0x37
        /*0002*/ 	.short	(.L_109 - .L_108)
.L_108:
        /*0004*/ 	.word	0x00000082


	//----- nvinfo : EIATTR_KPARAM_INFO
	.align		4
.L_109:
        /*0008*/ 	.byte	0x04, 0x17
        /*000a*/ 	.short	(.L_111 - .L_110)
.L_110:
        /*000c*/ 	.word	0x00000000
        /*0010*/ 	.short	0x0005
        /*0012*/ 	.short	0x0020
        /*0014*/ 	.byte	0x00, 0xf5, 0x21, 0x00


	//----- nvinfo : EIATTR_KPARAM_INFO
	.align		4
.L_111:
        /*0018*/ 	.byte	0x04, 0x17
        /*001a*/ 	.short	(.L_113 - .L_112)
.L_112:
        /*001c*/ 	.word	0x00000000
        /*0020*/ 	.short	0x0004
        /*0022*/ 	.short	0x001c
        /*0024*/ 	.byte	0x00, 0xf0, 0x11, 0x00


	//----- nvinfo : EIATTR_KPARAM_INFO
	.align		4
.L_113:
        /*0028*/ 	.byte	0x04, 0x17
        /*002a*/ 	.short	(.L_115 - .L_114)
.L_114:
        /*002c*/ 	.word	0x00000000
        /*0030*/ 	.short	0x0003
        /*0032*/ 	.short	0x0018
        /*0034*/ 	.byte	0x00, 0xf0, 0x11, 0x00


	//----- nvinfo : EIATTR_KPARAM_INFO
	.align		4
.L_115:
        /*0038*/ 	.byte	0x04, 0x17
        /*003a*/ 	.short	(.L_117 - .L_116)
.L_116:
        /*003c*/ 	.word	0x00000000
        /*0040*/ 	.short	0x0002
        /*0042*/ 	.short	0x0010
        /*0044*/ 	.byte	0x00, 0xf5, 0x21, 0x00


	//----- nvinfo : EIATTR_KPARAM_INFO
	.align		4
.L_117:
        /*0048*/ 	.byte	0x04, 0x17
        /*004a*/ 	.short	(.L_119 - .L_118)
.L_118:
        /*004c*/ 	.word	0x00000000
        /*0050*/ 	.short	0x0001
        /*0052*/ 	.short	0x0008
        /*0054*/ 	.byte	0x00, 0xf5, 0x21, 0x00


	//----- nvinfo : EIATTR_KPARAM_INFO
	.align		4
.L_119:
        /*0058*/ 	.byte	0x04, 0x17
        /*005a*/ 	.short	(.L_121 - .L_120)
.L_120:
        /*005c*/ 	.word	0x00000000
        /*0060*/ 	.short	0x0000
        /*0062*/ 	.short	0x0000
        /*0064*/ 	.byte	0x00, 0xf5, 0x21, 0x00


	//----- nvinfo : EIATTR_SPARSE_MMA_MASK
	.align		4
.L_121:
        /*0068*/ 	.byte	0x03, 0x50
        /*006a*/ 	.short	0x0000


	//----- nvinfo : EIATTR_MAXREG_COUNT
	.align		4
        /*006c*/ 	.byte	0x03, 0x1b
        /*006e*/ 	.short	0x00ff


	//----- nvinfo : EIATTR_NUM_BARRIERS
	.align		4
        /*0070*/ 	.byte	0x02, 0x4c
        /*0072*/ 	.byte	0x01
	.zero		1


	//----- nvinfo : EIATTR_MERCURY_ISA_VERSION
	.align		4
        /*0074*/ 	.byte	0x03, 0x5f
        /*0076*/ 	.short	0x0101


	//----- nvinfo : EIATTR_VRC_CTA_INIT_COUNT
	.align		4
        /*0078*/ 	.byte	0x02, 0x4a
	.zero		1
	.zero		1


	//----- nvinfo : EIATTR_EXIT_INSTR_OFFSETS
	.align		4
        /*007c*/ 	.byte	0x04, 0x1c
        /*007e*/ 	.short	(.L_123 - .L_122)


	//   ....[0]....
.L_122:
        /*0080*/ 	.word	0x00000030


	//   ....[1]....
        /*0084*/ 	.word	0x00001a60


	//----- nvinfo : EIATTR_CRS_STACK_SIZE
	.align		4
.L_123:
        /*0088*/ 	.byte	0x04, 0x1e
        /*008a*/ 	.short	(.L_125 - .L_124)
.L_124:
        /*008c*/ 	.word	0x00000000


	//----- nvinfo : EIATTR_CBANK_PARAM_SIZE
	.align		4
.L_125:
        /*0090*/ 	.byte	0x03, 0x19
        /*0092*/ 	.short	0x0028


	//----- nvinfo : EIATTR_PARAM_CBANK
	.align		4
        /*0094*/ 	.byte	0x04, 0x0a
        /*0096*/ 	.short	(.L_127 - .L_126)
	.align		4
.L_126:
        /*0098*/ 	.word	index@(.nv.constant0.filter_i1_o32)
        /*009c*/ 	.short	0x0380
        /*009e*/ 	.short	0x0028


	//----- nvinfo : EIATTR_SW_WAR
	.align		4
.L_127:
        /*00a0*/ 	.byte	0x04, 0x36
        /*00a2*/ 	.short	(.L_129 - .L_128)
.L_128:
        /*00a4*/ 	.word	0x00000008
.L_129:


//--------------------- .nv.info.filter_i128_o1   --------------------------
	.section	.nv.info.filter_i128_o1,"",@"SHT_CUDA_INFO"
	.sectionflags	@""
	.align	4


	//----- nvinfo : EIATTR_CUDA_API_VERSION
	.align		4
        /*0000*/ 	.byte	0x04, 0x37
        /*0002*/ 	.short	(.L_131 - .L_130)
.L_130:
        /*0004*/ 	.word	0x00000082


	//----- nvinfo : EIATTR_KPARAM_INFO
	.align		4
.L_131:
        /*0008*/ 	.byte	0x04, 0x17
        /*000a*/ 	.short	(.L_133 - .L_132)
.L_132:
        /*000c*/ 	.word	0x00000000
        /*0010*/ 	.short	0x0005
        /*0012*/ 	.short	0x0020
        /*0014*/ 	.byte	0x00, 0xf5, 0x21, 0x00


	//----- nvinfo : EIATTR_KPARAM_INFO
	.align		4
.L_133:
        /*0018*/ 	.byte	0x04, 0x17
        /*001a*/ 	.short	(.L_135 - .L_134)
.L_134:
        /*001c*/ 	.word	0x00000000
        /*0020*/ 	.short	0x0004
        /*0022*/ 	.short	0x001c
        /*0024*/ 	.byte	0x00, 0xf0, 0x11, 0x00


	//----- nvinfo : EIATTR_KPARAM_INFO
	.align		4
.L_135:
        /*0028*/ 	.byte	0x04, 0x17
        /*002a*/ 	.short	(.L_137 - .L_136)
.L_136:
        /*002c*/ 	.word	0x00000000
        /*0030*/ 	.short	0x0003
        /*0032*/ 	.short	0x0018
        /*0034*/ 	.byte	0x00, 0xf0, 0x11, 0x00


	//----- nvinfo : EIATTR_KPARAM_INFO
	.align		4
.L_137:
        /*0038*/ 	.byte	0x04, 0x17
        /*003a*/ 	.short	(.L_139 - .L_138)
.L_138:
        /*003c*/ 	.word	0x00000000
        /*0040*/ 	.short	0x0002
        /*0042*/ 	.short	0x0010
        /*0044*/ 	.byte	0x00, 0xf5, 0x21, 0x00


	//----- nvinfo : EIATTR_KPARAM_INFO
	.align		4
.L_139:
        /*0048*/ 	.byte	0x04, 0x17
        /*004a*/ 	.short	(.L_141 - .L_140)
.L_140:
        /*004c*/ 	.word	0x00000000
        /*0050*/ 	.short	0x0001
        /*0052*/ 	.short	0x0008
        /*0054*/ 	.byte	0x00, 0xf5, 0x21, 0x00


	//----- nvinfo : EIATTR_KPARAM_INFO
	.align		4
.L_141:
        /*0058*/ 	.byte	0x04, 0x17
        /*005a*/ 	.short	(.L_143 - .L_142)
.L_142:
        /*005c*/ 	.word	0x00000000
        /*0060*/ 	.short	0x0000
        /*0062*/ 	.short	0x0000
        /*0064*/ 	.byte	0x00, 0xf5, 0x21, 0x00


	//----- nvinfo : EIATTR_SPARSE_MMA_MASK
	.align		4
.L_143:
        /*0068*/ 	.byte	0x03, 0x50
        /*006a*/ 	.short	0x0000


	//----- nvinfo : EIATTR_MAXREG_COUNT
	.align		4
        /*006c*/ 	.byte	0x03, 0x1b
        /*006e*/ 	.short	0x00ff


	//----- nvinfo : EIATTR_NUM_BARRIERS
	.align		4
        /*0070*/ 	.byte	0x02, 0x4c
        /*0072*/ 	.byte	0x01
	.zero		1


	//----- nvinfo : EIATTR_MERCURY_ISA_VERSION
	.align		4
        /*0074*/ 	.byte	0x03, 0x5f
        /*0076*/ 	.short	0x0101


	//----- nvinfo : EIATTR_COOP_GROUP_MASK_REGIDS
	.align		4
        /*0078*/ 	.byte	0x04, 0x29
        /*007a*/ 	.short	(.L_145 - .L_144)


	//   ....[0]....
.L_144:
        /*007c*/ 	.word	0xffffffff


	//   ....[1]....
        /*0080*/ 	.word	0xffffffff


	//   ....[2]....
        /*0084*/ 	.word	0xffffffff


	//   ....[3]....
        /*0088*/ 	.word	0xffffffff


	//   ....[4]....
        /*008c*/ 	.word	0xffffffff


	//   ....[5]....
        /*0090*/ 	.word	0xffffffff


	//   ....[6]....
        /*0094*/ 	.word	0xffffffff


	//   ....[7]....
        /*0098*/ 	.word	0xffffffff


	//   ....[8]....
        /*009c*/ 	.word	0xffffffff


	//   ....[9]....
        /*00a0*/ 	.word	0xffffffff


	//   ....[10]....
        /*00a4*/ 	.word	0xffffffff


	//   ....[11]....
        /*00a8*/ 	.word	0xffffffff


	//   ....[12]....
        /*00ac*/ 	.word	0xffffffff


	//   ....[13]....
        /*00b0*/ 	.word	0xffffffff


	//   ....[14]....
        /*00b4*/ 	.word	0xffffffff


	//   ....[15]....
        /*00b8*/ 	.word	0xffffffff


	//   ....[16]....
        /*00bc*/ 	.word	0xffffffff


	//   ....[17]....
        /*00c0*/ 	.word	0xffffffff


	//   ....[18]....
        /*00c4*/ 	.word	0xffffffff


	//   ....[19]....
        /*00c8*/ 	.word	0xffffffff


	//   ....[20]....
        /*00cc*/ 	.word	0x05000022


	//   ....[21]....
        /*00d0*/ 	.word	0x05000022


	//   ....[22]....
        /*00d4*/ 	.word	0x05000022


	//   ....[23]....
        /*00d8*/ 	.word	0x05000022


	//   ....[24]....
        /*00dc*/ 	.word	0x05000022


	//   ....[25]....
        /*00e0*/ 	.word	0x05000022


	//   ....[26]....
        /*00e4*/ 	.word	0x05000022


	//   ....[27]....
        /*00e8*/ 	.word	0x05000022


	//   ....[28]....
        /*00ec*/ 	.word	0x05000022


	//   ....[29]....
        /*00f0*/ 	.word	0x05000022


	//   ....[30]....
        /*00f4*/ 	.word	0x05000022


	//   ....[31]....
        /*00f8*/ 	.word	0x05000022


	//   ....[32]....
        /*00fc*/ 	.word	0x05000022


	//   ....[33]....
        /*0100*/ 	.word	0x05000022


	//   ....[34]....
        /*0104*/ 	.word	0x05000022


	//----- nvinfo : EIATTR_COOP_GROUP_INSTR_OFFSETS
	.align		4
.L_145:
        /*0108*/ 	.byte	0x04, 0x28
        /*010a*/ 	.short	(.L_147 - .L_146)


	//   ....[0]....
.L_146:
        /*010c*/ 	.word	0x00000710


	//   ....[1]....
        /*0110*/ 	.word	0x00000730


	//   ....[2]....
        /*0114*/ 	.word	0x00000750


	//   ....[3]....
        /*0118*/ 	.word	0x00000770


	//   ....[4]....
        /*011c*/ 	.word	0x00000790


	//   ....[5]....
        /*0120*/ 	.word	0x00000b40


	//   ....[6]....
        /*0124*/ 	.word	0x00000b60


	//   ....[7]....
        /*0128*/ 	.word	0x00000b80


	//   ....[8]....
        /*012c*/ 	.word	0x00000ba0


	//   ....[9]....
        /*0130*/ 	.word	0x00000bc0


	//   ....[10]....
        /*0134*/ 	.word	0x00000f90


	//   ....[11]....
        /*0138*/ 	.word	0x00000fb0


	//   ....[12]....
        /*013c*/ 	.word	0x00000fd0


	//   ....[13]....
        /*0140*/ 	.word	0x00000ff0


	//   ....[14]....
        /*0144*/ 	.word	0x00001010


	//   ....[15]....
        /*0148*/ 	.word	0x000012e0


	//   ....[16]....
        /*014c*/ 	.word	0x00001300


	//   ....[17]....
        /*0150*/ 	.word	0x00001320


	//   ....[18]....
        /*0154*/ 	.word	0x00001340


	//   ....[19]....
        /*0158*/ 	.word	0x00001360


	//   ....[20]....
        /*015c*/ 	.word	0x00001470


	//   ....[21]....
        /*0160*/ 	.word	0x000014d0


	//   ....[22]....
        /*0164*/ 	.word	0x00001530


	//   ....[23]....
        /*0168*/ 	.word	0x00001590


	//   ....[24]....
        /*016c*/ 	.word	0x000015f0


	//   ....[25]....
        /*0170*/ 	.word	0x00001660


	//   ....[26]....
        /*0174*/ 	.word	0x000016b0


	//   ....[27]....
        /*0178*/ 	.word	0x00001700


	//   ....[28]....
        /*017c*/ 	.word	0x00001750


	//   ....[29]....
        /*0180*/ 	.word	0x000017a0


	//   ....[30]....
        /*0184*/ 	.word	0x00001810


	//   ....[31]....
        /*0188*/ 	.word	0x00001870


	//   ....[32]....
        /*018c*/ 	.word	0x000018d0


	//   ....[33]....
        /*0190*/ 	.word	0x00001930


	//   ....[34]....
        /*0194*/ 	.word	0x00001990


	//----- nvinfo : EIATTR_VRC_CTA_INIT_COUNT
	.align		4
.L_147:
        /*0198*/ 	.byte	0x02, 0x4a
	.zero		1
	.zero		1


	//----- nvinfo : EIATTR_EXIT_INSTR_OFFSETS
	.align		4
        /*019c*/ 	.byte	0x04, 0x1c
        /*019e*/ 	.short	(.L_149 - .L_148)


	//   ....[0]....
.L_148:
        /*01a0*/ 	.word	0x00001290


	//   ....[1]....
        /*01a4*/ 	.word	0x00001370


	//   ....[2]....
        /*01a8*/ 	.word	0x00001420


	//----- nvinfo : EIATTR_CRS_STACK_SIZE
	.align		4
.L_149:
        /*01ac*/ 	.byte	0x04, 0x1e
        /*01ae*/ 	.short	(.L_151 - .L_150)
.L_150:
        /*01b0*/ 	.word	0x00000000


	//----- nvinfo : EIATTR_CBANK_PARAM_SIZE
	.align		4
.L_151:
        /*01b4*/ 	.byte	0x03, 0x19
        /*01b6*/ 	.short	0x0028


	//----- nvinfo : EIATTR_PARAM_CBANK
	.align		4
        /*01b8*/ 	.byte	0x04, 0x0a
        /*01ba*/ 	.short	(.L_153 - .L_152)
	.align		4
.L_152:
        /*01bc*/ 	.word	index@(.nv.constant0.filter_i128_o1)
        /*01c0*/ 	.short	0x0380
        /*01c2*/ 	.short	0x0028


	//----- nvinfo : EIATTR_SW_WAR
	.align		4
.L_153:
        /*01c4*/ 	.byte	0x04, 0x36
        /*01c6*/ 	.short	(.L_155 - .L_154)
.L_154:
        /*01c8*/ 	.word	0x00000008
.L_155:


//--------------------- .nv.info.filter_i64_o64   --------------------------
	.section	.nv.info.filter_i64_o64,"",@"SHT_CUDA_INFO"
	.sectionflags	@""
	.align	4


	//----- nvinfo : EIATTR_CUDA_API_VERSION
	.align		4
        /*0000*/ 	.byte	0x04, 0x37
        /*0002*/ 	.short	(.L_157 - .L_156)
.L_156:
        /*0004*/ 	.word	0x00000082


	//----- nvinfo : EIATTR_KPARAM_INFO
	.align		4
.L_157:
        /*0008*/ 	.byte	0x04, 0x17
        /*000a*/ 	.short	(.L_159 - .L_158)
.L_158:
        /*000c*/ 	.word	0x00000000
        /*0010*/ 	.short	0x0007
        /*0012*/ 	.short	0x002c
        /*0014*/ 	.byte	0x00, 0xf0, 0x11, 0x00


	//----- nvinfo : EIATTR_KPARAM_INFO
	.align		4
.L_159:
        /*0018*/ 	.byte	0x04, 0x17
        /*001a*/ 	.short	(.L_161 - .L_160)
.L_160:
        /*001c*/ 	.word	0x00000000
        /*0020*/ 	.short	0x0006
        /*0022*/ 	.short	0x0028
        /*0024*/ 	.byte	0x00, 0xf0, 0x11, 0x00


	//----- nvinfo : EIATTR_KPARAM_INFO
	.align		4
.L_161:
        /*0028*/ 	.byte	0x04, 0x17
        /*002a*/ 	.short	(.L_163 - .L_162)
.L_162:
        /*002c*/ 	.word	0x00000000
        /*0030*/ 	.short	0x0005
        /*0032*/ 	.short	0x0020
        /*0034*/ 	.byte	0x00, 0xf5, 0x21, 0x00


	//----- nvinfo : EIATTR_KPARAM_INFO
	.align		4
.L_163:
        /*0038*/ 	.byte	0x04, 0x17
        /*003a*/ 	.short	(.L_165 - .L_164)
.L_164:
        /*003c*/ 	.word	0x00000000
        /*0040*/ 	.short	0x0004
        /*0042*/ 	.short	0x001c
        /*0044*/ 	.byte	0x00, 0xf0, 0x11, 0x00


	//----- nvinfo : EIATTR_KPARAM_INFO
	.align		4
.L_165:
        /*0048*/ 	.byte	0x04, 0x17
        /*004a*/ 	.short	(.L_167 - .L_166)
.L_166:
        /*004c*/ 	.word	0x00000000
        /*0050*/ 	.short	0x0003
        /*0052*/ 	.short	0x0018
        /*0054*/ 	.byte	0x00, 0xf0, 0x11, 0x00


	//----- nvinfo : EIATTR_KPARAM_INFO
	.align		4
.L_167:
        /*0058*/ 	.byte	0x04, 0x17
        /*005a*/ 	.short	(.L_169 - .L_168)
.L_168:
        /*005c*/ 	.word	0x00000000
        /*0060*/ 	.short	0x0002
        /*0062*/ 	.short	0x0010
        /*0064*/ 	.byte	0x00, 0xf5, 0x21, 0x00


	//----- nvinfo : EIATTR_KPARAM_INFO
	.align		4
.L_169:
        /*0068*/ 	.byte	0x04, 0x17
        /*006a*/ 	.short	(.L_171 - .L_170)
.L_170:
        /*006c*/ 	.word	0x00000000
        /*0070*/ 	.short	0x0001
        /*0072*/ 	.short	0x0008
        /*0074*/ 	.byte	0x00, 0xf5, 0x21, 0x00


	//----- nvinfo : EIATTR_KPARAM_INFO
	.align		4
.L_171:
        /*0078*/ 	.byte	0x04, 0x17
        /*007a*/ 	.short	(.L_173 - .L_172)
.L_172:
        /*007c*/ 	.word	0x00000000
        /*0080*/ 	.short	0x0000
        /*0082*/ 	.short	0x0000
        /*0084*/ 	.byte	0x00, 0xf5, 0x21, 0x00


	//----- nvinfo : EIATTR_SPARSE_MMA_MASK
	.align		4
.L_173:
        /*0088*/ 	.byte	0x03, 0x50
        /*008a*/ 	.short	0x0000


	//----- nvinfo : EIATTR_MAXREG_COUNT
	.align		4
        /*008c*/ 	.byte	0x03, 0x1b
        /*008e*/ 	.short	0x00ff


	//----- nvinfo : EIATTR_NUM_BARRIERS
	.align		4
        /*0090*/ 	.byte	0x02, 0x4c
        /*0092*/ 	.byte	0x01
	.zero		1


	//----- nvinfo : EIATTR_MERCURY_ISA_VERSION
	.align		4
        /*0094*/ 	.byte	0x03, 0x5f
        /*0096*/ 	.short	0x0101


	//----- nvinfo : EIATTR_VRC_CTA_INIT_COUNT
	.align		4
        /*0098*/ 	.byte	0x02, 0x4a
	.zero		1
	.zero		1


	//----- nvinfo : EIATTR_EXIT_INSTR_OFFSETS
	.align		4
        /*009c*/ 	.byte	0x04, 0x1c
        /*009e*/ 	.short	(.L_175 - .L_174)


	//   ....[0]....
.L_174:
        /*00a0*/ 	.word	0x00000060


	//   ....[1]....
        /*00a4*/ 	.word	0x00002a50


	//----- nvinfo : EIATTR_CRS_STACK_SIZE
	.align		4
.L_175:
        /*00a8*/ 	.byte	0x04, 0x1e
        /*00aa*/ 	.short	(.L_177 - .L_176)
.L_176:
        /*00ac*/ 	.word	0x00000000


	//----- nvinfo : EIATTR_CBANK_PARAM_SIZE
	.align		4
.L_177:
        /*00b0*/ 	.byte	0x03, 0x19
        /*00b2*/ 	.short	0x0030


	//----- nvinfo : EIATTR_PARAM_CBANK
	.align		4
        /*00b4*/ 	.byte	0x04, 0x0a
        /*00b6*/ 	.short	(.L_179 - .L_178)
	.align		4
.L_178:
        /*00b8*/ 	.word	index@(.nv.constant0.filter_i64_o64)
        /*00bc*/ 	.short	0x0380
        /*00be*/ 	.short	0x0030


	//----- nvinfo : EIATTR_SW_WAR
	.align		4
.L_179:
        /*00c0*/ 	.byte	0x04, 0x36
        /*00c2*/ 	.short	(.L_181 - .L_180)
.L_180:
        /*00c4*/ 	.word	0x00000008
.L_181:


//--------------------- .nv.info.filter_i64_o128  --------------------------
	.section	.nv.info.filter_i64_o128,"",@"SHT_CUDA_INFO"
	.sectionflags	@""
	.align	4


	//----- nvinfo : EIATTR_CUDA_API_VERSION
	.align		4
        /*0000*/ 	.byte	0x04, 0x37
        /*0002*/ 	.short	(.L_183 - .L_182)
.L_182:
        /*0004*/ 	.word	0x00000082


	//----- nvinfo : EIATTR_KPARAM_INFO
	.align		4
.L_183:
        /*0008*/ 	.byte	0x04, 0x17
        /*000a*/ 	.short	(.L_185 - .L_184)
.L_184:
        /*000c*/ 	.word	0x00000000
        /*0010*/ 	.short	0x0007
        /*0012*/ 	.short	0x002c
        /*0014*/ 	.byte	0x00, 0xf0, 0x11, 0x00


	//----- nvinfo : EIATTR_KPARAM_INFO
	.align		4
.L_185:
        /*0018*/ 	.byte	0x04, 0x17
        /*001a*/ 	.short	(.L_187 - .L_186)
.L_186:
        /*001c*/ 	.word	0x00000000
        /*0020*/ 	.short	0x0006
        /*0022*/ 	.short	0x0028
        /*0024*/ 	.byte	0x00, 0xf0, 0x11, 0x00


	//----- nvinfo : EIATTR_KPARAM_INFO
	.align		4
.L_187:
        /*0028*/ 	.byte	0x04, 0x17
        /*002a*/ 	.short	(.L_189 - .L_188)
.L_188:
        /*002c*/ 	.word	0x00000000
        /*0030*/ 	.short	0x0005
        /*0032*/ 	.short	0x0020
        /*0034*/ 	.byte	0x00, 0xf5, 0x21, 0x00


	//----- nvinfo : EIATTR_KPARAM_INFO
	.align		4
.L_189:
        /*0038*/ 	.byte	0x04, 0x17
        /*003a*/ 	.short	(.L_191 - .L_190)
.L_190:
        /*003c*/ 	.word	0x00000000
        /*0040*/ 	.short	0x0004
        /*0042*/ 	.short	0x001c
        /*0044*/ 	.byte	0x00, 0xf0, 0x11, 0x00


	//----- nvinfo : EIATTR_KPARAM_INFO
	.align		4
.L_191:
        /*0048*/ 	.byte	0x04, 0x17
        /*004a*/ 	.short	(.L_193 - .L_192)
.L_192:
        /*004c*/ 	.word	0x00000000
        /*0050*/ 	.short	0x0003
        /*0052*/ 	.short	0x0018
        /*0054*/ 	.byte	0x00, 0xf0, 0x11, 0x00


	//----- nvinfo : EIATTR_KPARAM_INFO
	.align		4
.L_193:
        /*0058*/ 	.byte	0x04, 0x17
        /*005a*/ 	.short	(.L_195 - .L_194)
.L_194:
        /*005c*/ 	.word	0x00000000
        /*0060*/ 	.short	0x0002
        /*0062*/ 	.short	0x0010
        /*0064*/ 	.byte	0x00, 0xf5, 0x21, 0x00


	//----- nvinfo : EIATTR_KPARAM_INFO
	.align		4
.L_195:
        /*0068*/ 	.byte	0x04, 0x17
        /*006a*/ 	.short	(.L_197 - .L_196)
.L_196:
        /*006c*/ 	.word	0x00000000
        /*0070*/ 	.short	0x0001
        /*0072*/ 	.short	0x0008
        /*0074*/ 	.byte	0x00, 0xf5, 0x21, 0x00


	//----- nvinfo : EIATTR_KPARAM_INFO
	.align		4
.L_197:
        /*0078*/ 	.byte	0x04, 0x17
        /*007a*/ 	.short	(.L_199 - .L_198)
.L_198:
        /*007c*/ 	.word	0x00000000
        /*0080*/ 	.short	0x0000
        /*0082*/ 	.short	0x0000
        /*0084*/ 	.byte	0x00, 0xf5, 0x21, 0x00


	//----- nvinfo : EIATTR_SPARSE_MMA_MASK
	.align		4
.L_199:
        /*0088*/ 	.byte	0x03, 0x50
        /*008a*/ 	.short	0x0000


	//----- nvinfo : EIATTR_MAXREG_COUNT
	.align		4
        /*008c*/ 	.byte	0x03, 0x1b
        /*008e*/ 	.short	0x00ff


	//----- nvinfo : EIATTR_NUM_BARRIERS
	.align		4
        /*0090*/ 	.byte	0x02, 0x4c
        /*0092*/ 	.byte	0x01
	.zero		1


	//----- nvinfo : EIATTR_MERCURY_ISA_VERSION
	.align		4
        /*0094*/ 	.byte	0x03, 0x5f
        /*0096*/ 	.short	0x0101


	//----- nvinfo : EIATTR_VRC_CTA_INIT_COUNT
	.align		4
        /*0098*/ 	.byte	0x02, 0x4a
	.zero		1
	.zero		1


	//----- nvinfo : EIATTR_EXIT_INSTR_OFFSETS
	.align		4
        /*009c*/ 	.byte	0x04, 0x1c
        /*009e*/ 	.short	(.L_201 - .L_200)


	//   ....[0]....
.L_200:
        /*00a0*/ 	.word	0x00000060


	//   ....[1]....
        /*00a4*/ 	.word	0x00002a50


	//----- nvinfo : EIATTR_CRS_STACK_SIZE
	.align		4
.L_201:
        /*00a8*/ 	.byte	0x04, 0x1e
        /*00aa*/ 	.short	(.L_203 - .L_202)
.L_202:
        /*00ac*/ 	.word	0x00000000


	//----- nvinfo : EIATTR_CBANK_PARAM_SIZE
	.align		4
.L_203:
        /*00b0*/ 	.byte	0x03, 0x19
        /*00b2*/ 	.short	0x0030


	//----- nvinfo : EIATTR_PARAM_CBANK
	.align		4
        /*00b4*/ 	.byte	0x04, 0x0a
        /*00b6*/ 	.short	(.L_205 - .L_204)
	.align		4
.L_204:
        /*00b8*/ 	.word	index@(.nv.constant0.filter_i64_o128)
        /*00bc*/ 	.short	0x0380
        /*00be*/ 	.short	0x0030


	//----- nvinfo : EIATTR_SW_WAR
	.align		4
.L_205:
        /*00c0*/ 	.byte	0x04, 0x36
        /*00c2*/ 	.short	(.L_207 - .L_206)
.L_206:
        /*00c4*/ 	.word	0x00000008
.L_207:


//--------------------- .nv.info.filter_i128_o128 --------------------------
	.section	.nv.info.filter_i128_o128,"",@"SHT_CUDA_INFO"
	.sectionflags	@""
	.align	4


	//----- nvinfo : EIATTR_CUDA_API_VERSION
	.align		4
        /*0000*/ 	.byte	0x04, 0x37
        /*0002*/ 	.short	(.L_209 - .L_208)
.L_208:
        /*0004*/ 	.word	0x00000082


	//----- nvinfo : EIATTR_KPARAM_INFO
	.align		4
.L_209:
        /*0008*/ 	.byte	0x04, 0x17
        /*000a*/ 	.short	(.L_211 - .L_210)
.L_210:
        /*000c*/ 	.word	0x00000000
        /*0010*/ 	.short	0x0007
        /*0012*/ 	.short	0x002c
        /*0014*/ 	.byte	0x00, 0xf0, 0x11, 0x00


	//----- nvinfo : EIATTR_KPARAM_INFO
	.align		4
.L_211:
        /*0018*/ 	.byte	0x04, 0x17
        /*001a*/ 	.short	(.L_213 - .L_212)
.L_212:
        /*001c*/ 	.word	0x00000000
        /*0020*/ 	.short	0x0006
        /*0022*/ 	.short	0x0028
        /*0024*/ 	.byte	0x00, 0xf0, 0x11, 0x00


	//----- nvinfo : EIATTR_KPARAM_INFO
	.align		4
.L_213:
        /*0028*/ 	.byte	0x04, 0x17
        /*002a*/ 	.short	(.L_215 - .L_214)
.L_214:
        /*002c*/ 	.word	0x00000000
        /*0030*/ 	.short	0x0005
        /*0032*/ 	.short	0x0020
        /*0034*/ 	.byte	0x00, 0xf5, 0x21, 0x00


	//----- nvinfo : EIATTR_KPARAM_INFO
	.align		4
.L_215:
        /*0038*/ 	.byte	0x04, 0x17
        /*003a*/ 	.short	(.L_217 - .L_216)
.L_216:
        /*003c*/ 	.word	0x00000000
        /*0040*/ 	.short	0x0004
        /*0042*/ 	.short	0x001c
        /*0044*/ 	.byte	0x00, 0xf0, 0x11, 0x00


	//----- nvinfo : EIATTR_KPARAM_INFO
	.align		4
.L_217:
        /*0048*/ 	.byte	0x04, 0x17
        /*004a*/ 	.short	(.L_219 - .L_218)
.L_218:
        /*004c*/ 	.word	0x00000000
        /*0050*/ 	.short	0x0003
        /*0052*/ 	.short	0x0018
        /*0054*/ 	.byte	0x00, 0xf0, 0x11, 0x00


	//----- nvinfo : EIATTR_KPARAM_INFO
	.align		4
.L_219:
        /*0058*/ 	.byte	0x04, 0x17
        /*005a*/ 	.short	(.L_221 - .L_220)
.L_220:
        /*005c*/ 	.word	0x00000000
        /*0060*/ 	.short	0x0002
        /*0062*/ 	.short	0x0010
        /*0064*/ 	.byte	0x00, 0xf5, 0x21, 0x00


	//----- nvinfo : EIATTR_KPARAM_INFO
	.align		4
.L_221:
        /*0068*/ 	.byte	0x04, 0x17
        /*006a*/ 	.short	(.L_223 - .L_222)
.L_222:
        /*006c*/ 	.word	0x00000000
        /*0070*/ 	.short	0x0001
        /*0072*/ 	.short	0x0008
        /*0074*/ 	.byte	0x00, 0xf5, 0x21, 0x00


	//----- nvinfo : EIATTR_KPARAM_INFO
	.align		4
.L_223:
        /*0078*/ 	.byte	0x04, 0x17
        /*007a*/ 	.short	(.L_225 - .L_224)
.L_224:
        /*007c*/ 	.word	0x00000000
        /*0080*/ 	.short	0x0000
        /*0082*/ 	.short	0x0000
        /*0084*/ 	.byte	0x00, 0xf5, 0x21, 0x00


	//----- nvinfo : EIATTR_SPARSE_MMA_MASK
	.align		4
.L_225:
        /*0088*/ 	.byte	0x03, 0x50
        /*008a*/ 	.short	0x0000


	//----- nvinfo : EIATTR_MAXREG_COUNT
	.align		4
        /*008c*/ 	.byte	0x03, 0x1b
        /*008e*/ 	.short	0x00ff


	//----- nvinfo : EIATTR_NUM_BARRIERS
	.align		4
        /*0090*/ 	.byte	0x02, 0x4c
        /*0092*/ 	.byte	0x01
	.zero		1


	//----- nvinfo : EIATTR_MERCURY_ISA_VERSION
	.align		4
        /*0094*/ 	.byte	0x03, 0x5f
        /*0096*/ 	.short	0x0101


	//----- nvinfo : EIATTR_VRC_CTA_INIT_COUNT
	.align		4
        /*0098*/ 	.byte	0x02, 0x4a
	.zero		1
	.zero		1


	//----- nvinfo : EIATTR_EXIT_INSTR_OFFSETS
	.align		4
        /*009c*/ 	.byte	0x04, 0x1c
        /*009e*/ 	.short	(.L_227 - .L_226)


	//   ....[0]....
.L_226:
        /*00a0*/ 	.word	0x00000060


	//   ....[1]....
        /*00a4*/ 	.word	0x00002a50


	//----- nvinfo : EIATTR_CRS_STACK_SIZE
	.align		4
.L_227:
        /*00a8*/ 	.byte	0x04, 0x1e
        /*00aa*/ 	.short	(.L_229 - .L_228)
.L_228:
        /*00ac*/ 	.word	0x00000000


	//----- nvinfo : EIATTR_CBANK_PARAM_SIZE
	.align		4
.L_229:
        /*00b0*/ 	.byte	0x03, 0x19
        /*00b2*/ 	.short	0x0030


	//----- nvinfo : EIATTR_PARAM_CBANK
	.align		4
        /*00b4*/ 	.byte	0x04, 0x0a
        /*00b6*/ 	.short	(.L_231 - .L_230)
	.align		4
.L_230:
        /*00b8*/ 	.word	index@(.nv.constant0.filter_i128_o128)
        /*00bc*/ 	.short	0x0380
        /*00be*/ 	.short	0x0030


	//----- nvinfo : EIATTR_SW_WAR
	.align		4
.L_231:
        /*00c0*/ 	.byte	0x04, 0x36
        /*00c2*/ 	.short	(.L_233 - .L_232)
.L_232:
        /*00c4*/ 	.word	0x00000008
.L_233:


//--------------------- .nv.info.filter_i128      --------------------------
	.section	.nv.info.filter_i128,"",@"SHT_CUDA_INFO"
	.sectionflags	@""
	.align	4


	//----- nvinfo : EIATTR_CUDA_API_VERSION
	.align		4
        /*0000*/ 	.byte	0x04, 0x37
        /*0002*/ 	.short	(.L_235 - .L_234)
.L_234:
        /*0004*/ 	.word	0x00000082


	//----- nvinfo : EIATTR_KPARAM_INFO
	.align		4
.L_235:
        /*0008*/ 	.byte	0x04, 0x17
        /*000a*/ 	.short	(.L_237 - .L_236)
.L_236:
        /*000c*/ 	.word	0x00000000
        /*0010*/ 	.short	0x0006
        /*0012*/ 	.short	0x0028
        /*0014*/ 	.byte	0x00, 0xf5, 0x21, 0x00


	//----- nvinfo : EIATTR_KPARAM_INFO
	.align		4
.L_237:
        /*0018*/ 	.byte	0x04, 0x17
        /*001a*/ 	.short	(.L_239 - .L_238)
.L_238:
        /*001c*/ 	.word	0x00000000
        /*0020*/ 	.short	0x0005
        /*0022*/ 	.short	0x0024
        /*0024*/ 	.byte	0x00, 0xf0, 0x11, 0x00


	//----- nvinfo : EIATTR_KPARAM_INFO
	.align		4
.L_239:
        /*0028*/ 	.byte	0x04, 0x17
        /*002a*/ 	.short	(.L_241 - .L_240)
.L_240:
        /*002c*/ 	.word	0x00000000
        /*0030*/ 	.short	0x0004
        /*0032*/ 	.short	0x0020
        /*0034*/ 	.byte	0x00, 0xf0, 0x11, 0x00


	//----- nvinfo : EIATTR_KPARAM_INFO
	.align		4
.L_241:
        /*0038*/ 	.byte	0x04, 0x17
        /*003a*/ 	.short	(.L_243 - .L_242)
.L_242:
        /*003c*/ 	.word	0x00000000
        /*0040*/ 	.short	0x0003
        /*0042*/ 	.short	0x0018
        /*0044*/ 	.byte	0x00, 0xf5, 0x21, 0x00


	//----- nvinfo : EIATTR_KPARAM_INFO
	.align		4
.L_243:
        /*0048*/ 	.byte	0x04, 0x17
        /*004a*/ 	.short	(.L_245 - .L_244)
.L_244:
        /*004c*/ 	.word	0x00000000
        /*0050*/ 	.short	0x0002
        /*0052*/ 	.short	0x0010
        /*0054*/ 	.byte	0x00, 0xf0, 0x11, 0x00


	//----- nvinfo : EIATTR_KPARAM_INFO
	.align		4
.L_245:
        /*0058*/ 	.byte	0x04, 0x17
        /*005a*/ 	.short	(.L_247 - .L_246)
.L_246:
        /*005c*/ 	.word	0x00000000
        /*0060*/ 	.short	0x0001
        /*0062*/ 	.short	0x0008
        /*0064*/ 	.byte	0x00, 0xf5, 0x21, 0x00


	//----- nvinfo : EIATTR_KPARAM_INFO
	.align		4
.L_247:
        /*0068*/ 	.byte	0x04, 0x17
        /*006a*/ 	.short	(.L_249 - .L_248)
.L_248:
        /*006c*/ 	.word	0x00000000
        /*0070*/ 	.short	0x0000
        /*0072*/ 	.short	0x0000
        /*0074*/ 	.byte	0x00, 0xf5, 0x21, 0x00


	//----- nvinfo : EIATTR_SPARSE_MMA_MASK
	.align		4
.L_249:
        /*0078*/ 	.byte	0x03, 0x50
        /*007a*/ 	.short	0x0000


	//----- nvinfo : EIATTR_MAXREG_COUNT
	.align		4
        /*007c*/ 	.byte	0x03, 0x1b
        /*007e*/ 	.short	0x00ff


	//----- nvinfo : EIATTR_NUM_BARRIERS
	.align		4
        /*0080*/ 	.byte	0x02, 0x4c
        /*0082*/ 	.byte	0x01
	.zero		1


	//----- nvinfo : EIATTR_MERCURY_ISA_VERSION
	.align		4
        /*0084*/ 	.byte	0x03, 0x5f
        /*0086*/ 	.short	0x0101


	//----- nvinfo : EIATTR_VRC_CTA_INIT_COUNT
	.align		4
        /*0088*/ 	.byte	0x02, 0x4a
	.zero		1
	.zero		1


	//----- nvinfo : EIATTR_EXIT_INSTR_OFFSETS
	.align		4
        /*008c*/ 	.byte	0x04, 0x1c
        /*008e*/ 	.short	(.L_251 - .L_250)


	//   ....[0]....
.L_250:
        /*0090*/ 	.word	0x00000030


	//   ....[1]....
        /*0094*/ 	.word	0x00002ba0


	//----- nvinfo : EIATTR_CRS_STACK_SIZE
	.align		4
.L_251:
        /*0098*/ 	.byte	0x04, 0x1e
        /*009a*/ 	.short	(.L_253 - .L_252)
.L_252:
        /*009c*/ 	.word	0x00000000


	//----- nvinfo : EIATTR_CBANK_PARAM_SIZE
	.align		4
.L_253:
        /*00a0*/ 	.byte	0x03, 0x19
        /*00a2*/ 	.short	0x0030


	//----- nvinfo : EIATTR_PARAM_CBANK
	.align		4
        /*00a4*/ 	.byte	0x04, 0x0a
        /*00a6*/ 	.short	(.L_255 - .L_254)
	.align		4
.L_254:
        /*00a8*/ 	.word	index@(.nv.constant0.filter_i128)
        /*00ac*/ 	.short	0x0380
        /*00ae*/ 	.short	0x0030


	//----- nvinfo : EIATTR_SW_WAR
	.align		4
.L_255:
        /*00b0*/ 	.byte	0x04, 0x36
        /*00b2*/ 	.short	(.L_257 - .L_256)
.L_256:
        /*00b4*/ 	.word	0x00000008
.L_257:


//--------------------- .nv.info.filter_i64       --------------------------
	.section	.nv.info.filter_i64,"",@"SHT_CUDA_INFO"
	.sectionflags	@""
	.align	4


	//----- nvinfo : EIATTR_CUDA_API_VERSION
	.align		4
        /*0000*/ 	.byte	0x04, 0x37
        /*0002*/ 	.short	(.L_259 - .L_258)
.L_258:
        /*0004*/ 	.word	0x00000082


	//----- nvinfo : EIATTR_KPARAM_INFO
	.align		4
.L_259:
        /*0008*/ 	.byte	0x04, 0x17
        /*000a*/ 	.short	(.L_261 - .L_260)
.L_260:
        /*000c*/ 	.word	0x00000000
        /*0010*/ 	.short	0x0006
        /*0012*/ 	.short	0x0028
        /*0014*/ 	.byte	0x00, 0xf5, 0x21, 0x00


	//----- nvinfo : EIATTR_KPARAM_INFO
	.align		4
.L_261:
        /*0018*/ 	.byte	0x04, 0x17
        /*001a*/ 	.short	(.L_263 - .L_262)
.L_262:
        /*001c*/ 	.word	0x00000000
        /*0020*/ 	.short	0x0005
        /*0022*/ 	.short	0x0024
        /*0024*/ 	.byte	0x00, 0xf0, 0x11, 0x00


	//----- nvinfo : EIATTR_KPARAM_INFO
	.align		4
.L_263:
        /*0028*/ 	.byte	0x04, 0x17
        /*002a*/ 	.short	(.L_265 - .L_264)
.L_264:
        /*002c*/ 	.word	0x00000000
        /*0030*/ 	.short	0x0004
        /*0032*/ 	.short	0x0020
        /*0034*/ 	.byte	0x00, 0xf0, 0x11, 0x00


	//----- nvinfo : EIATTR_KPARAM_INFO
	.align		4
.L_265:
        /*0038*/ 	.byte	0x04, 0x17
        /*003a*/ 	.short	(.L_267 - .L_266)
.L_266:
        /*003c*/ 	.word	0x00000000
        /*0040*/ 	.short	0x0003
        /*0042*/ 	.short	0x0018
        /*0044*/ 	.byte	0x00, 0xf5, 0x21, 0x00


	//----- nvinfo : EIATTR_KPARAM_INFO
	.align		4
.L_267:
        /*0048*/ 	.byte	0x04, 0x17
        /*004a*/ 	.short	(.L_269 - .L_268)
.L_268:
        /*004c*/ 	.word	0x00000000
        /*0050*/ 	.short	0x0002
        /*0052*/ 	.short	0x0010
        /*0054*/ 	.byte	0x00, 0xf0, 0x11, 0x00


	//----- nvinfo : EIATTR_KPARAM_INFO
	.align		4
.L_269:
        /*0058*/ 	.byte	0x04, 0x17
        /*005a*/ 	.short	(.L_271 - .L_270)
.L_270:
        /*005c*/ 	.word	0x00000000
        /*0060*/ 	.short	0x0001
        /*0062*/ 	.short	0x0008
        /*0064*/ 	.byte	0x00, 0xf5, 0x21, 0x00


	//----- nvinfo : EIATTR_KPARAM_INFO
	.align		4
.L_271:
        /*0068*/ 	.byte	0x04, 0x17
        /*006a*/ 	.short	(.L_273 - .L_272)
.L_272:
        /*006c*/ 	.word	0x00000000
        /*0070*/ 	.short	0x0000
        /*0072*/ 	.short	0x0000
        /*0074*/ 	.byte	0x00, 0xf5, 0x21, 0x00


	//----- nvinfo : EIATTR_SPARSE_MMA_MASK
	.align		4
.L_273:
        /*0078*/ 	.byte	0x03, 0x50
        /*007a*/ 	.short	0x0000


	//----- nvinfo : EIATTR_MAXREG_COUNT
	.align		4
        /*007c*/ 	.byte	0x03, 0x1b
        /*007e*/ 	.short	0x00ff


	//----- nvinfo : EIATTR_NUM_BARRIERS
	.align		4
        /*0080*/ 	.byte	0x02, 0x4c
        /*0082*/ 	.byte	0x01
	.zero		1


	//----- nvinfo : EIATTR_MERCURY_ISA_VERSION
	.align		4
        /*0084*/ 	.byte	0x03, 0x5f
        /*0086*/ 	.short	0x0101


	//----- nvinfo : EIATTR_VRC_CTA_INIT_COUNT
	.align		4
        /*0088*/ 	.byte	0x02, 0x4a
	.zero		1
	.zero		1


	//----- nvinfo : EIATTR_EXIT_INSTR_OFFSETS
	.align		4
        /*008c*/ 	.byte	0x04, 0x1c
        /*008e*/ 	.short	(.L_275 - .L_274)


	//   ....[0]....
.L_274:
        /*0090*/ 	.word	0x00000030


	//   ....[1]....
        /*0094*/ 	.word	0x00002ba0


	//----- nvinfo : EIATTR_CRS_STACK_SIZE
	.align		4
.L_275:
        /*0098*/ 	.byte	0x04, 0x1e
        /*009a*/ 	.short	(.L_277 - .L_276)
.L_276:
        /*009c*/ 	.word	0x00000000


	//----- nvinfo : EIATTR_CBANK_PARAM_SIZE
	.align		4
.L_277:
        /*00a0*/ 	.byte	0x03, 0x19
        /*00a2*/ 	.short	0x0030


	//----- nvinfo : EIATTR_PARAM_CBANK
	.align		4
        /*00a4*/ 	.byte	0x04, 0x0a
        /*00a6*/ 	.short	(.L_279 - .L_278)
	.align		4
.L_278:
        /*00a8*/ 	.word	index@(.nv.constant0.filter_i64)
        /*00ac*/ 	.short	0x0380
        /*00ae*/ 	.short	0x0030


	//----- nvinfo : EIATTR_SW_WAR
	.align		4
.L_279:
        /*00b0*/ 	.byte	0x04, 0x36
        /*00b2*/ 	.short	(.L_281 - .L_280)
.L_280:
        /*00b4*/ 	.word	0x00000008
.L_281:


//--------------------- .nv.info.filter_i32       --------------------------
	.section	.nv.info.filter_i32,"",@"SHT_CUDA_INFO"
	.sectionflags	@""
	.align	4


	//----- nvinfo : EIATTR_CUDA_API_VERSION
	.align		4
        /*0000*/ 	.byte	0x04, 0x37
        /*0002*/ 	.short	(.L_283 - .L_282)
.L_282:
        /*0004*/ 	.word	0x00000082


	//----- nvinfo : EIATTR_KPARAM_INFO
	.align		4
.L_283:
        /*0008*/ 	.byte	0x04, 0x17
        /*000a*/ 	.short	(.L_285 - .L_284)
.L_284:
        /*000c*/ 	.word	0x00000000
        /*0010*/ 	.short	0x0006
        /*0012*/ 	.short	0x0028
        /*0014*/ 	.byte	0x00, 0xf5, 0x21, 0x00


	//----- nvinfo : EIATTR_KPARAM_INFO
	.align		4
.L_285:
        /*0018*/ 	.byte	0x04, 0x17
        /*001a*/ 	.short	(.L_287 - .L_286)
.L_286:
        /*001c*/ 	.word	0x00000000
        /*0020*/ 	.short	0x0005
        /*0022*/ 	.short	0x0024
        /*0024*/ 	.byte	0x00, 0xf0, 0x11, 0x00


	//----- nvinfo : EIATTR_KPARAM_INFO
	.align		4
.L_287:
        /*0028*/ 	.byte	0x04, 0x17
        /*002a*/ 	.short	(.L_289 - .L_288)
.L_288:
        /*002c*/ 	.word	0x00000000
        /*0030*/ 	.short	0x0004
        /*0032*/ 	.short	0x0020
        /*0034*/ 	.byte	0x00, 0xf0, 0x11, 0x00


	//----- nvinfo : EIATTR_KPARAM_INFO
	.align		4
.L_289:
        /*0038*/ 	.byte	0x04, 0x17
        /*003a*/ 	.short	(.L_291 - .L_290)
.L_290:
        /*003c*/ 	.word	0x00000000
        /*0040*/ 	.short	0x0003
        /*0042*/ 	.short	0x0018
        /*0044*/ 	.byte	0x00, 0xf5, 0x21, 0x00


	//----- nvinfo : EIATTR_KPARAM_INFO
	.align		4
.L_291:
        /*0048*/ 	.byte	0x04, 0x17
        /*004a*/ 	.short	(.L_293 - .L_292)
.L_292:
        /*004c*/ 	.word	0x00000000
        /*0050*/ 	.short	0x0002
        /*0052*/ 	.short	0x0010
        /*0054*/ 	.byte	0x00, 0xf0, 0x11, 0x00


	//----- nvinfo : EIATTR_KPARAM_INFO
	.align		4
.L_293:
        /*0058*/ 	.byte	0x04, 0x17
        /*005a*/ 	.short	(.L_295 - .L_294)
.L_294:
        /*005c*/ 	.word	0x00000000
        /*0060*/ 	.short	0x0001
        /*0062*/ 	.short	0x0008
        /*0064*/ 	.byte	0x00, 0xf5, 0x21, 0x00


	//----- nvinfo : EIATTR_KPARAM_INFO
	.align		4
.L_295:
        /*0068*/ 	.byte	0x04, 0x17
        /*006a*/ 	.short	(.L_297 - .L_296)
.L_296:
        /*006c*/ 	.word	0x00000000
        /*0070*/ 	.short	0x0000
        /*0072*/ 	.short	0x0000
        /*0074*/ 	.byte	0x00, 0xf5, 0x21, 0x00


	//----- nvinfo : EIATTR_SPARSE_MMA_MASK
	.align		4
.L_297:
        /*0078*/ 	.byte	0x03, 0x50
        /*007a*/ 	.short	0x0000


	//----- nvinfo : EIATTR_MAXREG_COUNT
	.align		4
        /*007c*/ 	.byte	0x03, 0x1b
        /*007e*/ 	.short	0x00ff


	//----- nvinfo : EIATTR_NUM_BARRIERS
	.align		4
        /*0080*/ 	.byte	0x02, 0x4c
        /*0082*/ 	.byte	0x01
	.zero		1


	//----- nvinfo : EIATTR_MERCURY_ISA_VERSION
	.align		4
        /*0084*/ 	.byte	0x03, 0x5f
        /*0086*/ 	.short	0x0101


	//----- nvinfo : EIATTR_VRC_CTA_INIT_COUNT
	.align		4
        /*0088*/ 	.byte	0x02, 0x4a
	.zero		1
	.zero		1


	//----- nvinfo : EIATTR_EXIT_INSTR_OFFSETS
	.align		4
        /*008c*/ 	.byte	0x04, 0x1c
        /*008e*/ 	.short	(.L_299 - .L_298)


	//   ....[0]....
.L_298:
        /*0090*/ 	.word	0x00000030


	//   ....[1]....
        /*0094*/ 	.word	0x00002ba0


	//----- nvinfo : EIATTR_CRS_STACK_SIZE
	.align		4
.L_299:
        /*0098*/ 	.byte	0x04, 0x1e
        /*009a*/ 	.short	(.L_301 - .L_300)
.L_300:
        /*009c*/ 	.word	0x00000000


	//----- nvinfo : EIATTR_CBANK_PARAM_SIZE
	.align		4
.L_301:
        /*00a0*/ 	.byte	0x03, 0x19
        /*00a2*/ 	.short	0x0030


	//----- nvinfo : EIATTR_PARAM_CBANK
	.align		4
        /*00a4*/ 	.byte	0x04, 0x0a
        /*00a6*/ 	.short	(.L_303 - .L_302)
	.align		4
.L_302:
        /*00a8*/ 	.word	index@(.nv.constant0.filter_i32)
        /*00ac*/ 	.short	0x0380
        /*00ae*/ 	.short	0x0030


	//----- nvinfo : EIATTR_SW_WAR
	.align		4
.L_303:
        /*00b0*/ 	.byte	0x04, 0x36
        /*00b2*/ 	.short	(.L_305 - .L_304)
.L_304:
        /*00b4*/ 	.word	0x00000008
.L_305:


//--------------------- .nv.callgraph             --------------------------
	.section	.nv.callgraph,"",@"SHT_CUDA_CALLGRAPH"
	.align	4
	.sectionentsize	8
	.align		4
        /*0000*/ 	.word	0x00000000
	.align		4
        /*0004*/ 	.word	0xffffffff
	.align		4
        /*0008*/ 	.word	0x00000000
	.align		4
        /*000c*/ 	.word	0xfffffffe
	.align		4
        /*0010*/ 	.word	0x00000000
	.align		4
        /*0014*/ 	.word	0xfffffffd
	.align		4
        /*0018*/ 	.word	0x00000000
	.align		4
        /*001c*/ 	.word	0xfffffffc


//--------------------- .text.filter_i128_o3      --------------------------
	.section	.text.filter_i128_o3,"ax",@progbits
	.align	128
        .global         filter_i128_o3
        .type           filter_i128_o3,@function
        .size           filter_i128_o3,(.L_x_173 - filter_i128_o3)
        .other          filter_i128_o3,@"STO_CUDA_ENTRY STV_DEFAULT"
filter_i128_o3:
.text.filter_i128_o3:
[----:B------:R-:W-:Y:S01]  /*0000*/  LDC R1, c[0x0][0x37c] ;  /* 0x0000df00ff017b82 */ /* 0x000fe20000000800 */
[----:B------:R-:W0:Y:S07]  /*0010*/  LDCU.64 UR14, c[0x0][0x398] ;  /* 0x00007300ff0e77ac */ /* 0x000e2e0008000a00 */
[----:B------:R-:W1:Y:S01]  /*0020*/  S2UR UR9, SR_CTAID.X ;  /* 0x00000000000979c3 */ /* 0x000e620000002500 */
[----:B------:R-:W2:Y:S01]  /*0030*/  LDCU.64 UR12, c[0x0][0x380] ;  /* 0x00007000ff0c77ac */ /* 0x000ea20008000a00 */
[----:B0-----:R-:W-:Y:S01]  /*0040*/  ISETP.NE.AND P0, PT, RZ, UR15, PT ;  /* 0x0000000fff007c0c */ /* 0x001fe2000bf05270 */
[----:B------:R-:W-:-:S12]  /*0050*/  USHF.L.U32 UR8, UR15, 0x7, URZ ;  /* 0x000000070f087899 */ /* 0x000fd800080006ff */
[----:B-12---:R-:W-:Y:S05]  /*0060*/  @!P0 EXIT ;  /* 0x000000000000894d */ /* 0x006fea0003800000 */
[----:B------:R-:W0:Y:S01]  /*0070*/  S2R R3, SR_TID.X ;  /* 0x0000000000037919 */ /* 0x000e220000002100 */
[----:B------:R-:W-:Y:S01]  /*0080*/  UIMAD.WIDE.U32 UR4, UR8, UR9, URZ ;  /* 0x00000009080472a5 */ /* 0x000fe2000f8e00ff */
[----:B------:R-:W1:Y:S01]  /*0090*/  LDC.64 R28, c[0x0][0x3a0] ;  /* 0x0000e800ff1c7b82 */ /* 0x000e620000000a00 */
[----:B------:R-:W-:Y:S02]  /*00a0*/  UIMAD.WIDE.U32 UR6, UR8, 0x4, URZ ;  /* 0x00000004080678a5 */ /* 0x000fe4000f8e00ff */
[----:B------:R-:W-:-:S04]  /*00b0*/  ULEA UR11, UP0, UR4, UR12, 0x2 ;  /* 0x0000000c040b7291 */ /* 0x000fc8000f8010ff */
[----:B------:R-:W-:Y:S01]  /*00c0*/  ULEA.HI.X UR10, UR4, UR13, UR5, 0x2, UP0 ;  /* 0x0000000d040a7291 */ /* 0x000fe200080f1405 */
[----:B------:R-:W2:Y:S01]  /*00d0*/  LDC.64 R16, c[0x0][0x390] ;  /* 0x0000e400ff107b82 */ /* 0x000ea20000000a00 */
[----:B------:R-:W-:Y:S02]  /*00e0*/  UIADD3 UR6, UP1, UPT, -UR6, UR11, URZ ;  /* 0x0000000b06067290 */ /* 0x000fe4000ff3e1ff */
[----:B------:R-:W-:Y:S01]  /*00f0*/  MOV R24, UR11 ;  /* 0x0000000b00187c02 */ /* 0x000fe20008000f00 */
[----:B------:R-:W-:Y:S02]  /*0100*/  UISETP.NE.AND UP0, UPT, UR9, URZ, UPT ;  /* 0x000000ff0900728c */ /* 0x000fe4000bf05270 */
[----:B------:R-:W-:Y:S02]  /*0110*/  UIADD3.X UR7, UPT, UPT, ~UR7, UR10, URZ, UP1, !UPT ;  /* 0x0000000a07077290 */ /* 0x000fe40008ffe5ff */
[----:B------:R-:W-:Y:S01]  /*0120*/  MOV R25, UR10 ;  /* 0x0000000a00197c02 */ /* 0x000fe20008000f00 */
[----:B------:R-:W-:-:S02]  /*0130*/  UIADD3 UR4, UPT, UPT, UR14, -0x1, URZ ;  /* 0xffffffff0e047890 */ /* 0x000fc4000fffe0ff */
[----:B------:R-:W-:Y:S02]  /*0140*/  USEL UR6, UR6, UR12, UP0 ;  /* 0x0000000c06067287 */ /* 0x000fe40008000000 */
[----:B------:R-:W-:Y:S02]  /*0150*/  USEL UR7, UR7, UR13, UP0 ;  /* 0x0000000d07077287 */ /* 0x000fe40008000000 */
[----:B------:R-:W-:Y:S02]  /*0160*/  USHF.L.U32 UR5, UR8, 0x2, URZ ;  /* 0x0000000208057899 */ /* 0x000fe400080006ff */
[----:B------:R-:W-:Y:S01]  /*0170*/  UISETP.NE.AND UP0, UPT, UR9, UR4, UPT ;  /* 0x000000040900728c */ /* 0x000fe2000bf05270 */
[----:B------:R-:W-:Y:S01]  /*0180*/  MOV R26, UR6 ;  /* 0x00000006001a7c02 */ /* 0x000fe20008000f00 */
[----:B------:R-:W3:Y:S01]  /*0190*/  LDCU.64 UR12, c[0x0][0x358] ;  /* 0x00006b00ff0c77ac */ /* 0x000ee20008000a00 */
[----:B------:R-:W-:Y:S01]  /*01a0*/  MOV R27, UR7 ;  /* 0x00000007001b7c02 */ /* 0x000fe20008000f00 */
[----:B------:R-:W-:Y:S01]  /*01b0*/  USHF.R.U32.HI UR8, URZ, 0x1e, UR8 ;  /* 0x0000001eff087899 */ /* 0x000fe20008011608 */
[----:B0-----:R-:W-:Y:S01]  /*01c0*/  IMAD.WIDE.U32 R24, R3, 0x4, R24 ;  /* 0x0000000403187825 */ /* 0x001fe200078e0018 */
[----:B------:R-:W-:-:S02]  /*01d0*/  USEL UR5, UR5, URZ, UP0 ;  /* 0x000000ff05057287 */ /* 0x000fc40008000000 */
[----:B------:R-:W-:Y:S01]  /*01e0*/  USEL UR8, UR8, URZ, UP0 ;  /* 0x000000ff08087287 */ /* 0x000fe20008000000 */
[----:B------:R-:W-:-:S03]  /*01f0*/  IMAD.WIDE.U32 R26, R3, 0x4, R26 ;  /* 0x00000004031a7825 */ /* 0x000fc600078e001a */
[----:B------:R-:W-:Y:S01]  /*0200*/  IADD3 R12, P0, PT, R24, UR5, RZ ;  /* 0x00000005180c7c10 */ /* 0x000fe2000ff1e0ff */
[----:B-1----:R-:W-:-:S03]  /*0210*/  IMAD.WIDE.U32 R28, R3, 0x4, R28 ;  /* 0x00000004031c7825 */ /* 0x002fc600078e001c */
[----:B------:R-:W-:Y:S01]  /*0220*/  IADD3.X R13, PT, PT, R25, UR8, RZ, P0, !PT ;  /* 0x00000008190d7c10 */ /* 0x000fe200087fe4ff */
[----:B---3--:R-:W3:Y:S04]  /*0230*/  LDG.E.CONSTANT R30, desc[UR12][R24.64] ;  /* 0x0000000c181e7981 */ /* 0x008ee8000c1e9900 */
[----:B------:R-:W4:Y:S04]  /*0240*/  LDG.E.CONSTANT R4, desc[UR12][R12.64] ;  /* 0x0000000c0c047981 */ /* 0x000f28000c1e9900 */
[----:B------:R-:W4:Y:S04]  /*0250*/  LDG.E.CONSTANT R31, desc[UR12][R26.64] ;  /* 0x0000000c1a1f7981 */ /* 0x000f28000c1e9900 */
[----:B--2---:R0:W5:Y:S04]  /*0260*/  LDG.E.CONSTANT R5, desc[UR12][R16.64] ;  /* 0x0000000c10057981 */ /* 0x004168000c1e9900 */
[----:B------:R0:W5:Y:S04]  /*0270*/  LDG.E.CONSTANT R6, desc[UR12][R16.64+0x4] ;  /* 0x0000040c10067981 */ /* 0x000168000c1e9900 */
        /* <DEDUP_REMOVED lines=27> */
[----:B------:R0:W5:Y:S01]  /*0430*/  LDG.E.CONSTANT R39, desc[UR12][R28.64+0x3400] ;  /* 0x0034000c1c277981 */ /* 0x000162000c1e9900 */
[----:B------:R-:W-:-:S02]  /*0440*/  UIMAD UR4, UR9, UR15, URZ ;  /* 0x0000000f090472a4 */ /* 0x000fc4000f8e02ff */
[----:B------:R-:W-:Y:S02]  /*0450*/  UIADD3 UR5, UPT, UPT, -UR15, 0x1, URZ ;  /* 0x000000010f057890 */ /* 0x000fe4000fffe1ff */
[----:B------:R-:W-:Y:S01]  /*0460*/  UIMAD UR4, UR4, 0x3, URZ ;  /* 0x00000003040478a4 */ /* 0x000fe2000f8e02ff */
[----:B------:R-:W-:Y:S01]  /*0470*/  HFMA2 R40, -RZ, RZ, 0, 0 ;  /* 0x00000000ff287431 */ /* 0x000fe200000001ff */
[----:B------:R-:W1:Y:S02]  /*0480*/  LDCU.64 UR8, c[0x0][0x398] ;  /* 0x00007300ff0877ac */ /* 0x000e640008000a00 */
[----:B------:R-:W-:Y:S02]  /*0490*/  MOV R41, UR5 ;  /* 0x0000000500297c02 */ /* 0x000fe40008000f00 */
[----:B------:R-:W-:Y:S02]  /*04a0*/  MOV R42, UR4 ;  /* 0x00000004002a7c02 */ /* 0x000fe40008000f00 */
[----:B---3--:R-:W-:-:S02]  /*04b0*/  MOV R43, R30 ;  /* 0x0000001e002b7202 */ /* 0x008fc40000000f00 */
[----:B----4-:R-:W-:Y:S02]  /*04c0*/  MOV R45, R4 ;  /* 0x00000004002d7202 */ /* 0x010fe40000000f00 */
[----:B01----:R-:W-:-:S07]  /*04d0*/  MOV R44, R31 ;  /* 0x0000001f002c7202 */ /* 0x003fce0000000f00 */
.L_x_8:
[----:B------:R-:W-:Y:S02]  /*04e0*/  ISETP.NE.AND P0, PT, R41, RZ, PT ;  /* 0x000000ff2900720c */ /* 0x000fe40003f05270 */
[----:B------:R-:W-:Y:S02]  /*04f0*/  MOV R46, R45 ;  /* 0x0000002d002e7202 */ /* 0x000fe40000000f00 */
[----:B--23--:R-:W-:Y:S02]  /*0500*/  MOV R47, R43 ;  /* 0x0000002b002f7202 */ /* 0x00cfe40000000f00 */
[----:B------:R-:W-:Y:S02]  /*0510*/  MOV R48, R44 ;  /* 0x0000002c00307202 */ /* 0x000fe40000000f00 */
[----:B------:R-:W-:Y:S02]  /*0520*/  MOV R44, R31 ;  /* 0x0000001f002c7202 */ /* 0x000fe40000000f00 */
[----:B------:R-:W-:-:S02]  /*0530*/  MOV R43, R30 ;  /* 0x0000001e002b7202 */ /* 0x000fc40000000f00 */
[----:B------:R-:W-:Y:S01]  /*0540*/  MOV R45, R4 ;  /* 0x00000004002d7202 */ /* 0x000fe20000000f00 */
[----:B01----:R-:W-:Y:S06]  /*0550*/  @!P0 BRA `(.L_x_0) ;  /* 0x0000000000448947 */ /* 0x003fec0003800000 */
[----:B------:R-:W0:Y:S01]  /*0560*/  S2UR UR5, SR_CTAID.X ;  /* 0x00000000000579c3 */ /* 0x000e220000002500 */
[----:B------:R-:W-:Y:S01]  /*0570*/  UIADD3 UR6, UPT, UPT, UR8, -0x1, URZ ;  /* 0xffffffff08067890 */ /* 0x000fe2000fffe0ff */
[----:B------:R-:W-:Y:S01]  /*0580*/  SHF.R.S32.HI R49, RZ, 0x1f, R40 ;  /* 0x0000001fff317819 */ /* 0x000fe20000011428 */
[----:B------:R-:W-:Y:S01]  /*0590*/  USHF.L.U32 UR4, UR9, 0x7, URZ ;  /* 0x0000000709047899 */ /* 0x000fe200080006ff */
[----:B------:R-:W-:-:S04]  /*05a0*/  IADD3 R28, P0, PT, R26, R40, RZ ;  /* 0x000000281a1c7210 */ /* 0x000fc80007f1e0ff */
[----:B------:R-:W-:Y:S02]  /*05b0*/  IADD3.X R29, PT, PT, R27, R49, RZ, P0, !PT ;  /* 0x000000311b1d7210 */ /* 0x000fe400007fe4ff */
[----:B------:R-:W-:-:S03]  /*05c0*/  IADD3 R50, P0, PT, R24, R40, RZ ;  /* 0x0000002818327210 */ /* 0x000fc60007f1e0ff */
[----:B------:R1:W5:Y:S01]  /*05d0*/  LDG.E.CONSTANT R31, desc[UR12][R28.64+0x200] ;  /* 0x0002000c1c1f7981 */ /* 0x000362000c1e9900 */
[----:B------:R-:W-:-:S05]  /*05e0*/  IADD3.X R51, PT, PT, R25, R49, RZ, P0, !PT ;  /* 0x0000003119337210 */ /* 0x000fca00007fe4ff */
[----:B------:R2:W5:Y:S01]  /*05f0*/  LDG.E.CONSTANT R30, desc[UR12][R50.64+0x200] ;  /* 0x0002000c321e7981 */ /* 0x000562000c1e9900 */
[----:B0-----:R-:W-:Y:S02]  /*0600*/  UISETP.NE.AND UP0, UPT, UR5, UR6, UPT ;  /* 0x000000060500728c */ /* 0x001fe4000bf05270 */
[----:B------:R-:W-:-:S04]  /*0610*/  UIMAD.WIDE.U32 UR4, UR4, 0x4, URZ ;  /* 0x00000004040478a5 */ /* 0x000fc8000f8e00ff */
[----:B------:R-:W-:Y:S02]  /*0620*/  USEL UR6, UR4, URZ, UP0 ;  /* 0x000000ff04067287 */ /* 0x000fe40008000000 */
[----:B------:R-:W-:-:S04]  /*0630*/  USEL UR4, UR5, URZ, UP0 ;  /* 0x000000ff05047287 */ /* 0x000fc80008000000 */
[----:B-1----:R-:W-:-:S04]  /*0640*/  IADD3 R28, P0, PT, R50, UR6, RZ ;  /* 0x00000006321c7c10 */ /* 0x002fc8000ff1e0ff */
[----:B------:R-:W-:-:S05]  /*0650*/  IADD3.X R29, PT, PT, R51, UR4, RZ, P0, !PT ;  /* 0x00000004331d7c10 */ /* 0x000fca00087fe4ff */
[----:B------:R2:W5:Y:S04]  /*0660*/  LDG.E.CONSTANT R4, desc[UR12][R28.64+0x200] ;  /* 0x0002000c1c047981 */ /* 0x000568000c1e9900 */
.L_x_0:
[----:B------:R-:W0:Y:S01]  /*0670*/  S2R R49, SR_TID.X ;  /* 0x0000000000317919 */ /* 0x000e220000002100 */
[----:B--2--5:R-:W-:Y:S01]  /*0680*/  FFMA R29, R0, R48, RZ ;  /* 0x00000030001d7223 */ /* 0x024fe200000000ff */
[----:B------:R-:W-:Y:S05]  /*0690*/  WARPSYNC.ALL ;  /* 0x0000000000007948 */ /* 0x000fea0003800000 */
[----:B------:R-:W1:Y:S01]  /*06a0*/  S2UR UR5, SR_CgaCtaId ;  /* 0x00000000000579c3 */ /* 0x000e620000008800 */
[----:B------:R-:W-:-:S07]  /*06b0*/  FFMA R28, R8, R44, R29 ;  /* 0x0000002c081c7223 */ /* 0x000fce000000001d */
[----:B------:R-:W-:Y:S01]  /*06c0*/  BAR.SYNC.DEFER_BLOCKING 0x0 ;  /* 0x0000000000007b1d */ /* 0x000fe20000010000 */
[----:B------:R-:W-:Y:S01]  /*06d0*/  IADD3 R41, PT, PT, R41, 0x1, RZ ;  /* 0x0000000129297810 */ /* 0x000fe20007ffe0ff */
[----:B------:R-:W-:-:S03]  /*06e0*/  FFMA R29, R11, R31, R28 ;  /* 0x0000001f0b1d7223 */ /* 0x000fc6000000001c */
[----:B------:R-:W-:Y:S01]  /*06f0*/  ISETP.NE.AND P1, PT, R41, 0x1, PT ;  /* 0x000000012900780c */ /* 0x000fe20003f25270 */
[----:B------:R-:W-:Y:S01]  /*0700*/  UMOV UR4, 0x400 ;  /* 0x0000040000047882 */ /* 0x000fe20000000000 */
[----:B------:R-:W-:-:S04]  /*0710*/  FFMA R28, R14, R47, R29 ;  /* 0x0000002f0e1c7223 */ /* 0x000fc8000000001d */
[----:B------:R-:W-:-:S04]  /*0720*/  FFMA R29, R17, R43, R28 ;  /* 0x0000002b111d7223 */ /* 0x000fc8000000001c */
[----:B------:R-:W-:-:S04]  /*0730*/  FFMA R28, R20, R30, R29 ;  /* 0x0000001e141c7223 */ /* 0x000fc8000000001d */
[----:B------:R-:W-:Y:S01]  /*0740*/  FFMA R29, R23, R46, R28 ;  /* 0x0000002e171d7223 */ /* 0x000fe2000000001c */
[----:B-1----:R-:W-:-:S03]  /*0750*/  ULEA UR4, UR5, UR4, 0x18 ;  /* 0x0000000405047291 */ /* 0x002fc6000f8ec0ff */
[----:B------:R-:W-:Y:S01]  /*0760*/  FFMA R28, R34, R45, R29 ;  /* 0x0000002d221c7223 */ /* 0x000fe2000000001d */
[C---:B0-----:R-:W-:Y:S02]  /*0770*/  ISETP.GT.U32.AND P3, PT, R49.reuse, 0x3f, PT ;  /* 0x0000003f3100780c */ /* 0x041fe40003f64070 */
[----:B------:R-:W-:Y:S01]  /*0780*/  ISETP.GT.U32.AND P2, PT, R49, 0x1f, PT ;  /* 0x0000001f3100780c */ /* 0x000fe20003f44070 */
[----:B------:R-:W-:Y:S01]  /*0790*/  FFMA R29, R37, R4, R28 ;  /* 0x00000004251d7223 */ /* 0x000fe2000000001c */
[----:B------:R-:W-:-:S05]  /*07a0*/  LEA R50, R49, UR4, 0x2 ;  /* 0x0000000431327c11 */ /* 0x000fca000f8e10ff */
[----:B------:R-:W-:Y:S01]  /*07b0*/  STS [R50], R29 ;  /* 0x0000001d32007388 */ /* 0x000fe20000000800 */
[----:B------:R-:W-:Y:S06]  /*07c0*/  BAR.SYNC.DEFER_BLOCKING 0x0 ;  /* 0x0000000000007b1d */ /* 0x000fec0000010000 */
[----:B------:R-:W-:Y:S04]  /*07d0*/  @!P3 LDS R28, [R50+0x100] ;  /* 0x00010000321cb984 */ /* 0x000fe80000000800 */
[----:B------:R-:W0:Y:S02]  /*07e0*/  @!P3 LDS R51, [R50] ;  /* 0x000000003233b984 */ /* 0x000e240000000800 */
[----:B0-----:R-:W-:-:S05]  /*07f0*/  @!P3 FADD R51, R28, R51 ;  /* 0x000000331c33b221 */ /* 0x001fca0000000000 */
[----:B------:R0:W-:Y:S01]  /*0800*/  @!P3 STS [R50], R51 ;  /* 0x000000333200b388 */ /* 0x0001e20000000800 */
[----:B------:R-:W-:Y:S06]  /*0810*/  BAR.SYNC.DEFER_BLOCKING 0x0 ;  /* 0x0000000000007b1d */ /* 0x000fec0000010000 */
[----:B------:R-:W-:Y:S05]  /*0820*/  @P2 BRA `(.L_x_1) ;  /* 0x00000000005c2947 */ /* 0x000fea0003800000 */
[----:B------:R-:W-:Y:S01]  /*0830*/  LDS R53, [R50] ;  /* 0x0000000032357984 */ /* 0x000fe20000000800 */
[----:B------:R-:W-:Y:S01]  /*0840*/  UMOV UR4, 0xffffffff ;  /* 0xffffffff00047882 */ /* 0x000fe20000000000 */
[----:B------:R-:W-:Y:S02]  /*0850*/  ISETP.NE.AND P4, PT, R49, RZ, PT ;  /* 0x000000ff3100720c */ /* 0x000fe40003f85270 */
[----:B------:R-:W1:Y:S02]  /*0860*/  LDS R28, [R50+0x80] ;  /* 0x00008000321c7984 */ /* 0x000e640000000800 */
[----:B-1----:R-:W-:Y:S01]  /*0870*/  FADD R53, R53, R28 ;  /* 0x0000001c35357221 */ /* 0x002fe20000000000 */
[----:B------:R-:W-:Y:S08]  /*0880*/  BRA.DIV UR4, `(.L_x_2) ;  /* 0x0000000604ac7947 */ /* 0x000ff0000b800000 */
[----:B------:R-:W1:Y:S02]  /*0890*/  SHFL.DOWN PT, R52, R53, 0x1, 0x1f ;  /* 0x08201f0035347f89 */ /* 0x000e6400000e0000 */
[----:B-1----:R-:W-:-:S05]  /*08a0*/  FADD R53, R53, R52 ;  /* 0x0000003435357221 */ /* 0x002fca0000000000 */
[----:B------:R-:W1:Y:S02]  /*08b0*/  SHFL.DOWN PT, R52, R53, 0x2, 0x1f ;  /* 0x08401f0035347f89 */ /* 0x000e6400000e0000 */
[----:B-1----:R-:W-:-:S05]  /*08c0*/  FADD R53, R53, R52 ;  /* 0x0000003435357221 */ /* 0x002fca0000000000 */
[----:B------:R-:W1:Y:S02]  /*08d0*/  SHFL.DOWN PT, R52, R53, 0x4, 0x1f ;  /* 0x08801f0035347f89 */ /* 0x000e6400000e0000 */
[----:B-1----:R-:W-:-:S05]  /*08e0*/  FADD R53, R53, R52 ;  /* 0x0000003435357221 */ /* 0x002fca0000000000 */
[----:B------:R-:W1:Y:S02]  /*08f0*/  SHFL.DOWN PT, R52, R53, 0x8, 0x1f ;  /* 0x09001f0035347f89 */ /* 0x000e6400000e0000 */
[----:B-1----:R-:W-:-:S05]  /*0900*/  FADD R53, R53, R52 ;  /* 0x0000003435357221 */ /* 0x002fca0000000000 */
[----:B------:R1:W2:Y:S02]  /*0910*/  SHFL.DOWN PT, R52, R53, 0x10, 0x1f ;  /* 0x0a001f0035347f89 */ /* 0x0002a400000e0000 */
.L_x_14:
[----:B--2---:R-:W-:-:S04]  /*0920*/  FADD R52, R53, R52 ;  /* 0x0000003435347221 */ /* 0x004fc80000000000 */
[----:B------:R-:W-:-:S05]  /*0930*/  @!P4 FADD R52, R5, R52 ;  /* 0x000000340534c221 */ /* 0x000fca0000000000 */
[-C--:B------:R-:W-:Y:S02]  /*0940*/  @!P4 FMNMX R28, RZ, R52.reuse, !PT ;  /* 0x00000034ff1cc209 */ /* 0x080fe40007800000 */
[----:B------:R-:W-:-:S05]  /*0950*/  @!P4 FMNMX R29, RZ, R52, PT ;  /* 0x00000034ff1dc209 */ /* 0x000fca0003800000 */
[----:B0-----:R-:W-:Y:S02]  /*0960*/  @!P4 FFMA R51, R29, 0.10000000149011611938, R28 ;  /* 0x3dcccccd1d33c823 */ /* 0x001fe4000000001c */
[----:B------:R-:W0:Y:S02]  /*0970*/  @!P4 LDC.64 R28, c[0x0][0x388] ;  /* 0x0000e200ff1ccb82 */ /* 0x000e240000000a00 */
[----:B0-----:R-:W-:-:S05]  /*0980*/  @!P4 IMAD.WIDE.U32 R28, R42, 0x4, R28 ;  /* 0x000000042a1cc825 */ /* 0x001fca00078e001c */
[----:B------:R2:W-:Y:S02]  /*0990*/  @!P4 STG.E desc[UR12][R28.64], R51 ;  /* 0x000000331c00c986 */ /* 0x0005e4000c10190c */
.L_x_1:
[----:B--2---:R-:W-:Y:S01]  /*09a0*/  FFMA R28, R2, R48, RZ ;  /* 0x00000030021c7223 */ /* 0x004fe200000000ff */
[----:B------:R-:W-:Y:S05]  /*09b0*/  WARPSYNC.ALL ;  /* 0x0000000000007948 */ /* 0x000fea0003800000 */
[----:B------:R-:W-:Y:S01]  /*09c0*/  FFMA R29, R9, R44, R28 ;  /* 0x0000002c091d7223 */ /* 0x000fe2000000001c */
[----:B------:R-:W-:Y:S03]  /*09d0*/  BAR.SYNC.DEFER_BLOCKING 0x0 ;  /* 0x0000000000007b1d */ /* 0x000fe60000010000 */
[----:B------:R-:W-:-:S04]  /*09e0*/  FFMA R28, R12, R31, R29 ;  /* 0x0000001f0c1c7223 */ /* 0x000fc8000000001d */
[----:B------:R-:W-:-:S04]  /*09f0*/  FFMA R29, R15, R47, R28 ;  /* 0x0000002f0f1d7223 */ /* 0x000fc8000000001c */
[----:B------:R-:W-:-:S04]  /*0a00*/  FFMA R28, R18, R43, R29 ;  /* 0x0000002b121c7223 */ /* 0x000fc8000000001d */
[----:B------:R-:W-:-:S04]  /*0a10*/  FFMA R29, R21, R30, R28 ;  /* 0x0000001e151d7223 */ /* 0x000fc8000000001c */
[----:B------:R-:W-:-:S04]  /*0a20*/  FFMA R28, R32, R46, R29 ;  /* 0x0000002e201c7223 */ /* 0x000fc8000000001d */
[----:B------:R-:W-:-:S04]  /*0a30*/  FFMA R29, R35, R45, R28 ;  /* 0x0000002d231d7223 */ /* 0x000fc8000000001c */
[----:B------:R-:W-:-:S05]  /*0a40*/  FFMA R29, R38, R4, R29 ;  /* 0x00000004261d7223 */ /* 0x000fca000000001d */
[----:B------:R-:W-:Y:S01]  /*0a50*/  STS [R50], R29 ;  /* 0x0000001d32007388 */ /* 0x000fe20000000800 */
[----:B------:R-:W-:Y:S06]  /*0a60*/  BAR.SYNC.DEFER_BLOCKING 0x0 ;  /* 0x0000000000007b1d */ /* 0x000fec0000010000 */
[----:B------:R-:W-:Y:S04]  /*0a70*/  @!P3 LDS R28, [R50+0x100] ;  /* 0x00010000321cb984 */ /* 0x000fe80000000800 */
[----:B0-----:R-:W0:Y:S02]  /*0a80*/  @!P3 LDS R51, [R50] ;  /* 0x000000003233b984 */ /* 0x001e240000000800 */
[----:B0-----:R-:W-:-:S05]  /*0a90*/  @!P3 FADD R51, R28, R51 ;  /* 0x000000331c33b221 */ /* 0x001fca0000000000 */
[----:B------:R0:W-:Y:S01]  /*0aa0*/  @!P3 STS [R50], R51 ;  /* 0x000000333200b388 */ /* 0x0001e20000000800 */
[----:B------:R-:W-:Y:S06]  /*0ab0*/  BAR.SYNC.DEFER_BLOCKING 0x0 ;  /* 0x0000000000007b1d */ /* 0x000fec0000010000 */
[----:B------:R-:W-:Y:S05]  /*0ac0*/  @P2 BRA `(.L_x_3) ;  /* 0x00000000005c2947 */ /* 0x000fea0003800000 */
[----:B-1----:R-:W-:Y:S01]  /*0ad0*/  LDS R53, [R50] ;  /* 0x0000000032357984 */ /* 0x002fe20000000800 */
        /* <DEDUP_REMOVED lines=14> */
.L_x_20:
[----:B-12---:R-:W-:-:S04]  /*0bc0*/  FADD R53, R53, R52 ;  /* 0x0000003435357221 */ /* 0x006fc80000000000 */
[----:B------:R-:W-:-:S05]  /*0bd0*/  @!P4 FADD R53, R6, R53 ;  /* 0x000000350635c221 */ /* 0x000fca0000000000 */
[-C--:B------:R-:W-:Y:S02]  /*0be0*/  @!P4 FMNMX R28, RZ, R53.reuse, !PT ;  /* 0x00000035ff1cc209 */ /* 0x080fe40007800000 */
[----:B------:R-:W-:-:S05]  /*0bf0*/  @!P4 FMNMX R53, RZ, R53, PT ;  /* 0x00000035ff35c209 */ /* 0x000fca0003800000 */
[----:B------:R-:W-:Y:S02]  /*0c00*/  @!P4 FFMA R53, R53, 0.10000000149011611938, R28 ;  /* 0x3dcccccd3535c823 */ /* 0x000fe4000000001c */
[----:B------:R-:W1:Y:S02]  /*0c10*/  @!P4 LDC.64 R28, c[0x0][0x388] ;  /* 0x0000e200ff1ccb82 */ /* 0x000e640000000a00 */
[----:B-1----:R-:W-:-:S05]  /*0c20*/  @!P4 IMAD.WIDE.U32 R28, R42, 0x4, R28 ;  /* 0x000000042a1cc825 */ /* 0x002fca00078e001c */
[----:B------:R2:W-:Y:S02]  /*0c30*/  @!P4 STG.E desc[UR12][R28.64+0x4], R53 ;  /* 0x000004351c00c986 */ /* 0x0005e4000c10190c */
.L_x_3:
[----:B--2---:R-:W-:Y:S01]  /*0c40*/  FFMA R29, R3, R48, RZ ;  /* 0x00000030031d7223 */ /* 0x004fe200000000ff */
[----:B------:R-:W-:Y:S05]  /*0c50*/  WARPSYNC.ALL ;  /* 0x0000000000007948 */ /* 0x000fea0003800000 */
[----:B------:R-:W-:Y:S01]  /*0c60*/  FFMA R28, R10, R44, R29 ;  /* 0x0000002c0a1c7223 */ /* 0x000fe2000000001d */
[----:B------:R-:W-:Y:S03]  /*0c70*/  BAR.SYNC.DEFER_BLOCKING 0x0 ;  /* 0x0000000000007b1d */ /* 0x000fe60000010000 */
[----:B------:R-:W-:-:S03]  /*0c80*/  FFMA R29, R13, R31, R28 ;  /* 0x0000001f0d1d7223 */ /* 0x000fc6000000001c */
[----:B------:R-:W-:Y:S01]  /*0c90*/  BSSY B0, `(.L_x_5) ;  /* 0x0000026000007945 */ /* 0x000fe20003800000 */
        /* <DEDUP_REMOVED lines=9> */
[----:B------:R-:W2:Y:S02]  /*0d30*/  @!P3 LDS R47, [R50] ;  /* 0x00000000322fb984 */ /* 0x000ea40000000800 */
[----:B--2---:R-:W-:-:S05]  /*0d40*/  @!P3 FADD R47, R28, R47 ;  /* 0x0000002f1c2fb221 */ /* 0x004fca0000000000 */
[----:B------:R2:W-:Y:S01]  /*0d50*/  @!P3 STS [R50], R47 ;  /* 0x0000002f3200b388 */ /* 0x0005e20000000800 */
[----:B------:R-:W-:Y:S06]  /*0d60*/  BAR.SYNC.DEFER_BLOCKING 0x0 ;  /* 0x0000000000007b1d */ /* 0x000fec0000010000 */
[----:B------:R-:W-:Y:S05]  /*0d70*/  @P2 BRA `(.L_x_6) ;  /* 0x00000000005c2947 */ /* 0x000fea0003800000 */
[----:B------:R-:W-:Y:S01]  /*0d80*/  LDS R28, [R50] ;  /* 0x00000000321c7984 */ /* 0x000fe20000000800 */
[----:B------:R-:W-:Y:S01]  /*0d90*/  UMOV UR4, 0xffffffff ;  /* 0xffffffff00047882 */ /* 0x000fe20000000000 */
[----:B------:R-:W-:Y:S02]  /*0da0*/  ISETP.NE.AND P2, PT, R49, RZ, PT ;  /* 0x000000ff3100720c */ /* 0x000fe40003f45270 */
[----:B------:R-:W3:Y:S02]  /*0db0*/  LDS R29, [R50+0x80] ;  /* 0x00008000321d7984 */ /* 0x000ee40000000800 */
[----:B---3--:R-:W-:Y:S01]  /*0dc0*/  FADD R46, R28, R29 ;  /* 0x0000001d1c2e7221 */ /* 0x008fe20000000000 */
[----:B------:R-:W-:Y:S08]  /*0dd0*/  BRA.DIV UR4, `(.L_x_7) ;  /* 0x0000000604307947 */ /* 0x000ff0000b800000 */
[----:B------:R-:W2:Y:S02]  /*0de0*/  SHFL.DOWN PT, R52, R46, 0x1, 0x1f ;  /* 0x08201f002e347f89 */ /* 0x000ea400000e0000 */
[----:B--2---:R-:W-:-:S05]  /*0df0*/  FADD R47, R46, R52 ;  /* 0x000000342e2f7221 */ /* 0x004fca0000000000 */
[----:B------:R-:W2:Y:S02]  /*0e00*/  SHFL.DOWN PT, R52, R47, 0x2, 0x1f ;  /* 0x08401f002f347f89 */ /* 0x000ea400000e0000 */
[----:B--2---:R-:W-:-:S05]  /*0e10*/  FADD R48, R47, R52 ;  /* 0x000000342f307221 */ /* 0x004fca0000000000 */
[----:B------:R-:W2:Y:S02]  /*0e20*/  SHFL.DOWN PT, R52, R48, 0x4, 0x1f ;  /* 0x08801f0030347f89 */ /* 0x000ea400000e0000 */
[----:B--2---:R-:W-:-:S05]  /*0e30*/  FADD R49, R48, R52 ;  /* 0x0000003430317221 */ /* 0x004fca0000000000 */
[----:B------:R-:W0:Y:S02]  /*0e40*/  SHFL.DOWN PT, R52, R49, 0x8, 0x1f ;  /* 0x09001f0031347f89 */ /* 0x000e2400000e0000 */
[----:B0-----:R-:W-:-:S05]  /*0e50*/  FADD R50, R49, R52 ;  /* 0x0000003431327221 */ /* 0x001fca0000000000 */
[----:B------:R0:W2:Y:S02]  /*0e60*/  SHFL.DOWN PT, R52, R50, 0x10, 0x1f ;  /* 0x0a001f0032347f89 */ /* 0x0000a400000e0000 */
.L_x_26:
[----:B------:R-:W3:Y:S01]  /*0e70*/  @!P2 LDC.64 R28, c[0x0][0x388] ;  /* 0x0000e200ff1cab82 */ /* 0x000ee20000000a00 */
[----:B--2---:R-:W-:-:S04]  /*0e80*/  FADD R52, R50, R52 ;  /* 0x0000003432347221 */ /* 0x004fc80000000000 */
[----:B------:R-:W-:-:S05]  /*0e90*/  @!P2 FADD R52, R7, R52 ;  /* 0x000000340734a221 */ /* 0x000fca0000000000 */
[-C--:B------:R-:W-:Y:S02]  /*0ea0*/  @!P2 FMNMX R46, RZ, R52.reuse, !PT ;  /* 0x00000034ff2ea209 */ /* 0x080fe40007800000 */
[----:B------:R-:W-:-:S05]  /*0eb0*/  @!P2 FMNMX R47, RZ, R52, PT ;  /* 0x00000034ff2fa209 */ /* 0x000fca0003800000 */
[----:B------:R-:W-:Y:S01]  /*0ec0*/  @!P2 FFMA R47, R47, 0.10000000149011611938, R46 ;  /* 0x3dcccccd2f2fa823 */ /* 0x000fe2000000002e */
[----:B---3--:R-:W-:-:S05]  /*0ed0*/  @!P2 IMAD.WIDE.U32 R28, R42, 0x4, R28 ;  /* 0x000000042a1ca825 */ /* 0x008fca00078e001c */
[----:B------:R3:W-:Y:S02]  /*0ee0*/  @!P2 STG.E desc[UR12][R28.64+0x8], R47 ;  /* 0x0000082f1c00a986 */ /* 0x0007e4000c10190c */
.L_x_6:
[----:B------:R-:W-:Y:S05]  /*0ef0*/  BSYNC B0 ;  /* 0x0000000000007941 */ /* 0x000fea0003800000 */
.L_x_5:
[----:B------:R-:W-:Y:S02]  /*0f00*/  IADD3 R42, PT, PT, R42, 0x3, RZ ;  /* 0x000000032a2a7810 */ /* 0x000fe40007ffe0ff */
[----:B------:R-:W-:Y:S01]  /*0f10*/  IADD3 R40, PT, PT, R40, 0x200, RZ ;  /* 0x0000020028287810 */ /* 0x000fe20007ffe0ff */
[----:B------:R-:W-:Y:S06]  /*0f20*/  @P1 BRA `(.L_x_8) ;  /* 0xfffffff4006c1947 */ /* 0x000fec000383ffff */
[----:B------:R-:W-:Y:S05]  /*0f30*/  EXIT ;  /* 0x000000000000794d */ /* 0x000fea0003800000 */
.L_x_2:
[----:B0-----:R-:W-:Y:S01]  /*0f40*/  HFMA2 R51, -RZ, RZ, 0, 5.9604644775390625e-08 ;  /* 0x00000001ff337431 */ /* 0x001fe200000001ff */
[----:B------:R-:W-:Y:S02]  /*0f50*/  MOV R29, 0x1f ;  /* 0x0000001f001d7802 */ /* 0x000fe40000000f00 */
[----:B------:R-:W-:-:S07]  /*0f60*/  MOV R28, 0xffffffff ;  /* 0xffffffff001c7802 */ /* 0x000fce0000000f00 */
[----:B------:R-:W-:Y:S05]  /*0f70*/  WARPSYNC.COLLECTIVE R28, `(.L_x_9) ;  /* 0x000000001c087348 */ /* 0x000fea0003c00000 */
[----:B------:R0:W1:Y:S02]  /*0f80*/  SHFL.DOWN P0, R52, R53, R51, R29 ;  /* 0x0800003335347389 */ /* 0x000064000000001d */
[----:B01----:R-:W-:Y:S05]  /*0f90*/  ENDCOLLECTIVE ;  /* 0x000000000000791b */ /* 0x003fea0003800000 */
.L_x_9:
[----:B------:R-:W-:Y:S02]  /*0fa0*/  HFMA2 R51, -RZ, RZ, 0, 1.1920928955078125e-07 ;  /* 0x00000002ff337431 */ /* 0x000fe400000001ff */
[----:B------:R-:W-:-:S07]  /*0fb0*/  FADD R53, R53, R52 ;  /* 0x0000003435357221 */ /* 0x000fce0000000000 */
[----:B------:R-:W-:Y:S05]  /*0fc0*/  WARPSYNC.COLLECTIVE R28, `(.L_x_10) ;  /* 0x000000001c087348 */ /* 0x000fea0003c00000 */
[----:B------:R0:W1:Y:S02]  /*0fd0*/  SHFL.DOWN P0, R52, R53, R51, R29 ;  /* 0x0800003335347389 */ /* 0x000064000000001d */
[----:B01----:R-:W-:Y:S05]  /*0fe0*/  ENDCOLLECTIVE ;  /* 0x000000000000791b */ /* 0x003fea0003800000 */
.L_x_10:
[----:B------:R-:W-:Y:S01]  /*0ff0*/  MOV R51, 0x4 ;  /* 0x0000000400337802 */ /* 0x000fe20000000f00 */
[----:B------:R-:W-:-:S07]  /*1000*/  FADD R53, R53, R52 ;  /* 0x0000003435357221 */ /* 0x000fce0000000000 */
[----:B------:R-:W-:Y:S05]  /*1010*/  WARPSYNC.COLLECTIVE R28, `(.L_x_11) ;  /* 0x000000001c087348 */ /* 0x000fea0003c00000 */
[----:B------:R0:W1:Y:S02]  /*1020*/  SHFL.DOWN P0, R52, R53, R51, R29 ;  /* 0x0800003335347389 */ /* 0x000064000000001d */
[----:B01----:R-:W-:Y:S05]  /*1030*/  ENDCOLLECTIVE ;  /* 0x000000000000791b */ /* 0x003fea0003800000 */
.L_x_11:
[----:B------:R-:W-:Y:S02]  /*1040*/  HFMA2 R51, -RZ, RZ, 0, 4.76837158203125e-07 ;  /* 0x00000008ff337431 */ /* 0x000fe400000001ff */
[----:B------:R-:W-:-:S07]  /*1050*/  FADD R53, R53, R52 ;  /* 0x0000003435357221 */ /* 0x000fce0000000000 */
[----:B------:R-:W-:Y:S05]  /*1060*/  WARPSYNC.COLLECTIVE R28, `(.L_x_12) ;  /* 0x000000001c087348 */ /* 0x000fea0003c00000 */
[----:B------:R0:W1:Y:S02]  /*1070*/  SHFL.DOWN P0, R52, R53, R51, R29 ;  /* 0x0800003335347389 */ /* 0x000064000000001d */
[----:B01----:R-:W-:Y:S05]  /*1080*/  ENDCOLLECTIVE ;  /* 0x000000000000791b */ /* 0x003fea0003800000 */
.L_x_12:
[----:B------:R-:W-:Y:S01]  /*1090*/  MOV R51, 0x10 ;  /* 0x0000001000337802 */ /* 0x000fe20000000f00 */
[----:B------:R-:W-:-:S07]  /*10a0*/  FADD R53, R53, R52 ;  /* 0x0000003435357221 */ /* 0x000fce0000000000 */
[----:B------:R-:W-:Y:S05]  /*10b0*/  WARPSYNC.COLLECTIVE R28, `(.L_x_13) ;  /* 0x000000001c087348 */ /* 0x000fea0003c00000 */
[----:B------:R0:W1:Y:S02]  /*10c0*/  SHFL.DOWN P0, R52, R53, R51, R29 ;  /* 0x0800003335347389 */ /* 0x000064000000001d */
[----:B01----:R-:W-:Y:S05]  /*10d0*/  ENDCOLLECTIVE ;  /* 0x000000000000791b */ /* 0x003fea0003800000 */
.L_x_13:
[----:B------:R-:W-:Y:S05]  /*10e0*/  BRA `(.L_x_14) ;  /* 0xfffffff8000c7947 */ /* 0x000fea000383ffff */
.L_x_4:
[----:B0-----:R-:W-:Y:S01]  /*10f0*/  HFMA2 R51, -RZ, RZ, 0, 5.9604644775390625e-08 ;  /* 0x00000001ff337431 */ /* 0x001fe200000001ff */
[----:B------:R-:W-:Y:S02]  /*1100*/  MOV R29, 0x1f ;  /* 0x0000001f001d7802 */ /* 0x000fe40000000f00 */
[----:B------:R-:W-:-:S07]  /*1110*/  MOV R28, 0xffffffff ;  /* 0xffffffff001c7802 */ /* 0x000fce0000000f00 */
[----:B------:R-:W-:Y:S05]  /*1120*/  WARPSYNC.COLLECTIVE R28, `(.L_x_15) ;  /* 0x000000001c087348 */ /* 0x000fea0003c00000 */
[----:B------:R0:W1:Y:S02]  /*1130*/  SHFL.DOWN P0, R52, R53, R51, R29 ;  /* 0x0800003335347389 */ /* 0x000064000000001d */
[----:B01----:R-:W-:Y:S05]  /*1140*/  ENDCOLLECTIVE ;  /* 0x000000000000791b */ /* 0x003fea0003800000 */
.L_x_15:
[----:B------:R-:W-:Y:S02]  /*1150*/  HFMA2 R51, -RZ, RZ, 0, 1.1920928955078125e-07 ;  /* 0x00000002ff337431 */ /* 0x000fe400000001ff */
[----:B------:R-:W-:-:S07]  /*1160*/  FADD R53, R53, R52 ;  /* 0x0000003435357221 */ /* 0x000fce0000000000 */
[----:B------:R-:W-:Y:S05]  /*1170*/  WARPSYNC.COLLECTIVE R28, `(.L_x_16) ;  /* 0x000000001c087348 */ /* 0x000fea0003c00000 */
[----:B------:R0:W1:Y:S02]  /*1180*/  SHFL.DOWN P0, R52, R53, R51, R29 ;  /* 0x0800003335347389 */ /* 0x000064000000001d */
[----:B01----:R-:W-:Y:S05]  /*1190*/  ENDCOLLECTIVE ;  /* 0x000000000000791b */ /* 0x003fea0003800000 */
.L_x_16:
[----:B------:R-:W-:Y:S01]  /*11a0*/  MOV R51, 0x4 ;  /* 0x0000000400337802 */ /* 0x000fe20000000f00 */
[----:B------:R-:W-:-:S07]  /*11b0*/  FADD R53, R53, R52 ;  /* 0x0000003435357221 */ /* 0x000fce0000000000 */
[----:B------:R-:W-:Y:S05]  /*11c0*/  WARPSYNC.COLLECTIVE R28, `(.L_x_17) ;  /* 0x000000001c087348 */ /* 0x000fea0003c00000 */
[----:B------:R0:W1:Y:S02]  /*11d0*/  SHFL.DOWN P0, R52, R53, R51, R29 ;  /* 0x0800003335347389 */ /* 0x000064000000001d */
[----:B01----:R-:W-:Y:S05]  /*11e0*/  ENDCOLLECTIVE ;  /* 0x000000000000791b */ /* 0x003fea0003800000 */
.L_x_17:
[----:B------:R-:W-:Y:S02]  /*11f0*/  HFMA2 R51, -RZ, RZ, 0, 4.76837158203125e-07 ;  /* 0x00000008ff337431 */ /* 0x000fe400000001ff */
[----:B------:R-:W-:-:S07]  /*1200*/  FADD R53, R53, R52 ;  /* 0x0000003435357221 */ /* 0x000fce0000000000 */
[----:B------:R-:W-:Y:S05]  /*1210*/  WARPSYNC.COLLECTIVE R28, `(.L_x_18) ;  /* 0x000000001c087348 */ /* 0x000fea0003c00000 */
[----:B------:R0:W1:Y:S02]  /*1220*/  SHFL.DOWN P0, R52, R53, R51, R29 ;  /* 0x0800003335347389 */ /* 0x000064000000001d */
[----:B01----:R-:W-:Y:S05]  /*1230*/  ENDCOLLECTIVE ;  /* 0x000000000000791b */ /* 0x003fea0003800000 */
.L_x_18:
[----:B------:R-:W-:Y:S01]  /*1240*/  MOV R51, 0x10 ;  /* 0x0000001000337802 */ /* 0x000fe20000000f00 */
[----:B------:R-:W-:-:S07]  /*1250*/  FADD R53, R53, R52 ;  /* 0x0000003435357221 */ /* 0x000fce0000000000 */
[----:B------:R-:W-:Y:S05]  /*1260*/  WARPSYNC.COLLECTIVE R28, `(.L_x_19) ;  /* 0x000000001c087348 */ /* 0x000fea0003c00000 */
[----:B------:R0:W1:Y:S02]  /*1270*/  SHFL.DOWN P0, R52, R53, R51, R29 ;  /* 0x0800003335347389 */ /* 0x000064000000001d */
[----:B01----:R-:W-:Y:S05]  /*1280*/  ENDCOLLECTIVE ;  /* 0x000000000000791b */ /* 0x003fea0003800000 */
.L_x_19:
[----:B------:R-:W-:Y:S05]  /*1290*/  BRA `(.L_x_20) ;  /* 0xfffffff800487947 */ /* 0x000fea000383ffff */
.L_x_7:
[----:B0-----:R-:W-:Y:S01]  /*12a0*/  HFMA2 R51, -RZ, RZ, 0, 5.9604644775390625e-08 ;  /* 0x00000001ff337431 */ /* 0x001fe200000001ff */
[----:B-1----:R-:W-:Y:S02]  /*12b0*/  MOV R53, R46 ;  /* 0x0000002e00357202 */ /* 0x002fe40000000f00 */
[----:B------:R-:W-:Y:S02]  /*12c0*/  MOV R29, 0x1f ;  /* 0x0000001f001d7802 */ /* 0x000fe40000000f00 */
[----:B------:R-:W-:-:S07]  /*12d0*/  MOV R28, 0xffffffff ;  /* 0xffffffff001c7802 */ /* 0x000fce0000000f00 */
[----:B--2---:R-:W-:Y:S05]  /*12e0*/  WARPSYNC.COLLECTIVE R28, `(.L_x_21) ;  /* 0x000000001c087348 */ /* 0x004fea0003c00000 */
[----:B------:R0:W1:Y:S02]  /*12f0*/  SHFL.DOWN P0, R52, R53, R51, R29 ;  /* 0x0800003335347389 */ /* 0x000064000000001d */
[----:B012---:R-:W-:Y:S05]  /*1300*/  ENDCOLLECTIVE ;  /* 0x000000000000791b */ /* 0x007fea0003800000 */
.L_x_21:
[----:B------:R-:W-:Y:S02]  /*1310*/  HFMA2 R51, -RZ, RZ, 0, 1.1920928955078125e-07 ;  /* 0x00000002ff337431 */ /* 0x000fe400000001ff */
[----:B------:R-:W-:-:S05]  /*1320*/  FADD R47, R46, R52 ;  /* 0x000000342e2f7221 */ /* 0x000fca0000000000 */
[----:B------:R-:W-:-:S07]  /*1330*/  MOV R53, R47 ;  /* 0x0000002f00357202 */ /* 0x000fce0000000f00 */
[----:B------:R-:W-:Y:S05]  /*1340*/  WARPSYNC.COLLECTIVE R28, `(.L_x_22) ;  /* 0x000000001c087348 */ /* 0x000fea0003c00000 */
[----:B------:R0:W1:Y:S02]  /*1350*/  SHFL.DOWN P0, R52, R53, R51, R29 ;  /* 0x0800003335347389 */ /* 0x000064000000001d */
[----:B01----:R-:W-:Y:S05]  /*1360*/  ENDCOLLECTIVE ;  /* 0x000000000000791b */ /* 0x003fea0003800000 */
.L_x_22:
[----:B------:R-:W-:Y:S02]  /*1370*/  HFMA2 R51, -RZ, RZ, 0, 2.384185791015625e-07 ;  /* 0x00000004ff337431 */ /* 0x000fe400000001ff */
[----:B------:R-:W-:-:S05]  /*1380*/  FADD R48, R47, R52 ;  /* 0x000000342f307221 */ /* 0x000fca0000000000 */
[----:B------:R-:W-:-:S07]  /*1390*/  MOV R53, R48 ;  /* 0x0000003000357202 */ /* 0x000fce0000000f00 */
[----:B------:R-:W-:Y:S05]  /*13a0*/  WARPSYNC.COLLECTIVE R28, `(.L_x_23) ;  /* 0x000000001c087348 */ /* 0x000fea0003c00000 */
[----:B------:R0:W1:Y:S02]  /*13b0*/  SHFL.DOWN P0, R52, R53, R51, R29 ;  /* 0x0800003335347389 */ /* 0x000064000000001d */
[----:B01----:R-:W-:Y:S05]  /*13c0*/  ENDCOLLECTIVE ;  /* 0x000000000000791b */ /* 0x003fea0003800000 */
.L_x_23:
[----:B------:R-:W-:Y:S02]  /*13d0*/  HFMA2 R51, -RZ, RZ, 0, 4.76837158203125e-07 ;  /* 0x00000008ff337431 */ /* 0x000fe400000001ff */
[----:B------:R-:W-:-:S05]  /*13e0*/  FADD R49, R48, R52 ;  /* 0x0000003430317221 */ /* 0x000fca0000000000 */
[----:B------:R-:W-:-:S07]  /*13f0*/  MOV R53, R49 ;  /* 0x0000003100357202 */ /* 0x000fce0000000f00 */
[----:B------:R-:W-:Y:S05]  /*1400*/  WARPSYNC.COLLECTIVE R28, `(.L_x_24) ;  /* 0x000000001c087348 */ /* 0x000fea0003c00000 */
[----:B------:R0:W1:Y:S02]  /*1410*/  SHFL.DOWN P0, R52, R53, R51, R29 ;  /* 0x0800003335347389 */ /* 0x000064000000001d */
[----:B01----:R-:W-:Y:S05]  /*1420*/  ENDCOLLECTIVE ;  /* 0x000000000000791b */ /* 0x003fea0003800000 */
.L_x_24:
[----:B------:R-:W-:Y:S02]  /*1430*/  HFMA2 R51, -RZ, RZ, 0, 9.5367431640625e-07 ;  /* 0x00000010ff337431 */ /* 0x000fe400000001ff */
[----:B------:R-:W-:-:S05]  /*1440*/  FADD R50, R49, R52 ;  /* 0x0000003431327221 */ /* 0x000fca0000000000 */
[----:B------:R-:W-:-:S07]  /*1450*/  MOV R53, R50 ;  /* 0x0000003200357202 */ /* 0x000fce0000000f00 */
[----:B------:R-:W-:Y:S05]  /*1460*/  WARPSYNC.COLLECTIVE R28, `(.L_x_25) ;  /* 0x000000001c087348 */ /* 0x000fea0003c00000 */
[----:B------:R0:W1:Y:S02]  /*1470*/  SHFL.DOWN P0, R52, R53, R51, R29 ;  /* 0x0800003335347389 */ /* 0x000064000000001d */
[----:B01----:R-:W-:Y:S05]  /*1480*/  ENDCOLLECTIVE ;  /* 0x000000000000791b */ /* 0x003fea0003800000 */
.L_x_25:
[----:B------:R-:W-:Y:S05]  /*1490*/  BRA `(.L_x_26) ;  /* 0xfffffff800747947 */ /* 0x000fea000383ffff */
.L_x_27:
[----:B------:R-:W-:-:S00]  /*14a0*/  BRA `(.L_x_27) ;  /* 0xfffffffc00fc7947 */ /* 0x000fc0000383ffff */
[----:B------:R-:W-:-:S00]  /*14b0*/  NOP ;  /* 0x0000000000007918 */ /* 0x000fc00000000000 */
        /* <DEDUP_REMOVED lines=12> */
.L_x_173:


//--------------------- .text.filter_i3_o32       --------------------------
	.section	.text.filter_i3_o32,"ax",@progbits
	.align	128
        .global         filter_i3_o32
        .type           filter_i3_o32,@function
        .size           filter_i3_o32,(.L_x_174 - filter_i3_o32)
        .other          filter_i3_o32,@"STO_CUDA_ENTRY STV_DEFAULT"
filter_i3_o32:
.text.filter_i3_o32:
[----:B------:R-:W-:Y:S01]  /*0000*/  LDC R1, c[0x0][0x37c] ;  /* 0x0000df00ff017b82 */ /* 0x000fe20000000800 */
[----:B------:R-:W0:Y:S01]  /*0010*/  LDCU.64 UR8, c[0x0][0x398] ;  /* 0x00007300ff0877ac */ /* 0x000e220008000a00 */
[----:B------:R-:W1:Y:S06]  /*0020*/  S2R R2, SR_TID.X ;  /* 0x0000000000027919 */ /* 0x000e6c0000002100 */
[----:B------:R-:W2:Y:S08]  /*0030*/  LDC.64 R12, c[0x0][0x3a0] ;  /* 0x0000e800ff0c7b82 */ /* 0x000eb00000000a00 */
[----:B------:R-:W3:Y:S01]  /*0040*/  S2UR UR20, SR_CTAID.X ;  /* 0x00000000001479c3 */ /* 0x000ee20000002500 */
[----:B0-----:R-:W-:-:S13]  /*0050*/  ISETP.NE.AND P0, PT, RZ, UR9, PT ;  /* 0x00000009ff007c0c */ /* 0x001fda000bf05270 */
[----:B---3--:R-:W-:Y:S05]  /*0060*/  @!P0 EXIT ;  /* 0x000000000000894d */ /* 0x008fea0003800000 */
[----:B------:R-:W0:Y:S01]  /*0070*/  LDCU.64 UR14, c[0x0][0x380] ;  /* 0x00007000ff0e77ac */ /* 0x000e220008000a00 */
[----:B------:R-:W3:Y:S01]  /*0080*/  S2UR UR11, SR_CgaCtaId ;  /* 0x00000000000b79c3 */ /* 0x000ee20000008800 */
[----:B-1----:R-:W-:Y:S01]  /*0090*/  SHF.R.U32.HI R3, RZ, 0x5, R2 ;  /* 0x00000005ff037819 */ /* 0x002fe20000011602 */
[----:B------:R-:W-:Y:S01]  /*00a0*/  UIMAD UR10, UR9, 0x3, URZ ;  /* 0x00000003090a78a4 */ /* 0x000fe2000f8e02ff */
[----:B------:R-:W1:Y:S02]  /*00b0*/  LDCU.64 UR16, c[0x0][0x358] ;  /* 0x00006b00ff1077ac */ /* 0x000e640008000a00 */
[----:B------:R-:W-:-:S03]  /*00c0*/  LEA R5, R3, R2, 0x8 ;  /* 0x0000000203057211 */ /* 0x000fc600078e40ff */
[----:B------:R-:W4:Y:S01]  /*00d0*/  LDC.64 R14, c[0x0][0x390] ;  /* 0x0000e400ff0e7b82 */ /* 0x000f220000000a00 */
[----:B------:R-:W-:Y:S02]  /*00e0*/  UIMAD.WIDE.U32 UR4, UR10, UR20, URZ ;  /* 0x000000140a0472a5 */ /* 0x000fe4000f8e00ff */
[----:B------:R-:W-:Y:S01]  /*00f0*/  UIMAD.WIDE.U32 UR6, UR10, 0x4, URZ ;  /* 0x000000040a0678a5 */ /* 0x000fe2000f8e00ff */
[----:B--2---:R-:W-:Y:S01]  /*0100*/  IMAD.WIDE.U32 R12, R5, 0x4, R12 ;  /* 0x00000004050c7825 */ /* 0x004fe200078e000c */
[----:B0-----:R-:W-:Y:S02]  /*0110*/  ULEA UR21, UP0, UR4, UR14, 0x2 ;  /* 0x0000000e04157291 */ /* 0x001fe4000f8010ff */
[----:B------:R-:W-:Y:S02]  /*0120*/  UIADD3 UR8, UPT, UPT, UR8, -0x1, URZ ;  /* 0xffffffff08087890 */ /* 0x000fe4000fffe0ff */
[----:B------:R-:W-:Y:S02]  /*0130*/  ULEA.HI.X UR12, UR4, UR15, UR5, 0x2, UP0 ;  /* 0x0000000f040c7291 */ /* 0x000fe400080f1405 */
[----:B------:R-:W-:Y:S01]  /*0140*/  UIADD3 UR9, UP2, UPT, -UR6, UR21, URZ ;  /* 0x0000001506097290 */ /* 0x000fe2000ff5e1ff */
[----:B-1----:R-:W5:Y:S01]  /*0150*/  LDG.E.CONSTANT R0, desc[UR16][R12.64] ;  /* 0x000000100c007981 */ /* 0x002f62000c1e9900 */
[----:B------:R-:W-:-:S02]  /*0160*/  UISETP.NE.AND UP0, UPT, UR20, URZ, UPT ;  /* 0x000000ff1400728c */ /* 0x000fc4000bf05270 */
[----:B------:R-:W-:Y:S01]  /*0170*/  UIADD3.X UR6, UPT, UPT, ~UR7, UR12, URZ, UP2, !UPT ;  /* 0x0000000c07067290 */ /* 0x000fe200097fe5ff */
[----:B------:R-:W5:Y:S01]  /*0180*/  LDG.E.CONSTANT R4, desc[UR16][R12.64+0x80] ;  /* 0x000080100c047981 */ /* 0x000f62000c1e9900 */
[----:B------:R-:W-:Y:S02]  /*0190*/  UISETP.NE.AND UP1, UPT, UR20, UR8, UPT ;  /* 0x000000081400728c */ /* 0x000fe4000bf25270 */
[----:B------:R-:W-:Y:S01]  /*01a0*/  USEL UR8, UR9, UR14, UP0 ;  /* 0x0000000e09087287 */ /* 0x000fe20008000000 */
[----:B------:R-:W5:Y:S01]  /*01b0*/  LDG.E.CONSTANT R5, desc[UR16][R12.64+0x100] ;  /* 0x000100100c057981 */ /* 0x000f62000c1e9900 */
[----:B------:R-:W-:Y:S01]  /*01c0*/  UMOV UR4, 0x400 ;  /* 0x0000040000047882 */ /* 0x000fe20000000000 */
[----:B------:R-:W-:Y:S02]  /*01d0*/  USEL UR9, UR6, UR15, UP0 ;  /* 0x0000000f06097287 */ /* 0x000fe40008000000 */
[----:B------:R-:W-:Y:S01]  /*01e0*/  UIADD3 UR5, UPT, UPT, UR4, 0x318, URZ ;  /* 0x0000031804057890 */ /* 0x000fe2000fffe0ff */
[----:B------:R-:W5:Y:S01]  /*01f0*/  LDG.E.CONSTANT R6, desc[UR16][R12.64+0x180] ;  /* 0x000180100c067981 */ /* 0x000f62000c1e9900 */
[----:B------:R-:W-:-:S02]  /*0200*/  UIADD3 UR6, UPT, UPT, UR4, 0x630, URZ ;  /* 0x0000063004067890 */ /* 0x000fc4000fffe0ff */
[----:B---3--:R-:W-:Y:S01]  /*0210*/  ULEA UR7, UR11, UR4, 0x18 ;  /* 0x000000040b077291 */ /* 0x008fe2000f8ec0ff */
[----:B------:R-:W5:Y:S01]  /*0220*/  LDG.E.CONSTANT R7, desc[UR16][R12.64+0x200] ;  /* 0x000200100c077981 */ /* 0x000f62000c1e9900 */
[----:B------:R-:W-:Y:S02]  /*0230*/  UIADD3 UR4, UPT, UPT, UR4, 0x948, URZ ;  /* 0x0000094804047890 */ /* 0x000fe4000fffe0ff */
[----:B------:R-:W-:Y:S01]  /*0240*/  ULEA UR5, UR11, UR5, 0x18 ;  /* 0x000000050b057291 */ /* 0x000fe2000f8ec0ff */
[----:B------:R-:W5:Y:S01]  /*0250*/  LDG.E.CONSTANT R8, desc[UR16][R12.64+0x280] ;  /* 0x000280100c087981 */ /* 0x000f62000c1e9900 */
[----:B------:R-:W-:Y:S02]  /*0260*/  ULEA UR6, UR11, UR6, 0x18 ;  /* 0x000000060b067291 */ /* 0x000fe4000f8ec0ff */
[----:B------:R-:W-:Y:S01]  /*0270*/  USEL UR13, UR10, URZ, UP1 ;  /* 0x000000ff0a0d7287 */ /* 0x000fe20008800000 */
[----:B------:R-:W5:Y:S01]  /*0280*/  LDG.E.CONSTANT R9, desc[UR16][R12.64+0x300] ;  /* 0x000300100c097981 */ /* 0x000f62000c1e9900 */
[----:B------:R-:W-:Y:S01]  /*0290*/  ULEA UR4, UR11, UR4, 0x18 ;  /* 0x000000040b047291 */ /* 0x000fe2000f8ec0ff */
[C---:B------:R-:W-:Y:S01]  /*02a0*/  LEA R22, R2.reuse, UR7, 0x2 ;  /* 0x0000000702167c11 */ /* 0x040fe2000f8e10ff */
[----:B------:R-:W-:Y:S01]  /*02b0*/  ULEA UR18, UP0, UR13, UR21, 0x2 ;  /* 0x000000150d127291 */ /* 0x000fe2000f8010ff */
[----:B------:R-:W5:Y:S01]  /*02c0*/  LDG.E.CONSTANT R10, desc[UR16][R12.64+0x380] ;  /* 0x000380100c0a7981 */ /* 0x000f62000c1e9900 */
[----:B------:R-:W-:-:S02]  /*02d0*/  LEA R23, R2, UR5, 0x2 ;  /* 0x0000000502177c11 */ /* 0x000fc4000f8e10ff */
[C---:B------:R-:W-:Y:S01]  /*02e0*/  LEA R24, R2.reuse, UR6, 0x2 ;  /* 0x0000000602187c11 */ /* 0x040fe2000f8e10ff */
[----:B------:R4:W5:Y:S01]  /*02f0*/  LDG.E.CONSTANT R11, desc[UR16][R12.64+0x400] ;  /* 0x000400100c0b7981 */ /* 0x000962000c1e9900 */
[C---:B------:R-:W-:Y:S01]  /*0300*/  LEA R25, R2.reuse, UR4, 0x2 ;  /* 0x0000000402197c11 */ /* 0x040fe2000f8e10ff */
[----:B------:R-:W-:Y:S01]  /*0310*/  UIADD3 UR10, UPT, UPT, UR10, -0x3, URZ ;  /* 0xfffffffd0a0a7890 */ /* 0x000fe2000fffe0ff */
[----:B------:R-:W0:Y:S01]  /*0320*/  LDCU UR15, c[0x0][0x39c] ;  /* 0x00007380ff0f77ac */ /* 0x000e220008000800 */
[----:B------:R-:W-:Y:S01]  /*0330*/  ULEA.HI.X UR19, UR13, UR12, URZ, 0x2, UP0 ;  /* 0x0000000c0d137291 */ /* 0x000fe200080f14ff */
[----:B----4-:R-:W-:Y:S01]  /*0340*/  IMAD.WIDE.U32 R12, R2, 0x4, R14 ;  /* 0x00000004020c7825 */ /* 0x010fe200078e000e */
[----:B------:R-:W-:-:S10]  /*0350*/  UMOV UR4, URZ ;  /* 0x000000ff00047c82 */ /* 0x000fd40008000000 */
.L_x_47:
[----:B-1----:R-:W1:Y:S01]  /*0360*/  LDCU UR11, c[0x0][0x39c] ;  /* 0x00007380ff0b77ac */ /* 0x002e620008000800 */
[----:B------:R-:W-:Y:S01]  /*0370*/  BSSY.RECONVERGENT B0, `(.L_x_28) ;  /* 0x0000045000007945 */ /* 0x000fe20003800200 */
[----:B-1----:R-:W-:-:S04]  /*0380*/  UIADD3 UR5, UPT, UPT, -UR4, UR11, URZ ;  /* 0x0000000b04057290 */ /* 0x002fc8000fffe1ff */
[----:B------:R-:W-:-:S04]  /*0390*/  UISETP.LT.U32.AND UP0, UPT, UR5, 0x40, UPT ;  /* 0x000000400500788c */ /* 0x000fc8000bf01070 */
[----:B------:R-:W-:-:S04]  /*03a0*/  USEL UR5, UR5, 0x40, UP0 ;  /* 0x0000004005057887 */ /* 0x000fc80008000000 */
[----:B------:R-:W-:-:S06]  /*03b0*/  UIMAD UR5, UR5, 0x3, URZ ;  /* 0x00000003050578a4 */ /* 0x000fcc000f8e02ff */
[----:B------:R-:W-:-:S13]  /*03c0*/  ISETP.GE.U32.AND P0, PT, R2, UR5, PT ;  /* 0x0000000502007c0c */ /* 0x000fda000bf06070 */
[----:B--234-:R-:W-:Y:S05]  /*03d0*/  @P0 BRA `(.L_x_29) ;  /* 0x0000000000f80947 */ /* 0x01cfea0003800000 */
[----:B------:R-:W-:Y:S01]  /*03e0*/  HFMA2 R21, -RZ, RZ, 0, 2.384185791015625e-07 ;  /* 0x00000004ff157431 */ /* 0x000fe200000001ff */
[----:B------:R-:W-:Y:S02]  /*03f0*/  MOV R15, UR4 ;  /* 0x00000004000f7c02 */ /* 0x000fe40008000f00 */
[----:B------:R-:W-:Y:S02]  /*0400*/  MOV R16, UR21 ;  /* 0x0000001500107c02 */ /* 0x000fe40008000f00 */
[----:B------:R-:W-:Y:S01]  /*0410*/  MOV R17, UR12 ;  /* 0x0000000c00117c02 */ /* 0x000fe20008000f00 */
[----:B------:R-:W-:Y:S01]  /*0420*/  IMAD R28, R15, 0x3, R2 ;  /* 0x000000030f1c7824 */ /* 0x000fe200078e0202 */
[----:B------:R-:W-:-:S03]  /*0430*/  MOV R15, 0x4 ;  /* 0x00000004000f7802 */ /* 0x000fc60000000f00 */
[----:B------:R-:W-:-:S04]  /*0440*/  IMAD.WIDE R20, R28, R21, UR8 ;  /* 0x000000081c147e25 */ /* 0x000fc8000f8e0215 */
[C---:B------:R-:W-:Y:S01]  /*0450*/  IMAD.WIDE R18, R28.reuse, 0x4, R16 ;  /* 0x000000041c127825 */ /* 0x040fe200078e0210 */
[----:B------:R-:W2:Y:S03]  /*0460*/  LDG.E.CONSTANT R27, desc[UR16][R20.64] ;  /* 0x00000010141b7981 */ /* 0x000ea6000c1e9900 */
[----:B------:R-:W-:Y:S01]  /*0470*/  IMAD.WIDE R14, R28, R15, UR18 ;  /* 0x000000121c0e7e25 */ /* 0x000fe2000f8e020f */
[----:B------:R-:W3:Y:S04]  /*0480*/  LDG.E.CONSTANT R26, desc[UR16][R18.64] ;  /* 0x00000010121a7981 */ /* 0x000ee8000c1e9900 */
[----:B------:R-:W4:Y:S01]  /*0490*/  LDG.E.CONSTANT R29, desc[UR16][R14.64] ;  /* 0x000000100e1d7981 */ /* 0x000f22000c1e9900 */
[----:B------:R-:W-:Y:S01]  /*04a0*/  ISETP.GT.U32.AND P1, PT, R2, 0x2, PT ;  /* 0x000000020200780c */ /* 0x000fe20003f24070 */
[----:B------:R-:W-:Y:S01]  /*04b0*/  BSSY.RECONVERGENT B1, `(.L_x_30) ;  /* 0x000001d000017945 */ /* 0x000fe20003800200 */
[----:B------:R-:W-:Y:S01]  /*04c0*/  ISETP.GE.U32.AND P0, PT, R28, UR10, PT ;  /* 0x0000000a1c007c0c */ /* 0x000fe2000bf06070 */
[----:B--2---:R1:W-:Y:S04]  /*04d0*/  STS [R22+0xc], R27 ;  /* 0x00000c1b16007388 */ /* 0x0043e80000000800 */
[----:B---3--:R1:W-:Y:S04]  /*04e0*/  STS [R23+0xc], R26 ;  /* 0x00000c1a17007388 */ /* 0x0083e80000000800 */
[----:B----4-:R1:W-:Y:S02]  /*04f0*/  STS [R24+0xc], R29 ;  /* 0x00000c1d18007388 */ /* 0x0103e40000000800 */
[----:B------:R-:W-:Y:S05]  /*0500*/  @P1 BRA `(.L_x_31) ;  /* 0x00000000005c1947 */ /* 0x000fea0003800000 */
[----:B------:R-:W-:Y:S02]  /*0510*/  ISETP.GT.AND P1, PT, R28, 0x2, PT ;  /* 0x000000021c00780c */ /* 0x000fe40003f24270 */
[----:B------:R-:W-:-:S11]  /*0520*/  MOV R19, 0x4 ;  /* 0x0000000400137802 */ /* 0x000fd60000000f00 */
[----:B------:R-:W-:-:S06]  /*0530*/  @!P1 IMAD.WIDE.U32 R18, R2, R19, UR8 ;  /* 0x0000000802129e25 */ /* 0x000fcc000f8e0013 */
[----:B------:R-:W2:Y:S01]  /*0540*/  @!P1 LDG.E.CONSTANT R19, desc[UR16][R18.64] ;  /* 0x0000001012139981 */ /* 0x000ea2000c1e9900 */
[----:B------:R-:W-:Y:S02]  /*0550*/  MOV R21, 0x4 ;  /* 0x0000000400157802 */ /* 0x000fe40000000f00 */
[----:B------:R-:W-:Y:S01]  /*0560*/  @P1 IADD3 R28, PT, PT, R28, -0x3, RZ ;  /* 0xfffffffd1c1c1810 */ /* 0x000fe20007ffe0ff */
[----:B--2---:R2:W-:Y:S02]  /*0570*/  @!P1 STS [R22], R19 ;  /* 0x0000001316009388 */ /* 0x0045e40000000800 */
[----:B--2---:R-:W-:-:S06]  /*0580*/  @!P1 IMAD.WIDE.U32 R18, R2, 0x4, R16 ;  /* 0x0000000402129825 */ /* 0x004fcc00078e0010 */
[----:B------:R-:W2:Y:S01]  /*0590*/  @!P1 LDG.E.CONSTANT R18, desc[UR16][R18.64] ;  /* 0x0000001012129981 */ /* 0x000ea2000c1e9900 */
[----:B------:R-:W-:-:S04]  /*05a0*/  @!P1 IMAD.WIDE.U32 R20, R2, R21, UR18 ;  /* 0x0000001202149e25 */ /* 0x000fc8000f8e0015 */
[C---:B------:R-:W-:Y:S02]  /*05b0*/  @P1 IMAD.WIDE.U32 R16, R28.reuse, 0x4, R16 ;  /* 0x000000041c101825 */ /* 0x040fe400078e0010 */
[----:B------:R-:W3:Y:S04]  /*05c0*/  @!P1 LDG.E.CONSTANT R21, desc[UR16][R20.64] ;  /* 0x0000001014159981 */ /* 0x000ee8000c1e9900 */
[----:B------:R4:W3:Y:S02]  /*05d0*/  @P1 LDG.E.CONSTANT R20, desc[UR16][R16.64] ;  /* 0x0000001010141981 */ /* 0x0008e4000c1e9900 */
[----:B----4-:R-:W-:Y:S02]  /*05e0*/  MOV R17, 0x4 ;  /* 0x0000000400117802 */ /* 0x010fe40000000f00 */
[----:B--2---:R2:W-:Y:S03]  /*05f0*/  @!P1 STS [R23], R18 ;  /* 0x0000001217009388 */ /* 0x0045e60000000800 */
[----:B------:R-:W-:-:S04]  /*0600*/  @P1 IMAD.WIDE.U32 R18, R28, R17, UR8 ;  /* 0x000000081c121e25 */ /* 0x000fc8000f8e0011 */
[----:B------:R-:W-:Y:S02]  /*0610*/  @P1 IMAD.WIDE.U32 R16, R28, R17, UR18 ;  /* 0x000000121c101e25 */ /* 0x000fe4000f8e0011 */
[----:B------:R-:W4:Y:S04]  /*0620*/  @P1 LDG.E.CONSTANT R19, desc[UR16][R18.64] ;  /* 0x0000001012131981 */ /* 0x000f28000c1e9900 */
[----:B------:R-:W2:Y:S04]  /*0630*/  @P1 LDG.E.CONSTANT R28, desc[UR16][R16.64] ;  /* 0x00000010101c1981 */ /* 0x000ea8000c1e9900 */
[----:B---3--:R3:W-:Y:S04]  /*0640*/  @!P1 STS [R24], R21 ;  /* 0x0000001518009388 */ /* 0x0087e80000000800 */
[----:B----4-:R3:W-:Y:S04]  /*0650*/  @P1 STS [R22], R19 ;  /* 0x0000001316001388 */ /* 0x0107e80000000800 */
[----:B------:R3:W-:Y:S04]  /*0660*/  @P1 STS [R23], R20 ;  /* 0x0000001417001388 */ /* 0x0007e80000000800 */
[----:B--2---:R3:W-:Y:S02]  /*0670*/  @P1 STS [R24], R28 ;  /* 0x0000001c18001388 */ /* 0x0047e40000000800 */
.L_x_31:
[----:B0-----:R-:W-:Y:S05]  /*0680*/  BSYNC.RECONVERGENT B1 ;  /* 0x0000000000017941 */ /* 0x001fea0003800200 */
.L_x_30:
[----:B------:R2:W-:Y:S04]  /*0690*/  @P0 STS [R22+0x18], R27 ;  /* 0x0000181b16000388 */ /* 0x0005e80000000800 */
[----:B------:R2:W-:Y:S04]  /*06a0*/  @P0 STS [R23+0x18], R26 ;  /* 0x0000181a17000388 */ /* 0x0005e80000000800 */
[----:B------:R2:W-:Y:S01]  /*06b0*/  @P0 STS [R24+0x18], R29 ;  /* 0x0000181d18000388 */ /* 0x0005e20000000800 */
[----:B------:R-:W-:Y:S05]  /*06c0*/  @P0 BRA `(.L_x_29) ;  /* 0x00000000003c0947 */ /* 0x000fea0003800000 */
[----:B------:R-:W-:-:S13]  /*06d0*/  ISETP.GE.U32.AND P0, PT, R2, 0xbd, PT ;  /* 0x000000bd0200780c */ /* 0x000fda0003f06070 */
[----:B------:R-:W-:Y:S05]  /*06e0*/  @!P0 BRA `(.L_x_29) ;  /* 0x0000000000348947 */ /* 0x000fea0003800000 */
[----:B------:R-:W-:Y:S01]  /*06f0*/  HFMA2 R16, -RZ, RZ, 0, 2.384185791015625e-07 ;  /* 0x00000004ff107431 */ /* 0x000fe200000001ff */
[----:B---3--:R-:W-:Y:S01]  /*0700*/  MOV R21, UR4 ;  /* 0x0000000400157c02 */ /* 0x008fe20008000f00 */
[----:B------:R-:W3:Y:S01]  /*0710*/  LDG.E.CONSTANT R15, desc[UR16][R14.64+0xc] ;  /* 0x00000c100e0f7981 */ /* 0x000ee2000c1e9900 */
[----:B------:R-:W-:Y:S02]  /*0720*/  MOV R18, UR21 ;  /* 0x0000001500127c02 */ /* 0x000fe40008000f00 */
[----:B------:R-:W-:Y:S01]  /*0730*/  MOV R19, UR12 ;  /* 0x0000000c00137c02 */ /* 0x000fe20008000f00 */
[----:B------:R-:W-:-:S04]  /*0740*/  IMAD R21, R21, 0x3, R2 ;  /* 0x0000000315157824 */ /* 0x000fc800078e0202 */
[----:B------:R-:W-:-:S04]  /*0750*/  IMAD.WIDE R16, R21, R16, UR8 ;  /* 0x0000000815107e25 */ /* 0x000fc8000f8e0210 */
[----:B------:R-:W-:Y:S02]  /*0760*/  IMAD.WIDE R18, R21, 0x4, R18 ;  /* 0x0000000415127825 */ /* 0x000fe400078e0212 */
[----:B------:R-:W4:Y:S04]  /*0770*/  LDG.E.CONSTANT R17, desc[UR16][R16.64+0xc] ;  /* 0x00000c1010117981 */ /* 0x000f28000c1e9900 */
[----:B------:R-:W2:Y:S04]  /*0780*/  LDG.E.CONSTANT R18, desc[UR16][R18.64+0xc] ;  /* 0x00000c1012127981 */ /* 0x000ea8000c1e9900 */
[----:B----4-:R4:W-:Y:S04]  /*0790*/  STS [R22+0x18], R17 ;  /* 0x0000181116007388 */ /* 0x0109e80000000800 */
[----:B--2---:R4:W-:Y:S04]  /*07a0*/  STS [R23+0x18], R18 ;  /* 0x0000181217007388 */ /* 0x0049e80000000800 */
[----:B---3--:R4:W-:Y:S02]  /*07b0*/  STS [R24+0x18], R15 ;  /* 0x0000180f18007388 */ /* 0x0089e40000000800 */
.L_x_29:
[----:B0-----:R-:W-:Y:S05]  /*07c0*/  BSYNC.RECONVERGENT B0 ;  /* 0x0000000000007941 */ /* 0x001fea0003800200 */
.L_x_28:
[----:B------:R-:W-:Y:S01]  /*07d0*/  BAR.SYNC.DEFER_BLOCKING 0x0 ;  /* 0x0000000000007b1d */ /* 0x000fe20000010000 */
[----:B------:R-:W-:-:S04]  /*07e0*/  UIADD3 UR5, UPT, UPT, -UR4, UR11, URZ ;  /* 0x0000000b04057290 */ /* 0x000fc8000fffe1ff */
[----:B------:R-:W-:-:S09]  /*07f0*/  UISETP.NE.AND UP0, UPT, UR5, URZ, UPT ;  /* 0x000000ff0500728c */ /* 0x000fd2000bf05270 */
[----:B------:R-:W-:Y:S05]  /*0800*/  BRA.U !UP0, `(.L_x_32) ;  /* 0x0000000d08047547 */ /* 0x000fea000b800000 */
[----:B------:R-:W-:Y:S02]  /*0810*/  UISETP.GE.U32.AND UP0, UPT, UR15, 0x2, UPT ;  /* 0x000000020f00788c */ /* 0x000fe4000bf06070 */
[----:B------:R-:W-:Y:S01]  /*0820*/  UIMAD UR11, UR20, UR11, UR4 ;  /* 0x0000000b140b72a4 */ /* 0x000fe2000f8e0204 */
[----:B------:R-:W-:-:S06]  /*0830*/  UMOV UR5, URZ ;  /* 0x000000ff00057c82 */ /* 0x000fcc0008000000 */
[----:B------:R-:W-:Y:S05]  /*0840*/  BRA.U !UP0, `(.L_x_33) ;  /* 0x0000000508f07547 */ /* 0x000fea000b800000 */
[----:B----4-:R-:W0:Y:S01]  /*0850*/  LDC.64 R14, c[0x0][0x388] ;  /* 0x0000e200ff0e7b82 */ /* 0x010e220000000a00 */
[----:B------:R-:W-:Y:S01]  /*0860*/  UISETP.LT.U32.AND UP0, UPT, UR15, 0x40, UPT ;  /* 0x000000400f00788c */ /* 0x000fe2000bf01070 */
[----:B------:R-:W-:Y:S01]  /*0870*/  ISETP.GT.U32.AND P0, PT, R2, 0x5f, PT ;  /* 0x0000005f0200780c */ /* 0x000fe20003f04070 */
[----:B------:R-:W-:Y:S02]  /*0880*/  UMOV UR6, URZ ;  /* 0x000000ff00067c82 */ /* 0x000fe40008000000 */
[----:B------:R-:W-:-:S04]  /*0890*/  USEL UR5, UR15, 0x40, UP0 ;  /* 0x000000400f057887 */ /* 0x000fc80008000000 */
[----:B------:R-:W-:-:S04]  /*08a0*/  UISETP.LT.U32.AND UP0, UPT, UR5, 0x1, UPT ;  /* 0x000000010500788c */ /* 0x000fc8000bf01070 */
[----:B------:R-:W-:-:S04]  /*08b0*/  USEL UR5, UR5, 0x1, !UP0 ;  /* 0x0000000105057887 */ /* 0x000fc8000c000000 */
[----:B------:R-:W-:-:S12]  /*08c0*/  ULOP3.LUT UR5, UR5, 0x7e, URZ, 0xc0, !UPT ;  /* 0x0000007e05057892 */ /* 0x000fd8000f8ec0ff */
.L_x_42:
[----:B------:R-:W-:Y:S01]  /*08d0*/  UIADD3 UR22, UPT, UPT, UR6, 0x1, URZ ;  /* 0x0000000106167890 */ /* 0x000fe2000fffe0ff */
[----:B------:R-:W-:Y:S01]  /*08e0*/  BSSY.RECONVERGENT B0, `(.L_x_34) ;  /* 0x0000022000007945 */ /* 0x000fe20003800200 */
[----:B------:R-:W-:-:S03]  /*08f0*/  ISETP.GT.U32.AND P1, PT, R2, 0x1f, PT ;  /* 0x0000001f0200780c */ /* 0x000fc60003f24070 */
[----:B0---4-:R-:W-:Y:S10]  /*0900*/  @P0 BRA `(.L_x_35) ;  /* 0x00000000007c0947 */ /* 0x011ff40003800000 */
[----:B------:R-:W4:Y:S01]  /*0910*/  S2UR UR13, SR_CgaCtaId ;  /* 0x00000000000d79c3 */ /* 0x000f220000008800 */
[----:B------:R-:W-:Y:S01]  /*0920*/  MOV R16, UR6 ;  /* 0x0000000600107c02 */ /* 0x000fe20008000f00 */
[----:B------:R-:W-:-:S04]  /*0930*/  UMOV UR7, 0x400 ;  /* 0x0000040000077882 */ /* 0x000fc80000000000 */
[----:B---3--:R-:W-:Y:S01]  /*0940*/  IMAD R19, R16, 0x3, R3 ;  /* 0x0000000310137824 */ /* 0x008fe200078e0203 */
[----:B----4-:R-:W-:-:S06]  /*0950*/  ULEA UR14, UR13, UR7, 0x18 ;  /* 0x000000070d0e7291 */ /* 0x010fcc000f8ec0ff */
[C---:B------:R-:W-:Y:S01]  /*0960*/  LEA R20, R19.reuse, UR14, 0x2 ;  /* 0x0000000e13147c11 */ /* 0x040fe2000f8e10ff */
[----:B------:R-:W-:Y:S02]  /*0970*/  UIADD3 UR14, UPT, UPT, UR7, 0x318, URZ ;  /* 0x00000318070e7890 */ /* 0x000fe4000fffe0ff */
[----:B------:R-:W-:Y:S02]  /*0980*/  UIADD3 UR7, UPT, UPT, UR7, 0x630, URZ ;  /* 0x0000063007077890 */ /* 0x000fe4000fffe0ff */
[----:B------:R-:W3:Y:S01]  /*0990*/  LDS R17, [R20] ;  /* 0x0000000014117984 */ /* 0x000ee20000000800 */
[----:B------:R-:W-:Y:S02]  /*09a0*/  ULEA UR14, UR13, UR14, 0x18 ;  /* 0x0000000e0d0e7291 */ /* 0x000fe4000f8ec0ff */
[----:B------:R-:W-:Y:S01]  /*09b0*/  ULEA UR7, UR13, UR7, 0x18 ;  /* 0x000000070d077291 */ /* 0x000fe2000f8ec0ff */
[----:B------:R-:W4:Y:S03]  /*09c0*/  LDS R16, [R20+0xc] ;  /* 0x00000c0014107984 */ /* 0x000f260000000800 */
[C---:B------:R-:W-:Y:S01]  /*09d0*/  LEA R28, R19.reuse, UR14, 0x2 ;  /* 0x0000000e131c7c11 */ /* 0x040fe2000f8e10ff */
[----:B------:R-:W0:Y:S01]  /*09e0*/  LDS R18, [R20+0x18] ;  /* 0x0000180014127984 */ /* 0x000e220000000800 */
[----:B-12---:R-:W-:-:S03]  /*09f0*/  LEA R29, R19, UR7, 0x2 ;  /* 0x00000007131d7c11 */ /* 0x006fc6000f8e10ff */
[----:B------:R-:W-:Y:S04]  /*0a00*/  LDS R19, [R28+0x18] ;  /* 0x000018001c137984 */ /* 0x000fe80000000800 */
[----:B------:R-:W-:Y:S01]  /*0a10*/  LDS R20, [R29+0x18] ;  /* 0x000018001d147984 */ /* 0x000fe20000000800 */
[----:B---3-5:R-:W-:-:S03]  /*0a20*/  FFMA R21, R0, R17, RZ ;  /* 0x0000001100157223 */ /* 0x028fc600000000ff */
[----:B------:R-:W1:Y:S01]  /*0a30*/  LDS R17, [R28] ;  /* 0x000000001c117984 */ /* 0x000e620000000800 */
[----:B----4-:R-:W-:-:S03]  /*0a40*/  FFMA R26, R4, R16, R21 ;  /* 0x00000010041a7223 */ /* 0x010fc60000000015 */
[----:B------:R-:W2:Y:S01]  /*0a50*/  LDS R16, [R28+0xc] ;  /* 0x00000c001c107984 */ /* 0x000ea20000000800 */
[----:B0-----:R-:W-:-:S03]  /*0a60*/  FFMA R27, R5, R18, R26 ;  /* 0x00000012051b7223 */ /* 0x001fc6000000001a */
[----:B------:R-:W0:Y:S04]  /*0a70*/  LDS R18, [R29] ;  /* 0x000000001d127984 */ /* 0x000e280000000800 */
[----:B------:R-:W3:Y:S01]  /*0a80*/  LDS R21, [R29+0xc] ;  /* 0x00000c001d157984 */ /* 0x000ee20000000800 */
[----:B-1----:R-:W-:-:S04]  /*0a90*/  FFMA R26, R6, R17, R27 ;  /* 0x00000011061a7223 */ /* 0x002fc8000000001b */
[----:B--2---:R-:W-:-:S04]  /*0aa0*/  FFMA R17, R7, R16, R26 ;  /* 0x0000001007117223 */ /* 0x004fc8000000001a */
[----:B------:R-:W-:-:S04]  /*0ab0*/  FFMA R16, R8, R19, R17 ;  /* 0x0000001308107223 */ /* 0x000fc80000000011 */
[----:B0-----:R-:W-:-:S04]  /*0ac0*/  FFMA R17, R9, R18, R16 ;  /* 0x0000001209117223 */ /* 0x001fc80000000010 */
[----:B---3--:R-:W-:-:S04]  /*0ad0*/  FFMA R16, R10, R21, R17 ;  /* 0x000000150a107223 */ /* 0x008fc80000000011 */
[----:B------:R-:W-:-:S05]  /*0ae0*/  FFMA R16, R11, R20, R16 ;  /* 0x000000140b107223 */ /* 0x000fca0000000010 */
[----:B------:R4:W-:Y:S02]  /*0af0*/  STS [R25], R16 ;  /* 0x0000001019007388 */ /* 0x0009e40000000800 */
.L_x_35:
[----:B------:R-:W-:Y:S05]  /*0b00*/  BSYNC.RECONVERGENT B0 ;  /* 0x0000000000007941 */ /* 0x000fea0003800200 */
.L_x_34:
[----:B------:R-:W-:Y:S06]  /*0b10*/  BAR.SYNC.DEFER_BLOCKING 0x0 ;  /* 0x0000000000007b1d */ /* 0x000fec0000010000 */
[----:B------:R-:W-:Y:S04]  /*0b20*/  BSSY.RECONVERGENT B0, `(.L_x_36) ;  /* 0x0000012000007945 */ /* 0x000fe80003800200 */
[----:B------:R-:W-:Y:S05]  /*0b30*/  @P1 BRA `(.L_x_37) ;  /* 0x0000000000401947 */ /* 0x000fea0003800000 */
[----:B---3--:R-:W3:Y:S01]  /*0b40*/  LDG.E.CONSTANT R21, desc[UR16][R12.64] ;  /* 0x000000100c157981 */ /* 0x008ee2000c1e9900 */
[----:B------:R-:W-:-:S03]  /*0b50*/  UIADD3 UR7, UPT, UPT, UR11, UR6, URZ ;  /* 0x000000060b077290 */ /* 0x000fc6000fffe0ff */
[----:B----4-:R-:W4:Y:S04]  /*0b60*/  LDS R16, [R25] ;  /* 0x0000000019107984 */ /* 0x010f280000000800 */
[----:B------:R-:W0:Y:S04]  /*0b70*/  LDS R17, [R25+0x80] ;  /* 0x0000800019117984 */ /* 0x000e280000000800 */
[----:B------:R-:W1:Y:S01]  /*0b80*/  LDS R19, [R25+0x100] ;  /* 0x0001000019137984 */ /* 0x000e620000000800 */
[----:B----4-:R-:W-:-:S04]  /*0b90*/  FADD R16, RZ, R16 ;  /* 0x00000010ff107221 */ /* 0x010fc80000000000 */
[----:B0-----:R-:W-:Y:S01]  /*0ba0*/  FADD R16, R16, R17 ;  /* 0x0000001110107221 */ /* 0x001fe20000000000 */
[----:B------:R-:W-:-:S03]  /*0bb0*/  MOV R17, UR7 ;  /* 0x0000000700117c02 */ /* 0x000fc60008000f00 */
[----:B-1----:R-:W-:Y:S01]  /*0bc0*/  FADD R16, R16, R19 ;  /* 0x0000001310107221 */ /* 0x002fe20000000000 */
[----:B------:R-:W-:-:S03]  /*0bd0*/  LEA R17, R17, R2, 0x5 ;  /* 0x0000000211117211 */ /* 0x000fc600078e28ff */
[----:B---3--:R-:W-:-:S05]  /*0be0*/  FADD R16, R16, R21 ;  /* 0x0000001510107221 */ /* 0x008fca0000000000 */
[-C--:B------:R-:W-:Y:S02]  /*0bf0*/  FMNMX R18, RZ, R16.reuse, !PT ;  /* 0x00000010ff127209 */ /* 0x080fe40007800000 */
[----:B------:R-:W-:Y:S01]  /*0c00*/  FMNMX R19, RZ, R16, PT ;  /* 0x00000010ff137209 */ /* 0x000fe20003800000 */
[----:B------:R-:W-:-:S04]  /*0c10*/  IMAD.WIDE.U32 R16, R17, 0x4, R14 ;  /* 0x0000000411107825 */ /* 0x000fc800078e000e */
[----:B------:R-:W-:-:S05]  /*0c20*/  FFMA R19, R19, 0.10000000149011611938, R18 ;  /* 0x3dcccccd13137823 */ /* 0x000fca0000000012 */
[----:B------:R0:W-:Y:S02]  /*0c30*/  STG.E desc[UR16][R16.64], R19 ;  /* 0x0000001310007986 */ /* 0x0001e4000c101910 */
.L_x_37:
[----:B------:R-:W-:Y:S05]  /*0c40*/  BSYNC.RECONVERGENT B0 ;  /* 0x0000000000007941 */ /* 0x000fea0003800200 */
.L_x_36:
[----:B------:R-:W-:Y:S06]  /*0c50*/  BAR.SYNC.DEFER_BLOCKING 0x0 ;  /* 0x0000000000007b1d */ /* 0x000fec0000010000 */
[----:B------:R-:W-:Y:S04]  /*0c60*/  BSSY.RECONVERGENT B0, `(.L_x_38) ;  /* 0x0000021000007945 */ /* 0x000fe80003800200 */
[----:B------:R-:W-:Y:S05]  /*0c70*/  @P0 BRA `(.L_x_39) ;  /* 0x00000000007c0947 */ /* 0x000fea0003800000 */
[----:B------:R-:W1:Y:S01]  /*0c80*/  S2UR UR13, SR_CgaCtaId ;  /* 0x00000000000d79c3 */ /* 0x000e620000008800 */
[----:B0---4-:R-:W-:Y:S01]  /*0c90*/  MOV R16, UR22 ;  /* 0x0000001600107c02 */ /* 0x011fe20008000f00 */
[----:B------:R-:W-:-:S04]  /*0ca0*/  UMOV UR7, 0x400 ;  /* 0x0000040000077882 */ /* 0x000fc80000000000 */
[----:B---3--:R-:W-:Y:S01]  /*0cb0*/  IMAD R19, R16, 0x3, R3 ;  /* 0x0000000310137824 */ /* 0x008fe200078e0203 */
[----:B-1----:R-:W-:-:S06]  /*0cc0*/  ULEA UR14, UR13, UR7, 0x18 ;  /* 0x000000070d0e7291 */ /* 0x002fcc000f8ec0ff */
[C---:B------:R-:W-:Y:S01]  /*0cd0*/  LEA R20, R19.reuse, UR14, 0x2 ;  /* 0x0000000e13147c11 */ /* 0x040fe2000f8e10ff */
[----:B------:R-:W-:Y:S02]  /*0ce0*/  UIADD3 UR14, UPT, UPT, UR7, 0x318, URZ ;  /* 0x00000318070e7890 */ /* 0x000fe4000fffe0ff */
[----:B------:R-:W-:Y:S02]  /*0cf0*/  UIADD3 UR7, UPT, UPT, UR7, 0x630, URZ ;  /* 0x0000063007077890 */ /* 0x000fe4000fffe0ff */
[----:B------:R-:W0:Y:S01]  /*0d00*/  LDS R17, [R20] ;  /* 0x0000000014117984 */ /* 0x000e220000000800 */
[----:B------:R-:W-:Y:S02]  /*0d10*/  ULEA UR14, UR13, UR14, 0x18 ;  /* 0x0000000e0d0e7291 */ /* 0x000fe4000f8ec0ff */
[----:B------:R-:W-:Y:S01]  /*0d20*/  ULEA UR7, UR13, UR7, 0x18 ;  /* 0x000000070d077291 */ /* 0x000fe2000f8ec0ff */
[----:B------:R-:W1:Y:S03]  /*0d30*/  LDS R16, [R20+0xc] ;  /* 0x00000c0014107984 */ /* 0x000e660000000800 */
[C---:B------:R-:W-:Y:S01]  /*0d40*/  LEA R28, R19.reuse, UR14, 0x2 ;  /* 0x0000000e131c7c11 */ /* 0x040fe2000f8e10ff */
[----:B------:R-:W3:Y:S01]  /*0d50*/  LDS R18, [R20+0x18] ;  /* 0x0000180014127984 */ /* 0x000ee20000000800 */
[----:B--2---:R-:W-:-:S03]  /*0d60*/  LEA R29, R19, UR7, 0x2 ;  /* 0x00000007131d7c11 */ /* 0x004fc6000f8e10ff */
[----:B------:R-:W-:Y:S04]  /*0d70*/  LDS R19, [R28+0x18] ;  /* 0x000018001c137984 */ /* 0x000fe80000000800 */
[----:B------:R-:W-:Y:S01]  /*0d80*/  LDS R20, [R29+0x18] ;  /* 0x000018001d147984 */ /* 0x000fe20000000800 */
[----:B0----5:R-:W-:-:S03]  /*0d90*/  FFMA R21, R0, R17, RZ ;  /* 0x0000001100157223 */ /* 0x021fc600000000ff */
[----:B------:R-:W0:Y:S01]  /*0da0*/  LDS R17, [R28] ;  /* 0x000000001c117984 */ /* 0x000e220000000800 */
[----:B-1----:R-:W-:-:S03]  /*0db0*/  FFMA R26, R4, R16, R21 ;  /* 0x00000010041a7223 */ /* 0x002fc60000000015 */
[----:B------:R-:W1:Y:S01]  /*0dc0*/  LDS R16, [R28+0xc] ;  /* 0x00000c001c107984 */ /* 0x000e620000000800 */
[----:B---3--:R-:W-:-:S03]  /*0dd0*/  FFMA R27, R5, R18, R26 ;  /* 0x00000012051b7223 */ /* 0x008fc6000000001a */
[----:B------:R-:W2:Y:S04]  /*0de0*/  LDS R18, [R29] ;  /* 0x000000001d127984 */ /* 0x000ea80000000800 */
[----:B------:R-:W3:Y:S01]  /*0df0*/  LDS R21, [R29+0xc] ;  /* 0x00000c001d157984 */ /* 0x000ee20000000800 */
[----:B0-----:R-:W-:-:S04]  /*0e00*/  FFMA R26, R6, R17, R27 ;  /* 0x00000011061a7223 */ /* 0x001fc8000000001b */
[----:B-1----:R-:W-:-:S04]  /*0e10*/  FFMA R17, R7, R16, R26 ;  /* 0x0000001007117223 */ /* 0x002fc8000000001a */
[----:B------:R-:W-:-:S04]  /*0e20*/  FFMA R16, R8, R19, R17 ;  /* 0x0000001308107223 */ /* 0x000fc80000000011 */
[----:B--2---:R-:W-:-:S04]  /*0e30*/  FFMA R17, R9, R18, R16 ;  /* 0x0000001209117223 */ /* 0x004fc80000000010 */
[----:B---3--:R-:W-:-:S04]  /*0e40*/  FFMA R16, R10, R21, R17 ;  /* 0x000000150a107223 */ /* 0x008fc80000000011 */
[----:B------:R-:W-:-:S05]  /*0e50*/  FFMA R16, R11, R20, R16 ;  /* 0x000000140b107223 */ /* 0x000fca0000000010 */
[----:B------:R0:W-:Y:S02]  /*0e60*/  STS [R25], R16 ;  /* 0x0000001019007388 */ /* 0x0001e40000000800 */
.L_x_39:
[----:B------:R-:W-:Y:S05]  /*0e70*/  BSYNC.RECONVERGENT B0 ;  /* 0x0000000000007941 */ /* 0x000fea0003800200 */
.L_x_38:
[----:B------:R-:W-:Y:S06]  /*0e80*/  BAR.SYNC.DEFER_BLOCKING 0x0 ;  /* 0x0000000000007b1d */ /* 0x000fec0000010000 */
[----:B------:R-:W-:Y:S04]  /*0e90*/  BSSY.RECONVERGENT B0, `(.L_x_40) ;  /* 0x0000013000007945 */ /* 0x000fe80003800200 */
[----:B------:R-:W-:Y:S05]  /*0ea0*/  @P1 BRA `(.L_x_41) ;  /* 0x0000000000441947 */ /* 0x000fea0003800000 */
[----:B---3--:R-:W3:Y:S01]  /*0eb0*/  LDG.E.CONSTANT R21, desc[UR16][R12.64] ;  /* 0x000000100c157981 */ /* 0x008ee2000c1e9900 */
[----:B------:R-:W-:-:S03]  /*0ec0*/  UIADD3 UR7, UPT, UPT, UR6, 0x1, URZ ;  /* 0x0000000106077890 */ /* 0x000fc6000fffe0ff */
[----:B0---4-:R-:W0:Y:S01]  /*0ed0*/  LDS R16, [R25] ;  /* 0x0000000019107984 */ /* 0x011e220000000800 */
[----:B------:R-:W-:-:S03]  /*0ee0*/  UIADD3 UR7, UPT, UPT, UR11, UR7, URZ ;  /* 0x000000070b077290 */ /* 0x000fc6000fffe0ff */
[----:B------:R-:W4:Y:S04]  /*0ef0*/  LDS R17, [R25+0x80] ;  /* 0x0000800019117984 */ /* 0x000f280000000800 */
[----:B------:R-:W1:Y:S01]  /*0f00*/  LDS R19, [R25+0x100] ;  /* 0x0001000019137984 */ /* 0x000e620000000800 */
[----:B0-----:R-:W-:-:S04]  /*0f10*/  FADD R16, RZ, R16 ;  /* 0x00000010ff107221 */ /* 0x001fc80000000000 */
[----:B----4-:R-:W-:Y:S01]  /*0f20*/  FADD R16, R16, R17 ;  /* 0x0000001110107221 */ /* 0x010fe20000000000 */
        /* <DEDUP_REMOVED lines=9> */
.L_x_41:
[----:B------:R-:W-:Y:S05]  /*0fc0*/  BSYNC.RECONVERGENT B0 ;  /* 0x0000000000007941 */ /* 0x000fea0003800200 */
.L_x_40:
[----:B------:R-:W-:Y:S01]  /*0fd0*/  BAR.SYNC.DEFER_BLOCKING 0x0 ;  /* 0x0000000000007b1d */ /* 0x000fe20000010000 */
[----:B------:R-:W-:-:S04]  /*0fe0*/  UIADD3 UR6, UPT, UPT, UR6, 0x2, URZ ;  /* 0x0000000206067890 */ /* 0x000fc8000fffe0ff */
[----:B------:R-:W-:-:S09]  /*0ff0*/  UISETP.NE.AND UP0, UPT, UR6, UR5, UPT ;  /* 0x000000050600728c */ /* 0x000fd2000bf05270 */
[----:B------:R-:W-:Y:S05]  /*1000*/  BRA.U UP0, `(.L_x_42) ;  /* 0xfffffff900307547 */ /* 0x000fea000b83ffff */
.L_x_33:
[----:B------:R-:W-:-:S04]  /*1010*/  UISETP.LT.U32.AND UP0, UPT, UR15, 0x40, UPT ;  /* 0x000000400f00788c */ /* 0x000fc8000bf01070 */
[----:B------:R-:W-:-:S04]  /*1020*/  USEL UR6, UR15, 0x40, UP0 ;  /* 0x000000400f067887 */ /* 0x000fc80008000000 */
[----:B------:R-:W-:-:S04]  /*1030*/  UISETP.LT.U32.AND UP0, UPT, UR6, 0x1, UPT ;  /* 0x000000010600788c */ /* 0x000fc8000bf01070 */
[----:B------:R-:W-:-:S04]  /*1040*/  USEL UR6, UR6, 0x1, !UP0 ;  /* 0x0000000106067887 */ /* 0x000fc8000c000000 */
[----:B------:R-:W-:-:S04]  /*1050*/  ULOP3.LUT UR6, UR6, 0x1, URZ, 0xc0, !UPT ;  /* 0x0000000106067892 */ /* 0x000fc8000f8ec0ff */
[----:B------:R-:W-:-:S09]  /*1060*/  UISETP.NE.U32.AND UP0, UPT, UR6, 0x1, UPT ;  /* 0x000000010600788c */ /* 0x000fd2000bf05070 */
[----:B------:R-:W-:Y:S05]  /*1070*/  BRA.U UP0, `(.L_x_32) ;  /* 0x0000000100e87547 */ /* 0x000fea000b800000 */
[C---:B------:R-:W-:Y:S01]  /*1080*/  ISETP.GT.U32.AND P0, PT, R2.reuse, 0x5f, PT ;  /* 0x0000005f0200780c */ /* 0x040fe20003f04070 */
[----:B------:R-:W-:Y:S01]  /*1090*/  BSSY.RECONVERGENT B0, `(.L_x_43) ;  /* 0x0000022000007945 */ /* 0x000fe20003800200 */
[----:B------:R-:W-:-:S11]  /*10a0*/  ISETP.GT.U32.AND P1, PT, R2, 0x1f, PT ;  /* 0x0000001f0200780c */ /* 0x000fd60003f24070 */
[----:B------:R-:W-:Y:S05]  /*10b0*/  @P0 BRA `(.L_x_44) ;  /* 0x00000000007c0947 */ /* 0x000fea0003800000 */
[----:B------:R-:W0:Y:S01]  /*10c0*/  S2UR UR7, SR_CgaCtaId ;  /* 0x00000000000779c3 */ /* 0x000e220000008800 */
[----:B----4-:R-:W-:Y:S01]  /*10d0*/  MOV R18, UR5 ;  /* 0x0000000500127c02 */ /* 0x010fe20008000f00 */
[----:B------:R-:W-:-:S04]  /*10e0*/  UMOV UR6, 0x400 ;  /* 0x0000040000067882 */ /* 0x000fc80000000000 */
[----:B------:R-:W-:Y:S01]  /*10f0*/  IMAD R18, R18, 0x3, R3 ;  /* 0x0000000312127824 */ /* 0x000fe200078e0203 */
[----:B0-----:R-:W-:-:S06]  /*1100*/  ULEA UR13, UR7, UR6, 0x18 ;  /* 0x00000006070d7291 */ /* 0x001fcc000f8ec0ff */
[C---:B-12---:R-:W-:Y:S01]  /*1110*/  LEA R26, R18.reuse, UR13, 0x2 ;  /* 0x0000000d121a7c11 */ /* 0x046fe2000f8e10ff */
[----:B------:R-:W-:Y:S02]  /*1120*/  UIADD3 UR13, UPT, UPT, UR6, 0x318, URZ ;  /* 0x00000318060d7890 */ /* 0x000fe4000fffe0ff */
[----:B------:R-:W-:Y:S02]  /*1130*/  UIADD3 UR6, UPT, UPT, UR6, 0x630, URZ ;  /* 0x0000063006067890 */ /* 0x000fe4000fffe0ff */
[----:B------:R-:W0:Y:S01]  /*1140*/  LDS R27, [R26] ;  /* 0x000000001a1b7984 */ /* 0x000e220000000800 */
[----:B------:R-:W-:Y:S02]  /*1150*/  ULEA UR13, UR7, UR13, 0x18 ;  /* 0x0000000d070d7291 */ /* 0x000fe4000f8ec0ff */
[----:B------:R-:W-:Y:S01]  /*1160*/  ULEA UR6, UR7, UR6, 0x18 ;  /* 0x0000000607067291 */ /* 0x000fe2000f8ec0ff */
[----:B------:R-:W1:Y:S03]  /*1170*/  LDS R17, [R26+0xc] ;  /* 0x00000c001a117984 */ /* 0x000e660000000800 */
[C---:B---3--:R-:W-:Y:S01]  /*1180*/  LEA R28, R18.reuse, UR13, 0x2 ;  /* 0x0000000d121c7c11 */ /* 0x048fe2000f8e10ff */
[----:B------:R1:W2:Y:S01]  /*1190*/  LDS R16, [R26+0x18] ;  /* 0x000018001a107984 */ /* 0x0002a20000000800 */
[----:B------:R-:W-:-:S03]  /*11a0*/  LEA R29, R18, UR6, 0x2 ;  /* 0x00000006121d7c11 */ /* 0x000fc6000f8e10ff */
[----:B------:R-:W3:Y:S04]  /*11b0*/  LDS R15, [R28] ;  /* 0x000000001c0f7984 */ /* 0x000ee80000000800 */
[----:B------:R-:W4:Y:S04]  /*11c0*/  LDS R14, [R28+0xc] ;  /* 0x00000c001c0e7984 */ /* 0x000f280000000800 */
[----:B------:R-:W4:Y:S04]  /*11d0*/  LDS R21, [R28+0x18] ;  /* 0x000018001c157984 */ /* 0x000f280000000800 */
[----:B------:R-:W4:Y:S04]  /*11e0*/  LDS R20, [R29] ;  /* 0x000000001d147984 */ /* 0x000f280000000800 */
[----:B------:R-:W4:Y:S04]  /*11f0*/  LDS R19, [R29+0xc] ;  /* 0x00000c001d137984 */ /* 0x000f280000000800 */
[----:B------:R-:W4:Y:S01]  /*1200*/  LDS R18, [R29+0x18] ;  /* 0x000018001d127984 */ /* 0x000f220000000800 */
[----:B0----5:R-:W-:-:S04]  /*1210*/  FFMA R27, R0, R27, RZ ;  /* 0x0000001b001b7223 */ /* 0x021fc800000000ff */
[----:B-1----:R-:W-:-:S04]  /*1220*/  FFMA R26, R4, R17, R27 ;  /* 0x00000011041a7223 */ /* 0x002fc8000000001b */
[----:B--2---:R-:W-:-:S04]  /*1230*/  FFMA R17, R5, R16, R26 ;  /* 0x0000001005117223 */ /* 0x004fc8000000001a */
[----:B---3--:R-:W-:-:S04]  /*1240*/  FFMA R16, R6, R15, R17 ;  /* 0x0000000f06107223 */ /* 0x008fc80000000011 */
[----:B----4-:R-:W-:-:S04]  /*1250*/  FFMA R15, R7, R14, R16 ;  /* 0x0000000e070f7223 */ /* 0x010fc80000000010 */
[----:B------:R-:W-:-:S04]  /*1260*/  FFMA R14, R8, R21, R15 ;  /* 0x00000015080e7223 */ /* 0x000fc8000000000f */
[----:B------:R-:W-:-:S04]  /*1270*/  FFMA R15, R9, R20, R14 ;  /* 0x00000014090f7223 */ /* 0x000fc8000000000e */
[----:B------:R-:W-:-:S04]  /*1280*/  FFMA R14, R10, R19, R15 ;  /* 0x000000130a0e7223 */ /* 0x000fc8000000000f */
[----:B------:R-:W-:-:S05]  /*1290*/  FFMA R14, R11, R18, R14 ;  /* 0x000000120b0e7223 */ /* 0x000fca000000000e */
[----:B------:R0:W-:Y:S02]  /*12a0*/  STS [R25], R14 ;  /* 0x0000000e19007388 */ /* 0x0001e40000000800 */
.L_x_44:
[----:B------:R-:W-:Y:S05]  /*12b0*/  BSYNC.RECONVERGENT B0 ;  /* 0x0000000000007941 */ /* 0x000fea0003800200 */
.L_x_43:
[----:B------:R-:W-:Y:S06]  /*12c0*/  BAR.SYNC.DEFER_BLOCKING 0x0 ;  /* 0x0000000000007b1d */ /* 0x000fec0000010000 */
[----:B------:R-:W-:Y:S04]  /*12d0*/  BSSY.RECONVERGENT B0, `(.L_x_45) ;  /* 0x0000013000007945 */ /* 0x000fe80003800200 */
[----:B------:R-:W-:Y:S05]  /*12e0*/  @P1 BRA `(.L_x_46) ;  /* 0x0000000000441947 */ /* 0x000fea0003800000 */
[----:B---3--:R-:W3:Y:S01]  /*12f0*/  LDG.E.CONSTANT R21, desc[UR16][R12.64] ;  /* 0x000000100c157981 */ /* 0x008ee2000c1e9900 */
[----:B0---4-:R-:W0:Y:S01]  /*1300*/  LDC.64 R14, c[0x0][0x388] ;  /* 0x0000e200ff0e7b82 */ /* 0x011e220000000a00 */
[----:B------:R-:W-:Y:S02]  /*1310*/  UIADD3 UR6, UPT, UPT, UR11, UR5, URZ ;  /* 0x000000050b067290 */ /* 0x000fe4000fffe0ff */
[----:B------:R-:W4:Y:S04]  /*1320*/  LDS R16, [R25] ;  /* 0x0000000019107984 */ /* 0x000f280000000800 */
[----:B------:R-:W1:Y:S04]  /*1330*/  LDS R17, [R25+0x80] ;  /* 0x0000800019117984 */ /* 0x000e680000000800 */
[----:B------:R-:W2:Y:S01]  /*1340*/  LDS R19, [R25+0x100] ;  /* 0x0001000019137984 */ /* 0x000ea20000000800 */
[----:B----4-:R-:W-:-:S04]  /*1350*/  FADD R16, RZ, R16 ;  /* 0x00000010ff107221 */ /* 0x010fc80000000000 */
[----:B-1----:R-:W-:-:S04]  /*1360*/  FADD R16, R16, R17 ;  /* 0x0000001110107221 */ /* 0x002fc80000000000 */
[----:B--2---:R-:W-:Y:S01]  /*1370*/  FADD R16, R16, R19 ;  /* 0x0000001310107221 */ /* 0x004fe20000000000 */
[----:B------:R-:W-:-:S04]  /*1380*/  MOV R19, UR6 ;  /* 0x0000000600137c02 */ /* 0x000fc80008000f00 */
[----:B------:R-:W-:-:S05]  /*1390*/  LEA R19, R19, R2, 0x5 ;  /* 0x0000000213137211 */ /* 0x000fca00078e28ff */
[----:B0-----:R-:W-:-:S04]  /*13a0*/  IMAD.WIDE.U32 R14, R19, 0x4, R14 ;  /* 0x00000004130e7825 */ /* 0x001fc800078e000e */
[----:B---3--:R-:W-:-:S05]  /*13b0*/  FADD R16, R21, R16 ;  /* 0x0000001015107221 */ /* 0x008fca0000000000 */
[-C--:B------:R-:W-:Y:S02]  /*13c0*/  FMNMX R17, RZ, R16.reuse, !PT ;  /* 0x00000010ff117209 */ /* 0x080fe40007800000 */
[----:B------:R-:W-:-:S05]  /*13d0*/  FMNMX R16, RZ, R16, PT ;  /* 0x00000010ff107209 */ /* 0x000fca0003800000 */
[----:B------:R-:W-:-:S05]  /*13e0*/  FFMA R17, R16, 0.10000000149011611938, R17 ;  /* 0x3dcccccd10117823 */ /* 0x000fca0000000011 */
[----:B------:R0:W-:Y:S02]  /*13f0*/  STG.E desc[UR16][R14.64], R17 ;  /* 0x000000110e007986 */ /* 0x0001e4000c101910 */
.L_x_46:
[----:B------:R-:W-:Y:S05]  /*1400*/  BSYNC.RECONVERGENT B0 ;  /* 0x0000000000007941 */ /* 0x000fea0003800200 */
.L_x_45:
[----:B------:R-:W-:Y:S06]  /*1410*/  BAR.SYNC.DEFER_BLOCKING 0x0 ;  /* 0x0000000000007b1d */ /* 0x000fec0000010000 */
.L_x_32:
[----:B------:R-:W0:Y:S01]  /*1420*/  LDCU UR5, c[0x0][0x39c] ;  /* 0x00007380ff0577ac */ /* 0x000e220008000800 */
[----:B------:R-:W-:Y:S02]  /*1430*/  UIADD3 UR4, UPT, UPT, UR4, 0x40, URZ ;  /* 0x0000004004047890 */ /* 0x000fe4000fffe0ff */
[----:B------:R-:W-:Y:S02]  /*1440*/  UIADD3 UR15, UPT, UPT, UR15, -0x40, URZ ;  /* 0xffffffc00f0f7890 */ /* 0x000fe4000fffe0ff */
[----:B0-----:R-:W-:-:S09]  /*1450*/  UISETP.GE.U32.AND UP0, UPT, UR4, UR5, UPT ;  /* 0x000000050400728c */ /* 0x001fd2000bf06070 */
[----:B------:R-:W-:Y:S05]  /*1460*/  BRA.U !UP0, `(.L_x_47) ;  /* 0xffffffed08bc7547 */ /* 0x000fea000b83ffff */
[----:B------:R-:W-:Y:S05]  /*1470*/  EXIT ;  /* 0x000000000000794d */ /* 0x000fea0003800000 */
.L_x_48:
        /* <DEDUP_REMOVED lines=16> */
.L_x_174:


//--------------------- .text.filter_i1_o32       --------------------------
	.section	.text.filter_i1_o32,"ax",@progbits
	.align	128
        .global         filter_i1_o32
        .type           filter_i1_o32,@function
        .size           filter_i1_o32,(.L_x_175 - filter_i1_o32)
        .other          filter_i1_o32,@"STO_CUDA_ENTRY STV_DEFAULT"
filter_i1_o32:
.text.filter_i1_o32:
[----:B------:R-:W-:Y:S01]  /*0000*/  LDC R1, c[0x0][0x37c] ;  /* 0x0000df00ff017b82 */ /* 0x000fe20000000800 */
[----:B------:R-:W0:Y:S02]  /*0010*/  LDCU UR4, c[0x0][0x39c] ;  /* 0x00007380ff0477ac */ /* 0x000e240008000800 */
[----:B0-----:R-:W-:-:S13]  /*0020*/  ISETP.NE.AND P0, PT, RZ, UR4, PT ;  /* 0x00000004ff007c0c */ /* 0x001fda000bf05270 */
[----:B------:R-:W-:Y:S05]  /*0030*/  @!P0 EXIT ;  /* 0x000000000000894d */ /* 0x000fea0003800000 */
[----:B------:R-:W0:Y:S01]  /*0040*/  S2R R79, SR_TID.X ;  /* 0x00000000004f7919 */ /* 0x000e220000002100 */
[----:B------:R-:W1:Y:S01]  /*0050*/  LDC.64 R46, c[0x0][0x3a0] ;  /* 0x0000e800ff2e7b82 */ /* 0x000e620000000a00 */
[----:B------:R-:W2:Y:S01]  /*0060*/  LDCU.64 UR10, c[0x0][0x358] ;  /* 0x00006b00ff0a77ac */ /* 0x000ea20008000a00 */
[----:B0-----:R-:W-:-:S04]  /*0070*/  SHF.L.U32 R0, R79, 0x3, RZ ;  /* 0x000000034f007819 */ /* 0x001fc800000006ff */
[----:B------:R-:W-:-:S05]  /*0080*/  LOP3.LUT R0, R0, 0x18, RZ, 0xc0, !PT ;  /* 0x0000001800007812 */ /* 0x000fca00078ec0ff */
[----:B------:R-:W-:-:S04]  /*0090*/  IMAD R3, R0, 0x9, RZ ;  /* 0x0000000900037824 */ /* 0x000fc800078e02ff */
[----:B-1----:R-:W-:-:S05]  /*00a0*/  IMAD.WIDE.U32 R46, R3, 0x4, R46 ;  /* 0x00000004032e7825 */ /* 0x002fca00078e002e */
        /* <DEDUP_REMOVED lines=72> */
[----:B------:R-:W1:Y:S01]  /*0530*/  S2UR UR6, SR_CgaCtaId ;  /* 0x00000000000679c3 */ /* 0x000e620000008800 */
[----:B------:R-:W-:-:S02]  /*0540*/  UMOV UR4, 0x400 ;  /* 0x0000040000047882 */ /* 0x000fc40000000000 */
[----:B------:R-:W-:-:S05]  /*0550*/  UIADD3 UR5, UPT, UPT, UR4, 0x408, URZ ;  /* 0x0000040804057890 */ /* 0x000fca000fffe0ff */
[----:B------:R-:W2:Y:S01]  /*0560*/  S2UR UR9, SR_CTAID.X ;  /* 0x00000000000979c3 */ /* 0x000ea20000002500 */
[----:B-1----:R-:W-:Y:S02]  /*0570*/  ULEA UR5, UR6, UR5, 0x18 ;  /* 0x0000000506057291 */ /* 0x002fe4000f8ec0ff */
[----:B------:R-:W-:-:S04]  /*0580*/  ULEA UR4, UR6, UR4, 0x18 ;  /* 0x0000000406047291 */ /* 0x000fc8000f8ec0ff */
[C---:B------:R-:W-:Y:S02]  /*0590*/  LEA R77, R79.reuse, UR5, 0x2 ;  /* 0x000000054f4d7c11 */ /* 0x040fe4000f8e10ff */
[----:B------:R-:W-:Y:S01]  /*05a0*/  LEA R78, R79, UR4, 0x2 ;  /* 0x000000044f4e7c11 */ /* 0x000fe2000f8e10ff */
[----:B0-2---:R-:W-:-:S06]  /*05b0*/  UMOV UR4, URZ ;  /* 0x000000ff00047c82 */ /* 0x005fcc0008000000 */
.L_x_61:
[----:B------:R-:W0:Y:S01]  /*05c0*/  LDC.64 R46, c[0x0][0x398] ;  /* 0x0000e600ff2e7b82 */ /* 0x000e220000000a00 */
[C---:B------:R-:W-:Y:S01]  /*05d0*/  IADD3 R84, PT, PT, R79.reuse, UR4, RZ ;  /* 0x000000044f547c10 */ /* 0x040fe2000fffe0ff */
[----:B------:R-:W-:Y:S06]  /*05e0*/  BSSY.RECONVERGENT B0, `(.L_x_49) ;  /* 0x0000021000007945 */ /* 0x000fec0003800200 */
[----:B------:R-:W-:Y:S01]  /*05f0*/  BAR.SYNC.DEFER_BLOCKING 0x0 ;  /* 0x0000000000007b1d */ /* 0x000fe20000010000 */
[----:B------:R-:W-:Y:S02]  /*0600*/  ISETP.NE.AND P0, PT, R79, RZ, PT ;  /* 0x000000ff4f00720c */ /* 0x000fe40003f05270 */
[----:B0-----:R-:W-:Y:S01]  /*0610*/  ISETP.GE.U32.AND P1, PT, R84, R47, PT ;  /* 0x0000002f5400720c */ /* 0x001fe20003f26070 */
[----:B------:R-:W-:Y:S01]  /*0620*/  IMAD.WIDE.U32 R80, R47, 0x4, RZ ;  /* 0x000000042f507825 */ /* 0x000fe200078e00ff */
[----:B------:R-:W-:-:S11]  /*0630*/  IADD3 R46, PT, PT, R46, -0x1, RZ ;  /* 0xffffffff2e2e7810 */ /* 0x000fd60007ffe0ff */
[----:B---3--:R-:W-:Y:S05]  /*0640*/  @P1 BRA `(.L_x_50) ;  /* 0x0000000000681947 */ /* 0x008fea0003800000 */
[----:B------:R-:W0:Y:S01]  /*0650*/  LDC.64 R48, c[0x0][0x380] ;  /* 0x0000e000ff307b82 */ /* 0x000e220000000a00 */
[----:B------:R-:W-:-:S03]  /*0660*/  IMAD.WIDE.U32 R86, R47, UR9, RZ ;  /* 0x000000092f567c25 */ /* 0x000fc6000f8e00ff */
[----:B0-----:R-:W-:-:S04]  /*0670*/  LEA R82, P1, R86, R48, 0x2 ;  /* 0x0000003056527211 */ /* 0x001fc800078210ff */
[----:B------:R-:W-:Y:S02]  /*0680*/  LEA.HI.X R83, R86, R49, R87, 0x2, P1 ;  /* 0x0000003156537211 */ /* 0x000fe400008f1457 */
[----:B------:R-:W-:Y:S02]  /*0690*/  IADD3 R85, P2, PT, -R80, R82, RZ ;  /* 0x0000005250557210 */ /* 0x000fe40007f5e1ff */
[----:B------:R-:W-:Y:S02]  /*06a0*/  ISETP.NE.AND P1, PT, RZ, UR9, PT ;  /* 0x00000009ff007c0c */ /* 0x000fe4000bf25270 */
[----:B------:R-:W-:Y:S02]  /*06b0*/  IADD3.X R86, PT, PT, ~R81, R83, RZ, P2, !PT ;  /* 0x0000005351567210 */ /* 0x000fe400017fe5ff */
[----:B------:R-:W-:Y:S02]  /*06c0*/  SEL R48, R85, R48, P1 ;  /* 0x0000003055307207 */ /* 0x000fe40000800000 */
[----:B------:R-:W-:Y:S01]  /*06d0*/  SEL R49, R86, R49, P1 ;  /* 0x0000003156317207 */ /* 0x000fe20000800000 */
[----:B------:R-:W-:Y:S01]  /*06e0*/  IMAD.WIDE.U32 R86, R84, 0x4, R82 ;  /* 0x0000000454567825 */ /* 0x000fe200078e0052 */
[----:B------:R-:W-:-:S03]  /*06f0*/  ISETP.NE.AND P1, PT, R46, UR9, PT ;  /* 0x000000092e007c0c */ /* 0x000fc6000bf25270 */
[----:B------:R-:W-:Y:S01]  /*0700*/  IMAD.WIDE.U32 R48, R84, 0x4, R48 ;  /* 0x0000000454307825 */ /* 0x000fe200078e0030 */
[----:B------:R-:W-:-:S04]  /*0710*/  SEL R83, R47, RZ, P1 ;  /* 0x000000ff2f537207 */ /* 0x000fc80000800000 */
[C---:B------:R-:W-:Y:S01]  /*0720*/  LEA R82, P1, R83.reuse, R86, 0x2 ;  /* 0x0000005653527211 */ /* 0x040fe200078210ff */
[----:B------:R-:W2:Y:S03]  /*0730*/  LDG.E.CONSTANT R49, desc[UR10][R48.64] ;  /* 0x0000000a30317981 */ /* 0x000ea6000c1e9900 */
[----:B------:R-:W-:Y:S01]  /*0740*/  LEA.HI.X R83, R83, R87, RZ, 0x2, P1 ;  /* 0x0000005753537211 */ /* 0x000fe200008f14ff */
[----:B------:R-:W3:Y:S04]  /*0750*/  LDG.E.CONSTANT R86, desc[UR10][R86.64] ;  /* 0x0000000a56567981 */ /* 0x000ee8000c1e9900 */
[----:B------:R-:W4:Y:S01]  /*0760*/  LDG.E.CONSTANT R82, desc[UR10][R82.64] ;  /* 0x0000000a52527981 */ /* 0x000f22000c1e9900 */
[----:B------:R-:W0:Y:S01]  /*0770*/  S2UR UR6, SR_CgaCtaId ;  /* 0x00000000000679c3 */ /* 0x000e220000008800 */
[----:B------:R-:W-:-:S02]  /*0780*/  UMOV UR5, 0x400 ;  /* 0x0000040000057882 */ /* 0x000fc40000000000 */
[----:B------:R-:W-:-:S04]  /*0790*/  UIADD3 UR5, UPT, UPT, UR5, 0x810, URZ ;  /* 0x0000081005057890 */ /* 0x000fc8000fffe0ff */
[----:B0-----:R-:W-:-:S06]  /*07a0*/  ULEA UR5, UR6, UR5, 0x18 ;  /* 0x0000000506057291 */ /* 0x001fcc000f8ec0ff */
[----:B------:R-:W-:Y:S01]  /*07b0*/  LEA R79, R79, UR5, 0x2 ;  /* 0x000000054f4f7c11 */ /* 0x000fe2000f8e10ff */
[----:B--2---:R0:W-:Y:S04]  /*07c0*/  STS [R78+0x4], R49 ;  /* 0x000004314e007388 */ /* 0x0041e80000000800 */
[----:B---3--:R0:W-:Y:S04]  /*07d0*/  STS [R77+0x4], R86 ;  /* 0x000004564d007388 */ /* 0x0081e80000000800 */
[----:B----4-:R0:W-:Y:S02]  /*07e0*/  STS [R79+0x4], R82 ;  /* 0x000004524f007388 */ /* 0x0101e40000000800 */
.L_x_50:
[----:B------:R-:W-:Y:S05]  /*07f0*/  BSYNC.RECONVERGENT B0 ;  /* 0x0000000000007941 */ /* 0x000fea0003800200 */
.L_x_49:
[----:B------:R-:W-:Y:S04]  /*0800*/  BSSY.RECONVERGENT B0, `(.L_x_51) ;  /* 0x0000034000007945 */ /* 0x000fe80003800200 */
[----:B------:R-:W-:Y:S05]  /*0810*/  @P0 BRA `(.L_x_52) ;  /* 0x0000000000c80947 */ /* 0x000fea0003800000 */
[----:B------:R-:W-:-:S09]  /*0820*/  UISETP.NE.AND UP0, UPT, UR4, URZ, UPT ;  /* 0x000000ff0400728c */ /* 0x000fd2000bf05270 */
[----:B------:R-:W-:Y:S05]  /*0830*/  BRA.U UP0, `(.L_x_53) ;  /* 0x00000001005c7547 */ /* 0x000fea000b800000 */
[----:B0-----:R-:W0:Y:S01]  /*0840*/  LDC.64 R48, c[0x0][0x380] ;  /* 0x0000e000ff307b82 */ /* 0x001e220000000a00 */
[C---:B------:R-:W-:Y:S01]  /*0850*/  IMAD.WIDE.U32 R86, R47.reuse, UR9, RZ ;  /* 0x000000092f567c25 */ /* 0x040fe2000f8e00ff */
[----:B------:R-:W-:Y:S02]  /*0860*/  ISETP.NE.AND P3, PT, R46, UR9, PT ;  /* 0x000000092e007c0c */ /* 0x000fe4000bf65270 */
[----:B------:R-:W-:Y:S02]  /*0870*/  ISETP.NE.AND P1, PT, RZ, UR9, PT ;  /* 0x00000009ff007c0c */ /* 0x000fe4000bf25270 */
[----:B------:R-:W-:Y:S02]  /*0880*/  SEL R85, R47, RZ, P3 ;  /* 0x000000ff2f557207 */ /* 0x000fe40001800000 */
[----:B0-----:R-:W-:-:S04]  /*0890*/  LEA R82, P0, R86, R48, 0x2 ;  /* 0x0000003056527211 */ /* 0x001fc800078010ff */
[----:B------:R-:W-:Y:S02]  /*08a0*/  LEA.HI.X R83, R86, R49, R87, 0x2, P0 ;  /* 0x0000003156537211 */ /* 0x000fe400000f1457 */
[-C--:B------:R-:W-:Y:S02]  /*08b0*/  IADD3 R79, P2, PT, -R80, R82.reuse, RZ ;  /* 0x00000052504f7210 */ /* 0x080fe40007f5e1ff */
[----:B------:R-:W-:Y:S02]  /*08c0*/  LEA R86, P0, R85, R82, 0x2 ;  /* 0x0000005255567211 */ /* 0x000fe400078010ff */
[-C--:B------:R-:W-:Y:S01]  /*08d0*/  IADD3.X R88, PT, PT, ~R81, R83.reuse, RZ, P2, !PT ;  /* 0x0000005351587210 */ /* 0x080fe200017fe5ff */
[----:B------:R-:W2:Y:S01]  /*08e0*/  LDG.E.CONSTANT R82, desc[UR10][R82.64] ;  /* 0x0000000a52527981 */ /* 0x000ea2000c1e9900 */
[----:B------:R-:W-:Y:S02]  /*08f0*/  SEL R48, R79, R48, P1 ;  /* 0x000000304f307207 */ /* 0x000fe40000800000 */
[----:B------:R-:W-:-:S02]  /*0900*/  LEA.HI.X R87, R85, R83, RZ, 0x2, P0 ;  /* 0x0000005355577211 */ /* 0x000fc400000f14ff */
[----:B------:R-:W-:-:S03]  /*0910*/  SEL R49, R88, R49, P1 ;  /* 0x0000003158317207 */ /* 0x000fc60000800000 */
[----:B------:R-:W3:Y:S04]  /*0920*/  LDG.E.CONSTANT R86, desc[UR10][R86.64] ;  /* 0x0000000a56567981 */ /* 0x000ee8000c1e9900 */
[----:B------:R-:W4:Y:S01]  /*0930*/  LDG.E.CONSTANT R48, desc[UR10][R48.64] ;  /* 0x0000000a30307981 */ /* 0x000f22000c1e9900 */
[----:B------:R-:W0:Y:S01]  /*0940*/  S2UR UR6, SR_CgaCtaId ;  /* 0x00000000000679c3 */ /* 0x000e220000008800 */
[----:B------:R-:W-:Y:S02]  /*0950*/  UMOV UR5, 0x400 ;  /* 0x0000040000057882 */ /* 0x000fe40000000000 */
[----:B0-----:R-:W-:-:S09]  /*0960*/  ULEA UR5, UR6, UR5, 0x18 ;  /* 0x0000000506057291 */ /* 0x001fd2000f8ec0ff */
[----:B--2---:R2:W-:Y:S04]  /*0970*/  STS [UR5+0x408], R82 ;  /* 0x00040852ff007988 */ /* 0x0045e80008000805 */
[----:B---3--:R2:W-:Y:S04]  /*0980*/  STS [UR5+0x810], R86 ;  /* 0x00081056ff007988 */ /* 0x0085e80008000805 */
[----:B----4-:R2:W-:Y:S01]  /*0990*/  STS [UR5], R48 ;  /* 0x00000030ff007988 */ /* 0x0105e20008000805 */
[----:B------:R-:W-:Y:S05]  /*09a0*/  BRA `(.L_x_52) ;  /* 0x0000000000647947 */ /* 0x000fea0003800000 */
.L_x_53:
[----:B0-----:R-:W0:Y:S01]  /*09b0*/  S2R R79, SR_CTAID.X ;  /* 0x00000000004f7919 */ /* 0x001e220000002500 */
[----:B------:R-:W1:Y:S01]  /*09c0*/  LDC.64 R48, c[0x0][0x380] ;  /* 0x0000e000ff307b82 */ /* 0x000e620000000a00 */
[C---:B0-----:R-:W-:Y:S01]  /*09d0*/  IMAD.WIDE.U32 R82, R79.reuse, R47, RZ ;  /* 0x0000002f4f527225 */ /* 0x041fe200078e00ff */
[C---:B------:R-:W-:Y:S02]  /*09e0*/  ISETP.NE.AND P0, PT, R79.reuse, RZ, PT ;  /* 0x000000ff4f00720c */ /* 0x040fe40003f05270 */
[----:B------:R-:W-:Y:S02]  /*09f0*/  ISETP.NE.AND P2, PT, R79, R46, PT ;  /* 0x0000002e4f00720c */ /* 0x000fe40003f45270 */
[----:B-1----:R-:W-:-:S04]  /*0a00*/  LEA R86, P1, R82, R48, 0x2 ;  /* 0x0000003052567211 */ /* 0x002fc800078210ff */
[----:B------:R-:W-:Y:S02]  /*0a10*/  LEA.HI.X R87, R82, R49, R83, 0x2, P1 ;  /* 0x0000003152577211 */ /* 0x000fe400008f1453 */
[----:B------:R-:W-:-:S04]  /*0a20*/  IADD3 R79, P1, PT, -R80, R86, RZ ;  /* 0x00000056504f7210 */ /* 0x000fc80007f3e1ff */
[----:B------:R-:W-:Y:S01]  /*0a30*/  IADD3.X R82, PT, PT, ~R81, R87, RZ, P1, !PT ;  /* 0x0000005751527210 */ /* 0x000fe20000ffe5ff */
[----:B------:R-:W-:Y:S01]  /*0a40*/  IMAD.WIDE.U32 R86, R84, 0x4, R86 ;  /* 0x0000000454567825 */ /* 0x000fe200078e0056 */
[----:B------:R-:W-:Y:S02]  /*0a50*/  SEL R48, R79, R48, P0 ;  /* 0x000000304f307207 */ /* 0x000fe40000000000 */
[----:B------:R-:W-:Y:S02]  /*0a60*/  SEL R79, R47, RZ, P2 ;  /* 0x000000ff2f4f7207 */ /* 0x000fe40001000000 */
[----:B------:R-:W-:Y:S02]  /*0a70*/  SEL R49, R82, R49, P0 ;  /* 0x0000003152317207 */ /* 0x000fe40000000000 */
[C---:B------:R-:W-:Y:S02]  /*0a80*/  LEA R82, P0, R79.reuse, R86, 0x2 ;  /* 0x000000564f527211 */ /* 0x040fe400078010ff */
[----:B------:R-:W2:Y:S01]  /*0a90*/  LDG.E.CONSTANT R86, desc[UR10][R86.64+-0x4] ;  /* 0xfffffc0a56567981 */ /* 0x000ea2000c1e9900 */
[----:B------:R-:W-:Y:S01]  /*0aa0*/  IMAD.WIDE.U32 R48, R84, 0x4, R48 ;  /* 0x0000000454307825 */ /* 0x000fe200078e0030 */
[----:B------:R-:W-:-:S05]  /*0ab0*/  LEA.HI.X R83, R79, R87, RZ, 0x2, P0 ;  /* 0x000000574f537211 */ /* 0x000fca00000f14ff */
[----:B------:R-:W3:Y:S04]  /*0ac0*/  LDG.E.CONSTANT R48, desc[UR10][R48.64+-0x4] ;  /* 0xfffffc0a30307981 */ /* 0x000ee8000c1e9900 */
[----:B------:R-:W4:Y:S01]  /*0ad0*/  LDG.E.CONSTANT R82, desc[UR10][R82.64+-0x4] ;  /* 0xfffffc0a52527981 */ /* 0x000f22000c1e9900 */
[----:B------:R-:W0:Y:S01]  /*0ae0*/  S2UR UR6, SR_CgaCtaId ;  /* 0x00000000000679c3 */ /* 0x000e220000008800 */
[----:B------:R-:W-:Y:S02]  /*0af0*/  UMOV UR5, 0x400 ;  /* 0x0000040000057882 */ /* 0x000fe40000000000 */
[----:B0-----:R-:W-:-:S09]  /*0b00*/  ULEA UR5, UR6, UR5, 0x18 ;  /* 0x0000000506057291 */ /* 0x001fd2000f8ec0ff */
[----:B--2---:R1:W-:Y:S04]  /*0b10*/  STS [UR5+0x408], R86 ;  /* 0x00040856ff007988 */ /* 0x0043e80008000805 */
[----:B---3--:R1:W-:Y:S04]  /*0b20*/  STS [UR5], R48 ;  /* 0x00000030ff007988 */ /* 0x0083e80008000805 */
[----:B----4-:R1:W-:Y:S02]  /*0b30*/  STS [UR5+0x810], R82 ;  /* 0x00081052ff007988 */ /* 0x0103e40008000805 */
.L_x_52:
[----:B------:R-:W-:Y:S05]  /*0b40*/  BSYNC.RECONVERGENT B0 ;  /* 0x0000000000007941 */ /* 0x000fea0003800200 */
.L_x_51:
[----:B0-----:R-:W0:Y:S01]  /*0b50*/  S2R R79, SR_TID.X ;  /* 0x00000000004f7919 */ /* 0x001e220000002100 */
[----:B------:R-:W-:Y:S01]  /*0b60*/  IADD3 R85, PT, PT, R47, -0x1, RZ ;  /* 0xffffffff2f557810 */ /* 0x000fe20007ffe0ff */
[----:B------:R-:W3:Y:S01]  /*0b70*/  S2UR UR9, SR_CTAID.X ;  /* 0x00000000000979c3 */ /* 0x000ee20000002500 */
[----:B------:R-:W-:Y:S02]  /*0b80*/  BSSY.RECONVERGENT B0, `(.L_x_54) ;  /* 0x0000025000007945 */ /* 0x000fe40003800200 */
[CC--:B------:R-:W-:Y:S02]  /*0b90*/  ISETP.NE.AND P1, PT, R84.reuse, R85.reuse, PT ;  /* 0x000000555400720c */ /* 0x0c0fe40003f25270 */
[----:B------:R-:W-:-:S04]  /*0ba0*/  ISETP.GE.U32.AND P0, PT, R84, R85, PT ;  /* 0x000000555400720c */ /* 0x000fc80003f06070 */
[----:B0-----:R-:W-:-:S07]  /*0bb0*/  ISETP.NE.OR P0, PT, R79, 0xff, P0 ;  /* 0x000000ff4f00780c */ /* 0x001fce0000705670 */
[----:B---3--:R-:W-:Y:S06]  /*0bc0*/  @P1 BRA `(.L_x_55) ;  /* 0x0000000000801947 */ /* 0x008fec0003800000 */
[----:B------:R-:W0:Y:S01]  /*0bd0*/  S2R R77, SR_CTAID.X ;  /* 0x00000000004d7919 */ /* 0x000e220000002500 */
[----:B-12---:R-:W1:Y:S01]  /*0be0*/  LDC.64 R48, c[0x0][0x380] ;  /* 0x0000e000ff307b82 */ /* 0x006e620000000a00 */
[C---:B0-----:R-:W-:Y:S01]  /*0bf0*/  IMAD.WIDE.U32 R86, R77.reuse, R47, RZ ;  /* 0x0000002f4d567225 */ /* 0x041fe200078e00ff */
[C---:B------:R-:W-:Y:S02]  /*0c00*/  ISETP.NE.AND P2, PT, R77.reuse, RZ, PT ;  /* 0x000000ff4d00720c */ /* 0x040fe40003f45270 */
[----:B------:R-:W-:Y:S02]  /*0c10*/  ISETP.NE.AND P1, PT, R77, R46, PT ;  /* 0x0000002e4d00720c */ /* 0x000fe40003f25270 */
[----:B-1----:R-:W-:-:S04]  /*0c20*/  LEA R82, P3, R86, R48, 0x2 ;  /* 0x0000003056527211 */ /* 0x002fc800078610ff */
[----:B------:R-:W-:Y:S02]  /*0c30*/  LEA.HI.X R83, R86, R49, R87, 0x2, P3 ;  /* 0x0000003156537211 */ /* 0x000fe400018f1457 */
[----:B------:R-:W-:-:S04]  /*0c40*/  IADD3 R77, P3, PT, -R80, R82, RZ ;  /* 0x00000052504d7210 */ /* 0x000fc80007f7e1ff */
[----:B------:R-:W-:Y:S01]  /*0c50*/  IADD3.X R78, PT, PT, ~R81, R83, RZ, P3, !PT ;  /* 0x00000053514e7210 */ /* 0x000fe20001ffe5ff */
[----:B------:R-:W-:Y:S01]  /*0c60*/  IMAD.WIDE R82, R85, 0x4, R82 ;  /* 0x0000000455527825 */ /* 0x000fe200078e0252 */
[----:B------:R-:W-:Y:S02]  /*0c70*/  SEL R48, R77, R48, P2 ;  /* 0x000000304d307207 */ /* 0x000fe40001000000 */
[----:B------:R-:W-:Y:S02]  /*0c80*/  SEL R49, R78, R49, P2 ;  /* 0x000000314e317207 */ /* 0x000fe40001000000 */
[----:B------:R-:W-:Y:S01]  /*0c90*/  SEL R77, R47, RZ, P1 ;  /* 0x000000ff2f4d7207 */ /* 0x000fe20000800000 */
[----:B------:R-:W-:-:S03]  /*0ca0*/  IMAD.WIDE R86, R85, 0x4, R48 ;  /* 0x0000000455567825 */ /* 0x000fc600078e0230 */
[C---:B------:R-:W-:Y:S02]  /*0cb0*/  LEA R48, P1, R77.reuse, R82, 0x2 ;  /* 0x000000524d307211 */ /* 0x040fe400078210ff */
[----:B------:R0:W2:Y:S02]  /*0cc0*/  LDG.E.CONSTANT R82, desc[UR10][R82.64] ;  /* 0x0000000a52527981 */ /* 0x0000a4000c1e9900 */
[----:B------:R-:W-:Y:S02]  /*0cd0*/  LEA.HI.X R49, R77, R83, RZ, 0x2, P1 ;  /* 0x000000534d317211 */ /* 0x000fe400008f14ff */
[----:B------:R-:W3:Y:S04]  /*0ce0*/  LDG.E.CONSTANT R87, desc[UR10][R86.64] ;  /* 0x0000000a56577981 */ /* 0x000ee8000c1e9900 */
[----:B------:R-:W4:Y:S01]  /*0cf0*/  LDG.E.CONSTANT R48, desc[UR10][R48.64] ;  /* 0x0000000a30307981 */ /* 0x000f22000c1e9900 */
[----:B------:R-:W1:Y:S01]  /*0d00*/  S2UR UR6, SR_CgaCtaId ;  /* 0x00000000000679c3 */ /* 0x000e620000008800 */
[----:B------:R-:W-:-:S02]  /*0d10*/  UMOV UR5, 0x400 ;  /* 0x0000040000057882 */ /* 0x000fc40000000000 */
[----:B------:R-:W-:Y:S02]  /*0d20*/  UIADD3 UR7, UPT, UPT, UR5, 0x408, URZ ;  /* 0x0000040805077890 */ /* 0x000fe4000fffe0ff */
[----:B------:R-:W-:Y:S02]  /*0d30*/  UIADD3 UR8, UPT, UPT, UR5, 0x810, URZ ;  /* 0x0000081005087890 */ /* 0x000fe4000fffe0ff */
[----:B-1----:R-:W-:Y:S02]  /*0d40*/  ULEA UR5, UR6, UR5, 0x18 ;  /* 0x0000000506057291 */ /* 0x002fe4000f8ec0ff */
[----:B------:R-:W-:Y:S02]  /*0d50*/  ULEA UR7, UR6, UR7, 0x18 ;  /* 0x0000000706077291 */ /* 0x000fe4000f8ec0ff */
[----:B------:R-:W-:Y:S02]  /*0d60*/  ULEA UR8, UR6, UR8, 0x18 ;  /* 0x0000000806087291 */ /* 0x000fe4000f8ec0ff */
[----:B------:R-:W-:-:S02]  /*0d70*/  LEA R78, R79, UR5, 0x2 ;  /* 0x000000054f4e7c11 */ /* 0x000fc4000f8e10ff */
[C---:B------:R-:W-:Y:S02]  /*0d80*/  LEA R77, R79.reuse, UR7, 0x2 ;  /* 0x000000074f4d7c11 */ /* 0x040fe4000f8e10ff */
[----:B0-----:R-:W-:Y:S01]  /*0d90*/  LEA R83, R79, UR8, 0x2 ;  /* 0x000000084f537c11 */ /* 0x001fe2000f8e10ff */
[----:B---3--:R0:W-:Y:S04]  /*0da0*/  STS [R78+0x8], R87 ;  /* 0x000008574e007388 */ /* 0x0081e80000000800 */
[----:B--2---:R0:W-:Y:S04]  /*0db0*/  STS [R77+0x8], R82 ;  /* 0x000008524d007388 */ /* 0x0041e80000000800 */
[----:B----4-:R0:W-:Y:S02]  /*0dc0*/  STS [R83+0x8], R48 ;  /* 0x0000083053007388 */ /* 0x0101e40000000800 */
.L_x_55:
[----:B------:R-:W-:Y:S05]  /*0dd0*/  BSYNC.RECONVERGENT B0 ;  /* 0x0000000000007941 */ /* 0x000fea0003800200 */
.L_x_54:
[----:B------:R-:W-:Y:S04]  /*0de0*/  BSSY.RECONVERGENT B0, `(.L_x_56) ;  /* 0x000001b000007945 */ /* 0x000fe80003800200 */
[----:B------:R-:W-:Y:S05]  /*0df0*/  @P0 BRA `(.L_x_57) ;  /* 0x0000000000640947 */ /* 0x000fea0003800000 */
[----:B012---:R-:W0:Y:S01]  /*0e00*/  S2R R82, SR_CTAID.X ;  /* 0x0000000000527919 */ /* 0x007e220000002500 */
[----:B------:R-:W1:Y:S01]  /*0e10*/  LDC.64 R48, c[0x0][0x380] ;  /* 0x0000e000ff307b82 */ /* 0x000e620000000a00 */
[C---:B0-----:R-:W-:Y:S01]  /*0e20*/  IMAD.WIDE.U32 R86, R82.reuse, R47, RZ ;  /* 0x0000002f52567225 */ /* 0x041fe200078e00ff */
[C---:B------:R-:W-:Y:S02]  /*0e30*/  ISETP.NE.AND P2, PT, R82.reuse, R46, PT ;  /* 0x0000002e5200720c */ /* 0x040fe40003f45270 */
[----:B------:R-:W-:Y:S02]  /*0e40*/  ISETP.NE.AND P0, PT, R82, RZ, PT ;  /* 0x000000ff5200720c */ /* 0x000fe40003f05270 */
[----:B-1----:R-:W-:-:S04]  /*0e50*/  LEA R82, P1, R86, R48, 0x2 ;  /* 0x0000003056527211 */ /* 0x002fc800078210ff */
[----:B------:R-:W-:Y:S02]  /*0e60*/  LEA.HI.X R83, R86, R49, R87, 0x2, P1 ;  /* 0x0000003156537211 */ /* 0x000fe400008f1457 */
[----:B------:R-:W-:-:S04]  /*0e70*/  IADD3 R85, P1, PT, -R80, R82, RZ ;  /* 0x0000005250557210 */ /* 0x000fc80007f3e1ff */
[----:B------:R-:W-:Y:S01]  /*0e80*/  IADD3.X R80, PT, PT, ~R81, R83, RZ, P1, !PT ;  /* 0x0000005351507210 */ /* 0x000fe20000ffe5ff */
[----:B------:R-:W-:Y:S01]  /*0e90*/  IMAD.WIDE.U32 R82, R84, 0x4, R82 ;  /* 0x0000000454527825 */ /* 0x000fe200078e0052 */
[----:B------:R-:W-:Y:S02]  /*0ea0*/  SEL R81, R47, RZ, P2 ;  /* 0x000000ff2f517207 */ /* 0x000fe40001000000 */
[----:B------:R-:W-:Y:S02]  /*0eb0*/  SEL R48, R85, R48, P0 ;  /* 0x0000003055307207 */ /* 0x000fe40000000000 */
        /* <DEDUP_REMOVED lines=11> */
[----:B---3--:R0:W-:Y:S04]  /*0f70*/  STS [UR5+0x404], R48 ;  /* 0x00040430ff007988 */ /* 0x0081e80008000805 */
[----:B----4-:R0:W-:Y:S02]  /*0f80*/  STS [UR5+0xc14], R80 ;  /* 0x000c1450ff007988 */ /* 0x0101e40008000805 */
.L_x_57:
[----:B------:R-:W-:Y:S05]  /*0f90*/  BSYNC.RECONVERGENT B0 ;  /* 0x0000000000007941 */ /* 0x000fea0003800200 */
.L_x_56:
[----:B------:R-:W3:Y:S08]  /*0fa0*/  S2UR UR6, SR_CgaCtaId ;  /* 0x00000000000679c3 */ /* 0x000ef00000008800 */
[----:B------:R-:W-:Y:S01]  /*0fb0*/  BAR.SYNC.DEFER_BLOCKING 0x0 ;  /* 0x0000000000007b1d */ /* 0x000fe20000010000 */
[C---:B0-----:R-:W-:Y:S02]  /*0fc0*/  LEA.HI R80, R79.reuse, UR4, RZ, 0x1e ;  /* 0x000000044f507c11 */ /* 0x041fe4000f8ff0ff */
[----:B-12---:R-:W-:-:S02]  /*0fd0*/  SHF.L.U32 R48, R79, 0x3, RZ ;  /* 0x000000034f307819 */ /* 0x006fc400000006ff */
[----:B------:R-:W-:Y:S01]  /*0fe0*/  LOP3.LUT R46, R79, 0x3fc, RZ, 0xc0, !PT ;  /* 0x000003fc4f2e7812 */ /* 0x000fe200078ec0ff */
[----:B------:R-:W-:Y:S01]  /*0ff0*/  UMOV UR5, 0x400 ;  /* 0x0000040000057882 */ /* 0x000fe20000000000 */
[----:B------:R-:W-:Y:S01]  /*1000*/  IMAD R47, R47, UR9, R80 ;  /* 0x000000092f2f7c24 */ /* 0x000fe2000f8e0250 */
[----:B------:R-:W-:Y:S01]  /*1010*/  UIADD3 UR7, UPT, UPT, UR5, 0x810, URZ ;  /* 0x0000081005077890 */ /* 0x000fe2000fffe0ff */
[----:B------:R-:W-:Y:S01]  /*1020*/  LOP3.LUT R48, R48, 0x18, RZ, 0xc0, !PT ;  /* 0x0000001830307812 */ /* 0x000fe200078ec0ff */
[----:B------:R-:W0:Y:S01]  /*1030*/  LDCU UR14, c[0x0][0x39c] ;  /* 0x00007380ff0e77ac */ /* 0x000e220008000800 */
[----:B------:R-:W-:Y:S02]  /*1040*/  IADD3 R46, PT, PT, R46, 0x8, RZ ;  /* 0x000000082e2e7810 */ /* 0x000fe40007ffe0ff */
[----:B------:R-:W-:Y:S01]  /*1050*/  LEA R81, R47, R48, 0x5 ;  /* 0x000000302f517211 */ /* 0x000fe200078e28ff */
[----:B------:R-:W1:Y:S01]  /*1060*/  LDCU.64 UR12, c[0x0][0x390] ;  /* 0x00007200ff0c77ac */ /* 0x000e620008000a00 */
[----:B---3--:R-:W-:-:S02]  /*1070*/  ULEA UR8, UR6, UR5, 0x18 ;  /* 0x0000000506087291 */ /* 0x008fc4000f8ec0ff */
[----:B------:R-:W-:Y:S02]  /*1080*/  UIADD3 UR5, UPT, UPT, UR5, 0x408, URZ ;  /* 0x0000040805057890 */ /* 0x000fe4000fffe0ff */
[----:B------:R-:W-:Y:S02]  /*1090*/  ULEA UR7, UR6, UR7, 0x18 ;  /* 0x0000000706077291 */ /* 0x000fe4000f8ec0ff */
[----:B------:R-:W-:Y:S01]  /*10a0*/  ULEA UR5, UR6, UR5, 0x18 ;  /* 0x0000000506057291 */ /* 0x000fe2000f8ec0ff */
[----:B------:R-:W-:-:S03]  /*10b0*/  IADD3 R82, PT, PT, R46, UR8, RZ ;  /* 0x000000082e527c10 */ /* 0x000fc6000fffe0ff */
[C---:B------:R-:W-:Y:S02]  /*10c0*/  IADD3 R83, PT, PT, R46.reuse, UR7, RZ ;  /* 0x000000072e537c10 */ /* 0x040fe4000fffe0ff */
[----:B------:R-:W-:Y:S01]  /*10d0*/  IADD3 R84, PT, PT, R46, UR5, RZ ;  /* 0x000000052e547c10 */ /* 0x000fe2000fffe0ff */
[----:B0-----:R-:W-:-:S06]  /*10e0*/  UMOV UR5, 0x4 ;  /* 0x0000000400057882 */ /* 0x001fcc0000000000 */
.L_x_60:
[C---:B------:R-:W-:Y:S01]  /*10f0*/  ISETP.GE.U32.AND P0, PT, R80.reuse, UR14, PT ;  /* 0x0000000e50007c0c */ /* 0x040fe2000bf06070 */
[----:B------:R-:W-:Y:S01]  /*1100*/  UIADD3 UR5, UPT, UPT, UR5, 0x100, URZ ;  /* 0x0000010005057890 */ /* 0x000fe2000fffe0ff */
[----:B------:R-:W-:Y:S01]  /*1110*/  BSSY.RECONVERGENT B0, `(.L_x_58) ;  /* 0x000008b000007945 */ /* 0x000fe20003800200 */
[----:B------:R-:W-:-:S10]  /*1120*/  IADD3 R80, PT, PT, R80, 0x40, RZ ;  /* 0x0000004050507810 */ /* 0x000fd40007ffe0ff */
[----:B---3--:R-:W-:Y:S05]  /*1130*/  @P0 BRA `(.L_x_59) ;  /* 0x0000000800200947 */ /* 0x008fea0003800000 */
[----:B------:R-:W0:Y:S04]  /*1140*/  LDS R49, [R82+-0x8] ;  /* 0xfffff80052317984 */ /* 0x000e280000000800 */
[----:B------:R-:W2:Y:S04]  /*1150*/  LDS R46, [R82+-0x4] ;  /* 0xfffffc00522e7984 */ /* 0x000ea80000000800 */
[----:B------:R-:W3:Y:S01]  /*1160*/  LDS R47, [R82] ;  /* 0x00000000522f7984 */ /* 0x000ee20000000800 */
[-C--:B0----5:R-:W-:Y:S01]  /*1170*/  FFMA R48, R8, R49.reuse, RZ ;  /* 0x0000003108307223 */ /* 0x0a1fe200000000ff */
[-C--:B------:R-:W-:Y:S01]  /*1180*/  FFMA R79, R7, R49.reuse, RZ ;  /* 0x00000031074f7223 */ /* 0x080fe200000000ff */
[-C--:B------:R-:W-:Y:S01]  /*1190*/  FFMA R93, R6, R49.reuse, RZ ;  /* 0x00000031065d7223 */ /* 0x080fe200000000ff */
[-C--:B------:R-:W-:Y:S01]  /*11a0*/  FFMA R89, R5, R49.reuse, RZ ;  /* 0x0000003105597223 */ /* 0x080fe200000000ff */
[-C--:B------:R-:W-:Y:S01]  /*11b0*/  FFMA R92, R4, R49.reuse, RZ ;  /* 0x00000031045c7223 */ /* 0x080fe200000000ff */
[-C--:B------:R-:W-:Y:S01]  /*11c0*/  FFMA R90, R3, R49.reuse, RZ ;  /* 0x00000031035a7223 */ /* 0x080fe200000000ff */
[-C--:B------:R-:W-:Y:S01]  /*11d0*/  FFMA R86, R2, R49.reuse, RZ ;  /* 0x0000003102567223 */ /* 0x080fe200000000ff */
[----:B------:R-:W-:Y:S01]  /*11e0*/  FFMA R88, R0, R49, RZ ;  /* 0x0000003100587223 */ /* 0x000fe200000000ff */
[-C--:B--2---:R-:W-:Y:S01]  /*11f0*/  FFMA R49, R75, R46.reuse, R48 ;  /* 0x0000002e4b317223 */ /* 0x084fe20000000030 */
[-C--:B------:R-:W-:Y:S01]  /*1200*/  FFMA R48, R67, R46.reuse, R79 ;  /* 0x0000002e43307223 */ /* 0x080fe2000000004f */
[-C--:B------:R-:W-:Y:S01]  /*1210*/  FFMA R93, R59, R46.reuse, R93 ;  /* 0x0000002e3b5d7223 */ /* 0x080fe2000000005d */
[-C--:B------:R-:W-:Y:S01]  /*1220*/  FFMA R89, R51, R46.reuse, R89 ;  /* 0x0000002e33597223 */ /* 0x080fe20000000059 */
[-C--:B------:R-:W-:Y:S01]  /*1230*/  FFMA R91, R39, R46.reuse, R92 ;  /* 0x0000002e275b7223 */ /* 0x080fe2000000005c */
[-C--:B------:R-:W-:Y:S01]  /*1240*/  FFMA R87, R31, R46.reuse, R90 ;  /* 0x0000002e1f577223 */ /* 0x080fe2000000005a */
[-C--:B------:R-:W-:Y:S01]  /*1250*/  FFMA R85, R23, R46.reuse, R86 ;  /* 0x0000002e17557223 */ /* 0x080fe20000000056 */
[----:B------:R-:W-:Y:S01]  /*1260*/  FFMA R79, R15, R46, R88 ;  /* 0x0000002e0f4f7223 */ /* 0x000fe20000000058 */
[-C--:B---3--:R-:W-:Y:S01]  /*1270*/  FFMA R49, R74, R47.reuse, R49 ;  /* 0x0000002f4a317223 */ /* 0x088fe20000000031 */
[----:B------:R-:W0:Y:S01]  /*1280*/  LDS R46, [R84+-0x8] ;  /* 0xfffff800542e7984 */ /* 0x000e220000000800 */
[-C--:B------:R-:W-:Y:S01]  /*1290*/  FFMA R48, R66, R47.reuse, R48 ;  /* 0x0000002f42307223 */ /* 0x080fe20000000030 */
[-C--:B------:R-:W-:Y:S01]  /*12a0*/  FFMA R93, R58, R47.reuse, R93 ;  /* 0x0000002f3a5d7223 */ /* 0x080fe2000000005d */
[-C--:B------:R-:W-:Y:S01]  /*12b0*/  FFMA R89, R50, R47.reuse, R89 ;  /* 0x0000002f32597223 */ /* 0x080fe20000000059 */
[-C--:B------:R-:W-:Y:S01]  /*12c0*/  FFMA R92, R38, R47.reuse, R91 ;  /* 0x0000002f265c7223 */ /* 0x080fe2000000005b */
[-C--:B------:R-:W-:Y:S01]  /*12d0*/  FFMA R90, R30, R47.reuse, R87 ;  /* 0x0000002f1e5a7223 */ /* 0x080fe20000000057 */
[-C--:B------:R-:W-:Y:S01]  /*12e0*/  FFMA R88, R22, R47.reuse, R85 ;  /* 0x0000002f16587223 */ /* 0x080fe20000000055 */
[----:B------:R-:W-:-:S02]  /*12f0*/  FFMA R86, R14, R47, R79 ;  /* 0x0000002f0e567223 */ /* 0x000fc4000000004f */
[----:B------:R-:W2:Y:S01]  /*1300*/  LDS R47, [R84+-0x4] ;  /* 0xfffffc00542f7984 */ /* 0x000ea20000000800 */
[-C--:B0-----:R-:W-:Y:S01]  /*1310*/  FFMA R49, R73, R46.reuse, R49 ;  /* 0x0000002e49317223 */ /* 0x081fe20000000031 */
[-C--:B------:R-:W-:Y:S01]  /*1320*/  FFMA R48, R65, R46.reuse, R48 ;  /* 0x0000002e41307223 */ /* 0x080fe20000000030 */
[-C--:B------:R-:W-:Y:S01]  /*1330*/  FFMA R93, R57, R46.reuse, R93 ;  /* 0x0000002e395d7223 */ /* 0x080fe2000000005d */
[-C--:B------:R-:W-:Y:S01]  /*1340*/  FFMA R89, R45, R46.reuse, R89 ;  /* 0x0000002e2d597223 */ /* 0x080fe20000000059 */
[-C--:B------:R-:W-:Y:S01]  /*1350*/  FFMA R91, R37, R46.reuse, R92 ;  /* 0x0000002e255b7223 */ /* 0x080fe2000000005c */
[-C--:B------:R-:W-:Y:S01]  /*1360*/  FFMA R87, R29, R46.reuse, R90 ;  /* 0x0000002e1d577223 */ /* 0x080fe2000000005a */
[-C--:B------:R-:W-:Y:S01]  /*1370*/  FFMA R85, R21, R46.reuse, R88 ;  /* 0x0000002e15557223 */ /* 0x080fe20000000058 */
[----:B------:R-:W-:Y:S02]  /*1380*/  FFMA R79, R13, R46, R86 ;  /* 0x0000002e0d4f7223 */ /* 0x000fe40000000056 */
[----:B------:R-:W0:Y:S01]  /*1390*/  LDS R46, [R84] ;  /* 0x00000000542e7984 */ /* 0x000e220000000800 */
[-C--:B--2---:R-:W-:Y:S01]  /*13a0*/  FFMA R49, R72, R47.reuse, R49 ;  /* 0x0000002f48317223 */ /* 0x084fe20000000031 */
        /* <DEDUP_REMOVED lines=16> */
[----:B------:R-:W0:Y:S01]  /*14b0*/  LDS R46, [R83+-0x4] ;  /* 0xfffffc00532e7984 */ /* 0x000e220000000800 */
[-C--:B--2---:R-:W-:Y:S01]  /*14c0*/  FFMA R88, R18, R47.reuse, R87 ;  /* 0x0000002f12587223 */ /* 0x084fe20000000057 */
[-C--:B------:R-:W-:Y:S01]  /*14d0*/  FFMA R86, R10, R47.reuse, R79 ;  /* 0x0000002f0a567223 */ /* 0x080fe2000000004f */
[-C--:B------:R-:W-:Y:S01]  /*14e0*/  FFMA R49, R70, R47.reuse, R49 ;  /* 0x0000002f46317223 */ /* 0x080fe20000000031 */
[----:B------:R-:W2:Y:S01]  /*14f0*/  S2R R79, SR_TID.X ;  /* 0x00000000004f7919 */ /* 0x000ea20000002100 */
[-C--:B------:R-:W-:Y:S01]  /*1500*/  FFMA R48, R62, R47.reuse, R48 ;  /* 0x0000002f3e307223 */ /* 0x080fe20000000030 */
[-C--:B------:R-:W-:Y:S01]  /*1510*/  FFMA R90, R54, R47.reuse, R93 ;  /* 0x0000002f365a7223 */ /* 0x080fe2000000005d */
[-C--:B------:R-:W-:Y:S01]  /*1520*/  FFMA R89, R42, R47.reuse, R89 ;  /* 0x0000002f2a597223 */ /* 0x080fe20000000059 */
[----:B------:R-:W3:Y:S01]  /*1530*/  LDS R87, [R83] ;  /* 0x0000000053577984 */ /* 0x000ee20000000800 */
[-C--:B------:R-:W-:Y:S01]  /*1540*/  FFMA R85, R34, R47.reuse, R85 ;  /* 0x0000002f22557223 */ /* 0x080fe20000000055 */
[----:B------:R-:W-:Y:S01]  /*1550*/  FFMA R92, R26, R47, R91 ;  /* 0x0000002f1a5c7223 */ /* 0x000fe2000000005b */
[-C--:B0-----:R-:W-:Y:S01]  /*1560*/  FFMA R49, R69, R46.reuse, R49 ;  /* 0x0000002e45317223 */ /* 0x081fe20000000031 */
[-C--:B------:R-:W-:Y:S01]  /*1570*/  FFMA R48, R61, R46.reuse, R48 ;  /* 0x0000002e3d307223 */ /* 0x080fe20000000030 */
[-C--:B------:R-:W-:Y:S01]  /*1580*/  FFMA R90, R53, R46.reuse, R90 ;  /* 0x0000002e355a7223 */ /* 0x080fe2000000005a */
[-C--:B------:R-:W-:Y:S01]  /*1590*/  FFMA R89, R41, R46.reuse, R89 ;  /* 0x0000002e29597223 */ /* 0x080fe20000000059 */
[-C--:B------:R-:W-:Y:S01]  /*15a0*/  FFMA R85, R33, R46.reuse, R85 ;  /* 0x0000002e21557223 */ /* 0x080fe20000000055 */
[-C--:B------:R-:W-:Y:S01]  /*15b0*/  FFMA R93, R25, R46.reuse, R92 ;  /* 0x0000002e195d7223 */ /* 0x080fe2000000005c */
[-C--:B------:R-:W-:Y:S01]  /*15c0*/  FFMA R91, R17, R46.reuse, R88 ;  /* 0x0000002e115b7223 */ /* 0x080fe20000000058 */
[----:B------:R-:W-:Y:S01]  /*15d0*/  FFMA R47, R9, R46, R86 ;  /* 0x0000002e092f7223 */ /* 0x000fe20000000056 */
[----:B--2---:R-:W-:Y:S01]  /*15e0*/  SHF.L.U32 R46, R79, 0x5, RZ ;  /* 0x000000054f2e7819 */ /* 0x004fe200000006ff */
[-C--:B---3--:R-:W-:Y:S01]  /*15f0*/  FFMA R49, R68, R87.reuse, R49 ;  /* 0x0000005744317223 */ /* 0x088fe20000000031 */
[-C--:B------:R-:W-:Y:S01]  /*1600*/  FFMA R48, R60, R87.reuse, R48 ;  /* 0x000000573c307223 */ /* 0x080fe20000000030 */
[-C--:B------:R-:W-:Y:S01]  /*1610*/  FFMA R90, R52, R87.reuse, R90 ;  /* 0x00000057345a7223 */ /* 0x080fe2000000005a */
[----:B------:R-:W-:Y:S01]  /*1620*/  LOP3.LUT R46, R46, 0x60, RZ, 0xc0, !PT ;  /* 0x000000602e2e7812 */ /* 0x000fe200078ec0ff */
[-C--:B------:R-:W-:Y:S01]  /*1630*/  FFMA R89, R40, R87.reuse, R89 ;  /* 0x0000005728597223 */ /* 0x080fe20000000059 */
[-C--:B------:R-:W-:Y:S01]  /*1640*/  FFMA R85, R32, R87.reuse, R85 ;  /* 0x0000005720557223 */ /* 0x080fe20000000055 */
[-C--:B------:R-:W-:Y:S01]  /*1650*/  FFMA R88, R24, R87.reuse, R93 ;  /* 0x0000005718587223 */ /* 0x080fe2000000005d */
[----:B-1----:R-:W-:Y:S01]  /*1660*/  IADD3 R46, P0, PT, R46, UR12, RZ ;  /* 0x0000000c2e2e7c10 */ /* 0x002fe2000ff1e0ff */
[-C--:B------:R-:W-:Y:S01]  /*1670*/  FFMA R86, R16, R87.reuse, R91 ;  /* 0x0000005710567223 */ /* 0x080fe2000000005b */
[----:B------:R-:W-:-:S02]  /*1680*/  FFMA R87, R76, R87, R47 ;  /* 0x000000574c577223 */ /* 0x000fc4000000002f */
[----:B------:R-:W-:-:S05]  /*1690*/  IADD3.X R47, PT, PT, RZ, UR13, RZ, P0, !PT ;  /* 0x0000000dff2f7c10 */ /* 0x000fca00087fe4ff */
[----:B------:R-:W2:Y:S04]  /*16a0*/  LDG.E.CONSTANT R92, desc[UR10][R46.64] ;  /* 0x0000000a2e5c7981 */ /* 0x000ea8000c1e9900 */
[----:B------:R-:W3:Y:S01]  /*16b0*/  LDG.E.CONSTANT R93, desc[UR10][R46.64+0x8] ;  /* 0x0000080a2e5d7981 */ /* 0x000ee2000c1e9900 */
[----:B--2---:R-:W-:-:S05]  /*16c0*/  FADD R49, R49, R92 ;  /* 0x0000005c31317221 */ /* 0x004fca0000000000 */
[-C--:B------:R-:W-:Y:S02]  /*16d0*/  FMNMX R92, RZ, R49.reuse, !PT ;  /* 0x00000031ff5c7209 */ /* 0x080fe40007800000 */
[----:B------:R-:W-:-:S05]  /*16e0*/  FMNMX R49, RZ, R49, PT ;  /* 0x00000031ff317209 */ /* 0x000fca0003800000 */
[----:B------:R-:W-:Y:S02]  /*16f0*/  FFMA R92, R49, 0.10000000149011611938, R92 ;  /* 0x3dcccccd315c7823 */ /* 0x000fe4000000005c */
[----:B------:R-:W2:Y:S01]  /*1700*/  LDG.E.CONSTANT R49, desc[UR10][R46.64+0x4] ;  /* 0x0000040a2e317981 */ /* 0x000ea2000c1e9900 */
[----:B---3--:R-:W-:-:S05]  /*1710*/  FADD R90, R90, R93 ;  /* 0x0000005d5a5a7221 */ /* 0x008fca0000000000 */
[-C--:B------:R-:W-:Y:S02]  /*1720*/  FMNMX R93, RZ, R90.reuse, !PT ;  /* 0x0000005aff5d7209 */ /* 0x080fe40007800000 */
[----:B------:R-:W-:-:S05]  /*1730*/  FMNMX R90, RZ, R90, PT ;  /* 0x0000005aff5a7209 */ /* 0x000fca0003800000 */
[----:B------:R-:W-:Y:S02]  /*1740*/  FFMA R93, R90, 0.10000000149011611938, R93 ;  /* 0x3dcccccd5a5d7823 */ /* 0x000fe4000000005d */
[----:B------:R-:W3:Y:S01]  /*1750*/  LDG.E.CONSTANT R90, desc[UR10][R46.64+0xc] ;  /* 0x00000c0a2e5a7981 */ /* 0x000ee2000c1e9900 */
[----:B--2---:R-:W-:-:S05]  /*1760*/  FADD R48, R48, R49 ;  /* 0x0000003130307221 */ /* 0x004fca0000000000 */
[-C--:B------:R-:W-:Y:S02]  /*1770*/  FMNMX R91, RZ, R48.reuse, !PT ;  /* 0x00000030ff5b7209 */ /* 0x080fe40007800000 */
[----:B------:R-:W-:-:S05]  /*1780*/  FMNMX R48, RZ, R48, PT ;  /* 0x00000030ff307209 */ /* 0x000fca0003800000 */
[----:B------:R-:W-:Y:S02]  /*1790*/  FFMA R91, R48, 0.10000000149011611938, R91 ;  /* 0x3dcccccd305b7823 */ /* 0x000fe4000000005b */
[----:B------:R-:W0:Y:S01]  /*17a0*/  LDC.64 R48, c[0x0][0x388] ;  /* 0x0000e200ff307b82 */ /* 0x000e220000000a00 */
[----:B---3--:R-:W-:-:S05]  /*17b0*/  FADD R89, R89, R90 ;  /* 0x0000005a59597221 */ /* 0x008fca0000000000 */
[-C--:B------:R-:W-:Y:S02]  /*17c0*/  FMNMX R90, RZ, R89.reuse, !PT ;  /* 0x00000059ff5a7209 */ /* 0x080fe40007800000 */
[----:B------:R-:W-:Y:S01]  /*17d0*/  FMNMX R89, RZ, R89, PT ;  /* 0x00000059ff597209 */ /* 0x000fe20003800000 */
[----:B0-----:R-:W-:-:S05]  /*17e0*/  IMAD.WIDE.U32 R48, R81, 0x4, R48 ;  /* 0x0000000451307825 */ /* 0x001fca00078e0030 */
[----:B------:R0:W-:Y:S04]  /*17f0*/  STG.E desc[UR10][R48.64+0x4], R91 ;  /* 0x0000045b30007986 */ /* 0x0001e8000c10190a */
[----:B------:R1:W-:Y:S04]  /*1800*/  STG.E desc[UR10][R48.64+0x8], R93 ;  /* 0x0000085d30007986 */ /* 0x0003e8000c10190a */
[----:B------:R-:W-:Y:S01]  /*1810*/  STG.E desc[UR10][R48.64], R92 ;  /* 0x0000005c30007986 */ /* 0x000fe2000c10190a */
[----:B0-----:R-:W-:-:S03]  /*1820*/  FFMA R91, R89, 0.10000000149011611938, R90 ;  /* 0x3dcccccd595b7823 */ /* 0x001fc6000000005a */
[----:B------:R-:W2:Y:S04]  /*1830*/  LDG.E.CONSTANT R89, desc[UR10][R46.64+0x14] ;  /* 0x0000140a2e597981 */ /* 0x000ea8000c1e9900 */
[----:B------:R-:W3:Y:S04]  /*1840*/  LDG.E.CONSTANT R90, desc[UR10][R46.64+0x10] ;  /* 0x0000100a2e5a7981 */ /* 0x000ee8000c1e9900 */
[----:B-1----:R-:W4:Y:S01]  /*1850*/  LDG.E.CONSTANT R93, desc[UR10][R46.64+0x18] ;  /* 0x0000180a2e5d7981 */ /* 0x002f22000c1e9900 */
[----:B--2---:R-:W-:-:S05]  /*1860*/  FADD R88, R88, R89 ;  /* 0x0000005958587221 */ /* 0x004fca0000000000 */
[-C--:B------:R-:W-:Y:S02]  /*1870*/  FMNMX R89, RZ, R88.reuse, !PT ;  /* 0x00000058ff597209 */ /* 0x080fe40007800000 */
[----:B------:R-:W-:-:S05]  /*1880*/  FMNMX R88, RZ, R88, PT ;  /* 0x00000058ff587209 */ /* 0x000fca0003800000 */
[----:B------:R-:W-:Y:S02]  /*1890*/  FFMA R89, R88, 0.10000000149011611938, R89 ;  /* 0x3dcccccd58597823 */ /* 0x000fe40000000059 */
[----:B------:R-:W2:Y:S01]  /*18a0*/  LDG.E.CONSTANT R88, desc[UR10][R46.64+0x1c] ;  /* 0x00001c0a2e587981 */ /* 0x000ea2000c1e9900 */
[----:B---3--:R-:W-:Y:S01]  /*18b0*/  FADD R85, R85, R90 ;  /* 0x0000005a55557221 */ /* 0x008fe20000000000 */
[----:B----4-:R-:W-:-:S04]  /*18c0*/  FADD R86, R86, R93 ;  /* 0x0000005d56567221 */ /* 0x010fc80000000000 */
[-C--:B------:R-:W-:Y:S02]  /*18d0*/  FMNMX R90, RZ, R85.reuse, !PT ;  /* 0x00000055ff5a7209 */ /* 0x080fe40007800000 */
[----:B------:R-:W-:Y:S01]  /*18e0*/  FMNMX R85, RZ, R85, PT ;  /* 0x00000055ff557209 */ /* 0x000fe20003800000 */
[----:B------:R0:W-:Y:S04]  /*18f0*/  STG.E desc[UR10][R48.64+0xc], R91 ;  /* 0x00000c5b30007986 */ /* 0x0001e8000c10190a */
[----:B------:R-:W-:Y:S01]  /*1900*/  FFMA R85, R85, 0.10000000149011611938, R90 ;  /* 0x3dcccccd55557823 */ /* 0x000fe2000000005a */
[----:B------:R3:W-:Y:S04]  /*1910*/  STG.E desc[UR10][R48.64+0x14], R89 ;  /* 0x0000145930007986 */ /* 0x0007e8000c10190a */
[----:B------:R3:W-:Y:S01]  /*1920*/  STG.E desc[UR10][R48.64+0x10], R85 ;  /* 0x0000105530007986 */ /* 0x0007e2000c10190a */
[----:B--2---:R-:W-:Y:S01]  /*1930*/  FADD R88, R87, R88 ;  /* 0x0000005857587221 */ /* 0x004fe20000000000 */
[----:B------:R-:W-:-:S02]  /*1940*/  FMNMX R87, RZ, R86, !PT ;  /* 0x00000056ff577209 */ /* 0x000fc40007800000 */
[----:B------:R-:W-:Y:S02]  /*1950*/  FMNMX R86, RZ, R86, PT ;  /* 0x00000056ff567209 */ /* 0x000fe40003800000 */
[-C--:B------:R-:W-:Y:S02]  /*1960*/  FMNMX R90, RZ, R88.reuse, !PT ;  /* 0x00000058ff5a7209 */ /* 0x080fe40007800000 */
[----:B0-----:R-:W-:Y:S01]  /*1970*/  FMNMX R91, RZ, R88, PT ;  /* 0x00000058ff5b7209 */ /* 0x001fe20003800000 */
[----:B------:R-:W-:-:S04]  /*1980*/  FFMA R87, R86, 0.10000000149011611938, R87 ;  /* 0x3dcccccd56577823 */ /* 0x000fc80000000057 */
[----:B------:R-:W-:Y:S01]  /*1990*/  FFMA R91, R91, 0.10000000149011611938, R90 ;  /* 0x3dcccccd5b5b7823 */ /* 0x000fe2000000005a */
[----:B------:R3:W-:Y:S04]  /*19a0*/  STG.E desc[UR10][R48.64+0x18], R87 ;  /* 0x0000185730007986 */ /* 0x0007e8000c10190a */
[----:B------:R3:W-:Y:S02]  /*19b0*/  STG.E desc[UR10][R48.64+0x1c], R91 ;  /* 0x00001c5b30007986 */ /* 0x0007e4000c10190a */
.L_x_59:
[----:B-1----:R-:W-:Y:S05]  /*19c0*/  BSYNC.RECONVERGENT B0 ;  /* 0x0000000000007941 */ /* 0x002fea0003800200 */
.L_x_58:
[----:B------:R-:W-:Y:S01]  /*19d0*/  UISETP.NE.AND UP0, UPT, UR5, 0x404, UPT ;  /* 0x000004040500788c */ /* 0x000fe2000bf05270 */
[----:B------:R-:W-:Y:S02]  /*19e0*/  IADD3 R83, PT, PT, R83, 0x100, RZ ;  /* 0x0000010053537810 */ /* 0x000fe40007ffe0ff */
[----:B------:R-:W-:Y:S02]  /*19f0*/  IADD3 R81, PT, PT, R81, 0x800, RZ ;  /* 0x0000080051517810 */ /* 0x000fe40007ffe0ff */
[----:B------:R-:W-:Y:S02]  /*1a00*/  IADD3 R82, PT, PT, R82, 0x100, RZ ;  /* 0x0000010052527810 */ /* 0x000fe40007ffe0ff */
[----:B------:R-:W-:Y:S02]  /*1a10*/  IADD3 R84, PT, PT, R84, 0x100, RZ ;  /* 0x0000010054547810 */ /* 0x000fe40007ffe0ff */
[----:B------:R-:W-:Y:S05]  /*1a20*/  BRA.U UP0, `(.L_x_60) ;  /* 0xfffffff500b07547 */ /* 0x000fea000b83ffff */
[----:B------:R-:W-:-:S04]  /*1a30*/  UIADD3 UR4, UPT, UPT, UR4, 0x100, URZ ;  /* 0x0000010004047890 */ /* 0x000fc8000fffe0ff */
[----:B------:R-:W-:-:S09]  /*1a40*/  UISETP.GE.U32.AND UP0, UPT, UR4, UR14, UPT ;  /* 0x0000000e0400728c */ /* 0x000fd2000bf06070 */
[----:B------:R-:W-:Y:S05]  /*1a50*/  BRA.U !UP0, `(.L_x_61) ;  /* 0xffffffe908d87547 */ /* 0x000fea000b83ffff */
[----:B------:R-:W-:Y:S05]  /*1a60*/  EXIT ;  /* 0x000000000000794d */ /* 0x000fea0003800000 */
.L_x_62:
        /* <DEDUP_REMOVED lines=9> */
.L_x_175:


//--------------------- .text.filter_i128_o1      --------------------------
	.section	.text.filter_i128_o1,"ax",@progbits
	.align	128
        .global         filter_i128_o1
        .type           filter_i128_o1,@function
        .size           filter_i128_o1,(.L_x_176 - filter_i128_o1)
        .other          filter_i128_o1,@"STO_CUDA_ENTRY STV_DEFAULT"
filter_i128_o1:
.text.filter_i128_o1:
[----:B------:R-:W-:Y:S08]  /*0000*/  LDC R1, c[0x0][0x37c] ;  /* 0x0000df00ff017b82 */ /* 0x000ff00000000800 */
[----:B------:R-:W0:Y:S01]  /*0010*/  S2UR UR6, SR_CTAID.X ;  /* 0x00000000000679c3 */ /* 0x000e220000002500 */
[----:B------:R-:W1:Y:S01]  /*0020*/  LDCU.64 UR4, c[0x0][0x398] ;  /* 0x00007300ff0477ac */ /* 0x000e620008000a00 */
[----:B------:R-:W2:Y:S06]  /*0030*/  S2R R4, SR_TID.X ;  /* 0x0000000000047919 */ /* 0x000eac0000002100 */
[----:B------:R-:W3:Y:S08]  /*0040*/  LDC.64 R10, c[0x0][0x380] ;  /* 0x0000e000ff0a7b82 */ /* 0x000ef00000000a00 */
[----:B------:R-:W4:Y:S01]  /*0050*/  LDC.64 R34, c[0x0][0x3a0] ;  /* 0x0000e800ff227b82 */ /* 0x000f220000000a00 */
[----:B-1----:R-:W-:Y:S01]  /*0060*/  MOV R3, UR5 ;  /* 0x0000000500037c02 */ /* 0x002fe20008000f00 */
[----:B------:R-:W-:-:S03]  /*0070*/  UIADD3 UR4, UPT, UPT, UR4, -0x1, URZ ;  /* 0xffffffff04047890 */ /* 0x000fc6000fffe0ff */
[----:B------:R-:W-:-:S03]  /*0080*/  SHF.L.U32 R5, R3, 0x7, RZ ;  /* 0x0000000703057819 */ /* 0x000fc600000006ff */
[----:B------:R-:W1:Y:S01]  /*0090*/  LDC.64 R20, c[0x0][0x390] ;  /* 0x0000e400ff147b82 */ /* 0x000e620000000a00 */
[----:B0-----:R-:W-:Y:S01]  /*00a0*/  MOV R2, UR6 ;  /* 0x0000000600027c02 */ /* 0x001fe20008000f00 */
[----:B------:R-:W0:Y:S01]  /*00b0*/  LDCU.64 UR6, c[0x0][0x358] ;  /* 0x00006b00ff0677ac */ /* 0x000e220008000a00 */
[C---:B------:R-:W-:Y:S02]  /*00c0*/  IMAD.WIDE.U32 R8, R5.reuse, 0x4, RZ ;  /* 0x0000000405087825 */ /* 0x040fe400078e00ff */
[C---:B------:R-:W-:Y:S02]  /*00d0*/  ISETP.NE.AND P0, PT, R2.reuse, UR4, PT ;  /* 0x0000000402007c0c */ /* 0x040fe4000bf05270 */
[C---:B------:R-:W-:Y:S02]  /*00e0*/  IMAD.WIDE.U32 R6, R5.reuse, R2, RZ ;  /* 0x0000000205067225 */ /* 0x040fe400078e00ff */
[----:B------:R-:W-:Y:S02]  /*00f0*/  SEL R5, R5, RZ, P0 ;  /* 0x000000ff05057207 */ /* 0x000fe40000000000 */
[----:B------:R-:W-:-:S02]  /*0100*/  ISETP.NE.AND P0, PT, R2, RZ, PT ;  /* 0x000000ff0200720c */ /* 0x000fc40003f05270 */
[----:B---3--:R-:W-:-:S04]  /*0110*/  LEA R32, P1, R6, R10, 0x2 ;  /* 0x0000000a06207211 */ /* 0x008fc800078210ff */
[----:B------:R-:W-:Y:S02]  /*0120*/  LEA.HI.X R23, R6, R11, R7, 0x2, P1 ;  /* 0x0000000b06177211 */ /* 0x000fe400008f1407 */
[-C--:B------:R-:W-:Y:S02]  /*0130*/  IADD3 R17, P1, PT, -R8, R32.reuse, RZ ;  /* 0x0000002008117210 */ /* 0x080fe40007f3e1ff */
[----:B------:R-:W-:Y:S02]  /*0140*/  LEA R18, P2, R5, R32, 0x2 ;  /* 0x0000002005127211 */ /* 0x000fe400078410ff */
[-C--:B------:R-:W-:Y:S02]  /*0150*/  IADD3.X R8, PT, PT, ~R9, R23.reuse, RZ, P1, !PT ;  /* 0x0000001709087210 */ /* 0x080fe40000ffe5ff */
[----:B------:R-:W-:Y:S02]  /*0160*/  SEL R16, R17, R10, P0 ;  /* 0x0000000a11107207 */ /* 0x000fe40000000000 */
[----:B------:R-:W-:Y:S01]  /*0170*/  LEA.HI.X R19, R5, R23, RZ, 0x2, P2 ;  /* 0x0000001705137211 */ /* 0x000fe200010f14ff */
[----:B--2---:R-:W-:Y:S01]  /*0180*/  IMAD R5, R4, 0x9, RZ ;  /* 0x0000000904057824 */ /* 0x004fe200078e02ff */
[----:B------:R-:W-:-:S02]  /*0190*/  SEL R17, R8, R11, P0 ;  /* 0x0000000b08117207 */ /* 0x000fc40000000000 */
[----:B------:R-:W-:Y:S01]  /*01a0*/  MOV R14, R32 ;  /* 0x00000020000e7202 */ /* 0x000fe20000000f00 */
[----:B------:R-:W-:Y:S01]  /*01b0*/  IMAD.WIDE.U32 R26, R4, 0x4, R18 ;  /* 0x00000004041a7825 */ /* 0x000fe200078e0012 */
[----:B------:R-:W-:-:S03]  /*01c0*/  MOV R15, R23 ;  /* 0x00000017000f7202 */ /* 0x000fc60000000f00 */
[C---:B------:R-:W-:Y:S01]  /*01d0*/  IMAD.WIDE.U32 R24, R4.reuse, 0x4, R16 ;  /* 0x0000000404187825 */ /* 0x040fe200078e0010 */
[----:B0-----:R-:W2:Y:S03]  /*01e0*/  LDG.E.CONSTANT R22, desc[UR6][R26.64] ;  /* 0x000000061a167981 */ /* 0x001ea6000c1e9900 */
[----:B------:R-:W-:Y:S01]  /*01f0*/  IMAD.WIDE.U32 R12, R4, 0x4, R14 ;  /* 0x00000004040c7825 */ /* 0x000fe200078e000e */
[----:B------:R2:W3:Y:S03]  /*0200*/  LDG.E.CONSTANT R36, desc[UR6][R24.64] ;  /* 0x0000000618247981 */ /* 0x0004e6000c1e9900 */
[----:B----4-:R-:W-:Y:S01]  /*0210*/  IMAD.WIDE.U32 R34, R5, 0x4, R34 ;  /* 0x0000000405227825 */ /* 0x010fe200078e0022 */
[----:B------:R-:W4:Y:S04]  /*0220*/  LDG.E.CONSTANT R37, desc[UR6][R12.64] ;  /* 0x000000060c257981 */ /* 0x000f28000c1e9900 */
        /* <DEDUP_REMOVED lines=9> */
[----:B-1----:R0:W5:Y:S01]  /*02c0*/  LDG.E.CONSTANT R13, desc[UR6][R20.64] ;  /* 0x00000006140d7981 */ /* 0x002162000c1e9900 */
[----:B------:R-:W-:-:S04]  /*02d0*/  IADD3 R30, PT, PT, R3, -0x1, RZ ;  /* 0xffffffff031e7810 */ /* 0x000fc80007ffe0ff */
[----:B------:R-:W-:Y:S02]  /*02e0*/  ISETP.NE.AND P0, PT, R30, RZ, PT ;  /* 0x000000ff1e00720c */ /* 0x000fe40003f05270 */
[----:B--2---:R-:W-:Y:S01]  /*02f0*/  MOV R25, R22 ;  /* 0x0000001600197202 */ /* 0x004fe20000000f00 */
[----:B------:R-:W-:Y:S01]  /*0300*/  IMAD.MOV.U32 R31, RZ, RZ, R22 ;  /* 0x000000ffff1f7224 */ /* 0x000fe200078e0016 */
[-C--:B---3--:R-:W-:Y:S02]  /*0310*/  MOV R27, R36.reuse ;  /* 0x00000024001b7202 */ /* 0x088fe40000000f00 */
[----:B------:R-:W-:Y:S02]  /*0320*/  MOV R29, R36 ;  /* 0x00000024001d7202 */ /* 0x000fe40000000f00 */
[-C--:B----4-:R-:W-:Y:S02]  /*0330*/  MOV R24, R37.reuse ;  /* 0x0000002500187202 */ /* 0x090fe40000000f00 */
[----:B------:R-:W-:-:S03]  /*0340*/  MOV R26, R37 ;  /* 0x00000025001a7202 */ /* 0x000fc60000000f00 */
[----:B0-----:R-:W-:Y:S05]  /*0350*/  @!P0 BRA `(.L_x_63) ;  /* 0x0000000c006c8947 */ /* 0x001fea0003800000 */
[----:B------:R-:W-:Y:S01]  /*0360*/  ISETP.NE.AND P0, PT, R3, 0x2, PT ;  /* 0x000000020300780c */ /* 0x000fe20003f05270 */
[----:B------:R-:W-:Y:S01]  /*0370*/  HFMA2 R28, -RZ, RZ, 0, 0 ;  /* 0x00000000ff1c7431 */ /* 0x000fe200000001ff */
[----:B------:R-:W-:Y:S02]  /*0380*/  MOV R25, R22 ;  /* 0x0000001600197202 */ /* 0x000fe40000000f00 */
[----:B------:R-:W-:Y:S02]  /*0390*/  MOV R24, R37 ;  /* 0x0000002500187202 */ /* 0x000fe40000000f00 */
[----:B------:R-:W-:-:S07]  /*03a0*/  MOV R27, R36 ;  /* 0x00000024001b7202 */ /* 0x000fce0000000f00 */
[----:B------:R-:W-:Y:S05]  /*03b0*/  @!P0 BRA `(.L_x_64) ;  /* 0x0000000800388947 */ /* 0x000fea0003800000 */
[----:B------:R-:W0:Y:S01]  /*03c0*/  S2UR UR5, SR_CgaCtaId ;  /* 0x00000000000579c3 */ /* 0x000e220000008800 */
[----:B------:R-:W-:Y:S01]  /*03d0*/  UMOV UR4, 0x400 ;  /* 0x0000040000047882 */ /* 0x000fe20000000000 */
[----:B------:R-:W-:Y:S01]  /*03e0*/  LOP3.LUT R28, R30, 0xfffffffe, RZ, 0xc0, !PT ;  /* 0xfffffffe1e1c7812 */ /* 0x000fe200078ec0ff */
[----:B------:R-:W-:Y:S01]  /*03f0*/  IMAD R26, R2, R3, RZ ;  /* 0x00000003021a7224 */ /* 0x000fe200078e02ff */
[----:B------:R-:W-:Y:S01]  /*0400*/  ISETP.GT.U32.AND P3, PT, R4, 0x3f, PT ;  /* 0x0000003f0400780c */ /* 0x000fe20003f64070 */
[----:B------:R-:W-:Y:S01]  /*0410*/  IMAD.MOV.U32 R27, RZ, RZ, R36 ;  /* 0x000000ffff1b7224 */ /* 0x000fe200078e0024 */
[----:B------:R-:W-:Y:S01]  /*0420*/  MOV R29, R4 ;  /* 0x00000004001d7202 */ /* 0x000fe20000000f00 */
[----:B------:R-:W1:Y:S01]  /*0430*/  LDCU UR8, c[0x0][0x39c] ;  /* 0x00007380ff0877ac */ /* 0x000e620008000800 */
[----:B------:R-:W-:Y:S02]  /*0440*/  MOV R25, R22 ;  /* 0x0000001600197202 */ /* 0x000fe40000000f00 */
[----:B------:R-:W-:-:S02]  /*0450*/  MOV R24, R37 ;  /* 0x0000002500187202 */ /* 0x000fc40000000f00 */
[----:B------:R-:W-:Y:S01]  /*0460*/  IADD3 R30, PT, PT, -R28, RZ, RZ ;  /* 0x000000ff1c1e7210 */ /* 0x000fe20007ffe1ff */
[----:B0-----:R-:W-:-:S06]  /*0470*/  ULEA UR4, UR5, UR4, 0x18 ;  /* 0x0000000405047291 */ /* 0x001fcc000f8ec0ff */
[----:B-1----:R-:W-:-:S07]  /*0480*/  LEA R31, R4, UR4, 0x2 ;  /* 0x00000004041f7c11 */ /* 0x002fce000f8e10ff */
.L_x_71:
[----:B------:R-:W-:Y:S01]  /*0490*/  MOV R14, R32 ;  /* 0x00000020000e7202 */ /* 0x000fe20000000f00 */
[----:B------:R-:W-:Y:S01]  /*04a0*/  IMAD.WIDE.U32 R2, R29, 0x4, R16 ;  /* 0x000000041d027825 */ /* 0x000fe200078e0010 */
[----:B------:R-:W-:-:S03]  /*04b0*/  MOV R15, R23 ;  /* 0x00000017000f7202 */ /* 0x000fc60000000f00 */
[C---:B0-----:R-:W-:Y:S02]  /*04c0*/  IMAD.WIDE.U32 R20, R29.reuse, 0x4, R14 ;  /* 0x000000041d147825 */ /* 0x041fe400078e000e */
[----:B------:R-:W2:Y:S02]  /*04d0*/  LDG.E.CONSTANT R3, desc[UR6][R2.64+0x200] ;  /* 0x0002000602037981 */ /* 0x000ea4000c1e9900 */
[----:B------:R-:W-:Y:S02]  /*04e0*/  IMAD.WIDE.U32 R32, R29, 0x4, R18 ;  /* 0x000000041d207825 */ /* 0x000fe400078e0012 */
[----:B------:R-:W3:Y:S04]  /*04f0*/  LDG.E.CONSTANT R20, desc[UR6][R20.64+0x200] ;  /* 0x0002000614147981 */ /* 0x000ee8000c1e9900 */
[----:B------:R-:W4:Y:S01]  /*0500*/  LDG.E.CONSTANT R33, desc[UR6][R32.64+0x200] ;  /* 0x0002000620217981 */ /* 0x000f22000c1e9900 */
[----:B-----5:R-:W-:Y:S01]  /*0510*/  FFMA R34, R0, R27, RZ ;  /* 0x0000001b00227223 */ /* 0x020fe200000000ff */
[----:B------:R-:W-:Y:S05]  /*0520*/  WARPSYNC.ALL ;  /* 0x0000000000007948 */ /* 0x000fea0003800000 */
[----:B------:R-:W-:-:S04]  /*0530*/  FFMA R23, R7, R24, R34 ;  /* 0x0000001807177223 */ /* 0x000fc80000000022 */
[----:B------:R-:W-:-:S04]  /*0540*/  FFMA R24, R10, R25, R23 ;  /* 0x000000190a187223 */ /* 0x000fc80000000017 */
[----:B------:R-:W-:-:S04]  /*0550*/  FFMA R23, R5, R36, R24 ;  /* 0x0000002405177223 */ /* 0x000fc80000000018 */
[----:B------:R-:W-:-:S04]  /*0560*/  FFMA R24, R8, R37, R23 ;  /* 0x0000002508187223 */ /* 0x000fc80000000017 */
[----:B------:R-:W-:-:S04]  /*0570*/  FFMA R23, R11, R22, R24 ;  /* 0x000000160b177223 */ /* 0x000fc80000000018 */
[-C--:B--2---:R-:W-:Y:S01]  /*0580*/  FFMA R24, R6, R3.reuse, R23 ;  /* 0x0000000306187223 */ /* 0x084fe20000000017 */
[----:B------:R-:W-:-:S03]  /*0590*/  MOV R27, R3 ;  /* 0x00000003001b7202 */ /* 0x000fc60000000f00 */
[-C--:B---3--:R-:W-:Y:S01]  /*05a0*/  FFMA R23, R9, R20.reuse, R24 ;  /* 0x0000001409177223 */ /* 0x088fe20000000018 */
[----:B------:R-:W-:-:S03]  /*05b0*/  MOV R24, R20 ;  /* 0x0000001400187202 */ /* 0x000fc60000000f00 */
[-C--:B----4-:R-:W-:Y:S01]  /*05c0*/  FFMA R2, R12, R33.reuse, R23 ;  /* 0x000000210c027223 */ /* 0x090fe20000000017 */
[----:B------:R-:W-:Y:S01]  /*05d0*/  MOV R25, R33 ;  /* 0x0000002100197202 */ /* 0x000fe20000000f00 */
[----:B------:R-:W-:Y:S01]  /*05e0*/  BAR.SYNC.DEFER_BLOCKING 0x0 ;  /* 0x0000000000007b1d */ /* 0x000fe20000010000 */
[----:B------:R-:W-:Y:S02]  /*05f0*/  ISETP.GT.U32.AND P1, PT, R4, 0x1f, PT ;  /* 0x0000001f0400780c */ /* 0x000fe40003f24070 */
[----:B------:R-:W-:-:S03]  /*0600*/  IADD3 R30, PT, PT, R30, 0x2, RZ ;  /* 0x000000021e1e7810 */ /* 0x000fc60007ffe0ff */
[----:B------:R-:W-:Y:S01]  /*0610*/  BSSY B0, `(.L_x_65) ;  /* 0x0000021000007945 */ /* 0x000fe20003800000 */
[----:B------:R-:W-:Y:S01]  /*0620*/  ISETP.NE.AND P0, PT, R30, RZ, PT ;  /* 0x000000ff1e00720c */ /* 0x000fe20003f05270 */
[----:B------:R-:W-:Y:S01]  /*0630*/  STS [R31+0x1200], R2 ;  /* 0x001200021f007388 */ /* 0x000fe20000000800 */
[----:B------:R-:W-:Y:S06]  /*0640*/  BAR.SYNC.DEFER_BLOCKING 0x0 ;  /* 0x0000000000007b1d */ /* 0x000fec0000010000 */
[----:B------:R-:W-:Y:S04]  /*0650*/  @!P3 LDS R3, [R31+0x1300] ;  /* 0x001300001f03b984 */ /* 0x000fe80000000800 */
[----:B------:R-:W0:Y:S02]  /*0660*/  @!P3 LDS R20, [R31+0x1200] ;  /* 0x001200001f14b984 */ /* 0x000e240000000800 */
[----:B0-----:R-:W-:-:S05]  /*0670*/  @!P3 FADD R20, R3, R20 ;  /* 0x000000140314b221 */ /* 0x001fca0000000000 */
[----:B------:R0:W-:Y:S01]  /*0680*/  @!P3 STS [R31+0x1200], R20 ;  /* 0x001200141f00b388 */ /* 0x0001e20000000800 */
[----:B------:R-:W-:Y:S06]  /*0690*/  BAR.SYNC.DEFER_BLOCKING 0x0 ;  /* 0x0000000000007b1d */ /* 0x000fec0000010000 */
[----:B------:R-:W-:Y:S05]  /*06a0*/  @P1 BRA `(.L_x_66) ;  /* 0x00000000005c1947 */ /* 0x000fea0003800000 */
[----:B------:R-:W-:Y:S01]  /*06b0*/  LDS R2, [R31+0x1200] ;  /* 0x001200001f027984 */ /* 0x000fe20000000800 */
[----:B------:R-:W-:Y:S01]  /*06c0*/  UMOV UR4, 0xffffffff ;  /* 0xffffffff00047882 */ /* 0x000fe20000000000 */
[----:B------:R-:W-:Y:S02]  /*06d0*/  ISETP.NE.AND P3, PT, R4, RZ, PT ;  /* 0x000000ff0400720c */ /* 0x000fe40003f65270 */
[----:B------:R-:W0:Y:S02]  /*06e0*/  LDS R3, [R31+0x1280] ;  /* 0x001280001f037984 */ /* 0x000e240000000800 */
[----:B0-----:R-:W-:Y:S01]  /*06f0*/  FADD R20, R2, R3 ;  /* 0x0000000302147221 */ /* 0x001fe20000000000 */
[----:B------:R-:W-:Y:S08]  /*0700*/  BRA.DIV UR4, `(.L_x_67) ;  /* 0x0000000e04487947 */ /* 0x000ff0000b800000 */
[----:B------:R-:W0:Y:S02]  /*0710*/  SHFL.DOWN PT, R35, R20, 0x1, 0x1f ;  /* 0x08201f0014237f89 */ /* 0x000e2400000e0000 */
[----:B0-----:R-:W-:-:S05]  /*0720*/  FADD R2, R20, R35 ;  /* 0x0000002314027221 */ /* 0x001fca0000000000 */
[----:B------:R-:W0:Y:S02]  /*0730*/  SHFL.DOWN PT, R35, R2, 0x2, 0x1f ;  /* 0x08401f0002237f89 */ /* 0x000e2400000e0000 */
[----:B0-----:R-:W-:-:S05]  /*0740*/  FADD R3, R2, R35 ;  /* 0x0000002302037221 */ /* 0x001fca0000000000 */
[----:B------:R-:W0:Y:S02]  /*0750*/  SHFL.DOWN PT, R35, R3, 0x4, 0x1f ;  /* 0x08801f0003237f89 */ /* 0x000e2400000e0000 */
[----:B0-----:R-:W-:-:S05]  /*0760*/  FADD R23, R3, R35 ;  /* 0x0000002303177221 */ /* 0x001fca0000000000 */
[----:B------:R-:W0:Y:S02]  /*0770*/  SHFL.DOWN PT, R35, R23, 0x8, 0x1f ;  /* 0x09001f0017237f89 */ /* 0x000e2400000e0000 */
[----:B0-----:R-:W-:-:S05]  /*0780*/  FADD R31, R23, R35 ;  /* 0x00000023171f7221 */ /* 0x001fca0000000000 */
[----:B------:R0:W1:Y:S02]  /*0790*/  SHFL.DOWN PT, R35, R31, 0x10, 0x1f ;  /* 0x0a001f001f237f89 */ /* 0x00006400000e0000 */
.L_x_78:
[----:B------:R-:W2:Y:S01]  /*07a0*/  @!P3 LDC.64 R2, c[0x0][0x388] ;  /* 0x0000e200ff02bb82 */ /* 0x000ea20000000a00 */
[----:B-1----:R-:W-:-:S04]  /*07b0*/  FADD R20, R31, R35 ;  /* 0x000000231f147221 */ /* 0x002fc80000000000 */
[----:B------:R-:W-:-:S05]  /*07c0*/  @!P3 FADD R20, R13, R20 ;  /* 0x000000140d14b221 */ /* 0x000fca0000000000 */
[-C--:B------:R-:W-:Y:S02]  /*07d0*/  @!P3 FMNMX R21, RZ, R20.reuse, !PT ;  /* 0x00000014ff15b209 */ /* 0x080fe40007800000 */
[----:B------:R-:W-:-:S05]  /*07e0*/  @!P3 FMNMX R20, RZ, R20, PT ;  /* 0x00000014ff14b209 */ /* 0x000fca0003800000 */
[----:B------:R-:W-:Y:S01]  /*07f0*/  @!P3 FFMA R21, R20, 0.10000000149011611938, R21 ;  /* 0x3dcccccd1415b823 */ /* 0x000fe20000000015 */
[----:B--2---:R-:W-:-:S05]  /*0800*/  @!P3 IMAD.WIDE.U32 R2, R26, 0x4, R2 ;  /* 0x000000041a02b825 */ /* 0x004fca00078e0002 */
[----:B------:R1:W-:Y:S02]  /*0810*/  @!P3 STG.E desc[UR6][R2.64], R21 ;  /* 0x000000150200b986 */ /* 0x0003e4000c101906 */
.L_x_66:
[----:B------:R-:W-:Y:S05]  /*0820*/  BSYNC B0 ;  /* 0x0000000000007941 */ /* 0x000fea0003800000 */
.L_x_65:
[----:B-1----:R-:W-:-:S05]  /*0830*/  IADD3 R21, PT, PT, R29, 0x80, RZ ;  /* 0x000000801d157810 */ /* 0x002fca0007ffe0ff */
[----:B------:R-:W-:-:S04]  /*0840*/  IMAD.WIDE.U32 R32, R21, 0x4, R16 ;  /* 0x0000000415207825 */ /* 0x000fc800078e0010 */
[C---:B------:R-:W-:Y:S02]  /*0850*/  IMAD.WIDE.U32 R34, R21.reuse, 0x4, R14 ;  /* 0x0000000415227825 */ /* 0x040fe400078e000e */
[----:B------:R-:W2:Y:S02]  /*0860*/  LDG.E.CONSTANT R33, desc[UR6][R32.64+0x200] ;  /* 0x0002000620217981 */ /* 0x000ea4000c1e9900 */
[----:B0-----:R-:W-:Y:S02]  /*0870*/  IMAD.WIDE.U32 R20, R21, 0x4, R18 ;  /* 0x0000000415147825 */ /* 0x001fe400078e0012 */
[----:B------:R-:W3:Y:S04]  /*0880*/  LDG.E.CONSTANT R34, desc[UR6][R34.64+0x200] ;  /* 0x0002000622227981 */ /* 0x000ee8000c1e9900 */
[----:B------:R2:W4:Y:S01]  /*0890*/  LDG.E.CONSTANT R35, desc[UR6][R20.64+0x200] ;  /* 0x0002000614237981 */ /* 0x000522000c1e9900 */
[----:B------:R-:W0:Y:S01]  /*08a0*/  S2UR UR4, SR_CTAID.X ;  /* 0x00000000000479c3 */ /* 0x000e220000002500 */
[----:B------:R-:W-:Y:S01]  /*08b0*/  FFMA R36, R0, R36, RZ ;  /* 0x0000002400247223 */ /* 0x000fe200000000ff */
[----:B------:R-:W-:-:S03]  /*08c0*/  ISETP.GT.U32.AND P3, PT, R4, 0x3f, PT ;  /* 0x0000003f0400780c */ /* 0x000fc60003f64070 */
[----:B------:R-:W-:-:S04]  /*08d0*/  FFMA R3, R7, R37, R36 ;  /* 0x0000002507037223 */ /* 0x000fc80000000024 */
[----:B------:R-:W-:-:S04]  /*08e0*/  FFMA R22, R10, R22, R3 ;  /* 0x000000160a167223 */ /* 0x000fc80000000003 */
[----:B------:R-:W-:-:S04]  /*08f0*/  FFMA R3, R5, R27, R22 ;  /* 0x0000001b05037223 */ /* 0x000fc80000000016 */
[----:B------:R-:W-:-:S04]  /*0900*/  FFMA R22, R8, R24, R3 ;  /* 0x0000001808167223 */ /* 0x000fc80000000003 */
[----:B------:R-:W-:Y:S01]  /*0910*/  FFMA R3, R11, R25, R22 ;  /* 0x000000190b037223 */ /* 0x000fe20000000016 */
[----:B0-----:R-:W-:Y:S01]  /*0920*/  MOV R2, UR4 ;  /* 0x0000000400027c02 */ /* 0x001fe20008000f00 */
[----:B------:R-:W-:Y:S05]  /*0930*/  WARPSYNC.ALL ;  /* 0x0000000000007948 */ /* 0x000fea0003800000 */
[----:B------:R-:W0:Y:S01]  /*0940*/  S2UR UR5, SR_CgaCtaId ;  /* 0x00000000000579c3 */ /* 0x000e220000008800 */
[----:B------:R-:W-:Y:S01]  /*0950*/  UMOV UR4, 0x400 ;  /* 0x0000040000047882 */ /* 0x000fe20000000000 */
[----:B------:R-:W-:Y:S01]  /*0960*/  BSSY B0, `(.L_x_68) ;  /* 0x0000030000007945 */ /* 0x000fe20003800000 */
[----:B0-----:R-:W-:-:S06]  /*0970*/  ULEA UR4, UR5, UR4, 0x18 ;  /* 0x0000000405047291 */ /* 0x001fcc000f8ec0ff */
[----:B------:R-:W-:Y:S01]  /*0980*/  LEA R31, R4, UR4, 0x2 ;  /* 0x00000004041f7c11 */ /* 0x000fe2000f8e10ff */
[----:B------:R-:W-:Y:S01]  /*0990*/  BAR.SYNC.DEFER_BLOCKING 0x0 ;  /* 0x0000000000007b1d */ /* 0x000fe20000010000 */
[----:B--2---:R-:W-:-:S04]  /*09a0*/  FFMA R20, R6, R33, R3 ;  /* 0x0000002106147223 */ /* 0x004fc80000000003 */
[-C--:B---3--:R-:W-:Y:S01]  /*09b0*/  FFMA R3, R9, R34.reuse, R20 ;  /* 0x0000002209037223 */ /* 0x088fe20000000014 */
[----:B------:R-:W-:Y:S02]  /*09c0*/  MOV R37, R34 ;  /* 0x0000002200257202 */ /* 0x000fe40000000f00 */
[----:B------:R-:W0:Y:S01]  /*09d0*/  LDC.64 R20, c[0x0][0x380] ;  /* 0x0000e000ff147b82 */ /* 0x000e220000000a00 */
[----:B----4-:R-:W-:-:S05]  /*09e0*/  FFMA R32, R12, R35, R3 ;  /* 0x000000230c207223 */ /* 0x010fca0000000003 */
[----:B------:R-:W-:Y:S02]  /*09f0*/  STS [R31+0x1200], R32 ;  /* 0x001200201f007388 */ /* 0x000fe40000000800 */
[----:B------:R-:W-:Y:S06]  /*0a00*/  BAR.SYNC.DEFER_BLOCKING 0x0 ;  /* 0x0000000000007b1d */ /* 0x000fec0000010000 */
[----:B------:R-:W-:Y:S04]  /*0a10*/  @!P3 LDS R3, [R31+0x1300] ;  /* 0x001300001f03b984 */ /* 0x000fe80000000800 */
[----:B------:R-:W1:Y:S02]  /*0a20*/  @!P3 LDS R22, [R31+0x1200] ;  /* 0x001200001f16b984 */ /* 0x000e640000000800 */
[----:B-1----:R-:W-:Y:S01]  /*0a30*/  @!P3 FADD R36, R3, R22 ;  /* 0x000000160324b221 */ /* 0x002fe20000000000 */
[----:B------:R-:W-:-:S04]  /*0a40*/  IMAD.U32 R3, RZ, RZ, UR8 ;  /* 0x00000008ff037e24 */ /* 0x000fc8000f8e00ff */
[----:B------:R1:W-:Y:S01]  /*0a50*/  @!P3 STS [R31+0x1200], R36 ;  /* 0x001200241f00b388 */ /* 0x0003e20000000800 */
[----:B------:R-:W-:-:S05]  /*0a60*/  SHF.L.U32 R23, R3, 0x7, RZ ;  /* 0x0000000703177819 */ /* 0x000fca00000006ff */
[----:B------:R-:W-:Y:S01]  /*0a70*/  IMAD.WIDE.U32 R22, R23, R2, RZ ;  /* 0x0000000217167225 */ /* 0x000fe200078e00ff */
[----:B-1----:R-:W-:Y:S01]  /*0a80*/  MOV R36, R33 ;  /* 0x0000002100247202 */ /* 0x002fe20000000f00 */
[----:B------:R-:W-:Y:S01]  /*0a90*/  BAR.SYNC.DEFER_BLOCKING 0x0 ;  /* 0x0000000000007b1d */ /* 0x000fe20000010000 */
[----:B0-----:R-:W-:-:S04]  /*0aa0*/  LEA R32, P2, R22, R20, 0x2 ;  /* 0x0000001416207211 */ /* 0x001fc800078410ff */
[----:B------:R-:W-:Y:S02]  /*0ab0*/  LEA.HI.X R23, R22, R21, R23, 0x2, P2 ;  /* 0x0000001516177211 */ /* 0x000fe400010f1417 */
[----:B------:R-:W-:Y:S01]  /*0ac0*/  MOV R22, R35 ;  /* 0x0000002300167202 */ /* 0x000fe20000000f00 */
[----:B------:R-:W-:Y:S06]  /*0ad0*/  @P1 BRA `(.L_x_69) ;  /* 0x0000000000601947 */ /* 0x000fec0003800000 */
        /* <DEDUP_REMOVED lines=15> */
.L_x_84:
[----:B01----:R-:W-:Y:S01]  /*0bd0*/  FADD R20, R20, R35 ;  /* 0x0000002314147221 */ /* 0x003fe20000000000 */
[----:B------:R-:W-:-:S03]  /*0be0*/  @!P1 IADD3 R35, PT, PT, R26, 0x1, RZ ;  /* 0x000000011a239810 */ /* 0x000fc60007ffe0ff */
[----:B------:R-:W-:-:S05]  /*0bf0*/  @!P1 FADD R20, R13, R20 ;  /* 0x000000140d149221 */ /* 0x000fca0000000000 */
[-C--:B------:R-:W-:Y:S02]  /*0c00*/  @!P1 FMNMX R33, RZ, R20.reuse, !PT ;  /* 0x00000014ff219209 */ /* 0x080fe40007800000 */
[----:B------:R-:W-:-:S05]  /*0c10*/  @!P1 FMNMX R20, RZ, R20, PT ;  /* 0x00000014ff149209 */ /* 0x000fca0003800000 */
[----:B------:R-:W-:Y:S02]  /*0c20*/  @!P1 FFMA R33, R20, 0.10000000149011611938, R33 ;  /* 0x3dcccccd14219823 */ /* 0x000fe40000000021 */
[----:B------:R-:W0:Y:S02]  /*0c30*/  @!P1 LDC.64 R20, c[0x0][0x388] ;  /* 0x0000e200ff149b82 */ /* 0x000e240000000a00 */
[----:B0-----:R-:W-:-:S05]  /*0c40*/  @!P1 IMAD.WIDE.U32 R20, R35, 0x4, R20 ;  /* 0x0000000423149825 */ /* 0x001fca00078e0014 */
[----:B------:R0:W-:Y:S02]  /*0c50*/  @!P1 STG.E desc[UR6][R20.64], R33 ;  /* 0x0000002114009986 */ /* 0x0001e4000c101906 */
.L_x_69:
[----:B------:R-:W-:Y:S05]  /*0c60*/  BSYNC B0 ;  /* 0x0000000000007941 */ /* 0x000fea0003800000 */
.L_x_68:
[----:B------:R-:W-:Y:S02]  /*0c70*/  IADD3 R26, PT, PT, R26, 0x2, RZ ;  /* 0x000000021a1a7810 */ /* 0x000fe40007ffe0ff */
[----:B------:R-:W-:Y:S01]  /*0c80*/  IADD3 R29, PT, PT, R29, 0x100, RZ ;  /* 0x000001001d1d7810 */ /* 0x000fe20007ffe0ff */
[----:B------:R-:W-:Y:S06]  /*0c90*/  @P0 BRA `(.L_x_71) ;  /* 0xfffffff400fc0947 */ /* 0x000fec000383ffff */
.L_x_64:
[----:B0-----:R-:W-:Y:S01]  /*0ca0*/  LOP3.LUT R20, R3, 0x1, RZ, 0xc0, !PT ;  /* 0x0000000103147812 */ /* 0x001fe200078ec0ff */
[----:B------:R-:W-:Y:S01]  /*0cb0*/  IMAD.MOV.U32 R31, RZ, RZ, R22 ;  /* 0x000000ffff1f7224 */ /* 0x000fe200078e0016 */
[----:B------:R-:W-:Y:S02]  /*0cc0*/  MOV R29, R36 ;  /* 0x00000024001d7202 */ /* 0x000fe40000000f00 */
[----:B------:R-:W-:Y:S02]  /*0cd0*/  ISETP.NE.U32.AND P0, PT, R20, 0x1, PT ;  /* 0x000000011400780c */ /* 0x000fe40003f05070 */
[----:B------:R-:W-:-:S11]  /*0ce0*/  MOV R26, R37 ;  /* 0x00000025001a7202 */ /* 0x000fd60000000f00 */
[----:B------:R-:W-:Y:S05]  /*0cf0*/  @!P0 BRA `(.L_x_63) ;  /* 0x0000000400048947 */ /* 0x000fea0003800000 */
[----:B------:R-:W-:-:S05]  /*0d00*/  LEA R21, R28, R4, 0x7 ;  /* 0x000000041c157211 */ /* 0x000fca00078e38ff */
[----:B------:R-:W-:-:S04]  /*0d10*/  IMAD.WIDE.U32 R16, R21, 0x4, R16 ;  /* 0x0000000415107825 */ /* 0x000fc800078e0010 */
[C---:B------:R-:W-:Y:S01]  /*0d20*/  IMAD.WIDE.U32 R14, R21.reuse, 0x4, R14 ;  /* 0x00000004150e7825 */ /* 0x040fe200078e000e */
[----:B------:R0:W2:Y:S03]  /*0d30*/  LDG.E.CONSTANT R29, desc[UR6][R16.64+0x200] ;  /* 0x00020006101d7981 */ /* 0x0000a6000c1e9900 */
[----:B------:R-:W-:Y:S01]  /*0d40*/  IMAD.WIDE.U32 R18, R21, 0x4, R18 ;  /* 0x0000000415127825 */ /* 0x000fe200078e0012 */
[----:B------:R2:W3:Y:S04]  /*0d50*/  LDG.E.CONSTANT R26, desc[UR6][R14.64+0x200] ;  /* 0x000200060e1a7981 */ /* 0x0004e8000c1e9900 */
[----:B------:R-:W4:Y:S01]  /*0d60*/  LDG.E.CONSTANT R31, desc[UR6][R18.64+0x200] ;  /* 0x00020006121f7981 */ /* 0x000f22000c1e9900 */
[----:B-----5:R-:W-:Y:S01]  /*0d70*/  FFMA R20, R0, R27, RZ ;  /* 0x0000001b00147223 */ /* 0x020fe200000000ff */
[----:B------:R-:W-:Y:S05]  /*0d80*/  WARPSYNC.ALL ;  /* 0x0000000000007948 */ /* 0x000fea0003800000 */
[----:B------:R-:W1:Y:S01]  /*0d90*/  S2UR UR5, SR_CgaCtaId ;  /* 0x00000000000579c3 */ /* 0x000e620000008800 */
[----:B------:R-:W-:Y:S01]  /*0da0*/  FFMA R21, R7, R24, R20 ;  /* 0x0000001807157223 */ /* 0x000fe20000000014 */
[----:B------:R-:W-:-:S06]  /*0db0*/  UMOV UR4, 0x400 ;  /* 0x0000040000047882 */ /* 0x000fcc0000000000 */
[----:B------:R-:W-:Y:S01]  /*0dc0*/  BAR.SYNC.DEFER_BLOCKING 0x0 ;  /* 0x0000000000007b1d */ /* 0x000fe20000010000 */
[----:B------:R-:W-:Y:S01]  /*0dd0*/  ISETP.GT.U32.AND P0, PT, R4, 0x3f, PT ;  /* 0x0000003f0400780c */ /* 0x000fe20003f04070 */
[----:B------:R-:W-:Y:S01]  /*0de0*/  FFMA R20, R10, R25, R21 ;  /* 0x000000190a147223 */ /* 0x000fe20000000015 */
[-C--:B------:R-:W-:Y:S02]  /*0df0*/  MOV R27, R36.reuse ;  /* 0x00000024001b7202 */ /* 0x080fe40000000f00 */
[----:B------:R-:W-:Y:S01]  /*0e00*/  MOV R24, R37 ;  /* 0x0000002500187202 */ /* 0x000fe20000000f00 */
[----:B------:R-:W-:Y:S01]  /*0e10*/  FFMA R21, R5, R36, R20 ;  /* 0x0000002405157223 */ /* 0x000fe20000000014 */
[----:B------:R-:W-:-:S03]  /*0e20*/  MOV R25, R22 ;  /* 0x0000001600197202 */ /* 0x000fc60000000f00 */
[----:B------:R-:W-:-:S04]  /*0e30*/  FFMA R20, R8, R37, R21 ;  /* 0x0000002508147223 */ /* 0x000fc80000000015 */
[----:B0-----:R-:W-:Y:S01]  /*0e40*/  FFMA R17, R11, R22, R20 ;  /* 0x000000160b117223 */ /* 0x001fe20000000014 */
[----:B-1----:R-:W-:-:S06]  /*0e50*/  ULEA UR4, UR5, UR4, 0x18 ;  /* 0x0000000405047291 */ /* 0x002fcc000f8ec0ff */
[----:B------:R-:W-:Y:S01]  /*0e60*/  LEA R16, R4, UR4, 0x2 ;  /* 0x0000000404107c11 */ /* 0x000fe2000f8e10ff */
[----:B--2---:R-:W-:-:S04]  /*0e70*/  FFMA R14, R6, R29, R17 ;  /* 0x0000001d060e7223 */ /* 0x004fc80000000011 */
[----:B---3--:R-:W-:-:S04]  /*0e80*/  FFMA R15, R9, R26, R14 ;  /* 0x0000001a090f7223 */ /* 0x008fc8000000000e */
[----:B----4-:R-:W-:-:S05]  /*0e90*/  FFMA R15, R12, R31, R15 ;  /* 0x0000001f0c0f7223 */ /* 0x010fca000000000f */
[----:B------:R-:W-:Y:S01]  /*0ea0*/  STS [R16+0x1200], R15 ;  /* 0x0012000f10007388 */ /* 0x000fe20000000800 */
[----:B------:R-:W-:Y:S06]  /*0eb0*/  BAR.SYNC.DEFER_BLOCKING 0x0 ;  /* 0x0000000000007b1d */ /* 0x000fec0000010000 */
[----:B------:R-:W-:Y:S04]  /*0ec0*/  @!P0 LDS R14, [R16+0x1300] ;  /* 0x00130000100e8984 */ /* 0x000fe80000000800 */
[----:B------:R-:W0:Y:S02]  /*0ed0*/  @!P0 LDS R17, [R16+0x1200] ;  /* 0x0012000010118984 */ /* 0x000e240000000800 */
[----:B0-----:R-:W-:-:S05]  /*0ee0*/  @!P0 FADD R14, R14, R17 ;  /* 0x000000110e0e8221 */ /* 0x001fca0000000000 */
[----:B------:R0:W-:Y:S01]  /*0ef0*/  @!P0 STS [R16+0x1200], R14 ;  /* 0x0012000e10008388 */ /* 0x0001e20000000800 */
[----:B------:R-:W-:Y:S01]  /*0f00*/  BAR.SYNC.DEFER_BLOCKING 0x0 ;  /* 0x0000000000007b1d */ /* 0x000fe20000010000 */
[----:B------:R-:W-:-:S13]  /*0f10*/  ISETP.GT.U32.AND P0, PT, R4, 0x1f, PT ;  /* 0x0000001f0400780c */ /* 0x000fda0003f04070 */
[----:B0-----:R-:W-:Y:S05]  /*0f20*/  @P0 BRA `(.L_x_63) ;  /* 0x0000000000780947 */ /* 0x001fea0003800000 */
        /* <DEDUP_REMOVED lines=15> */
.L_x_90:
[----:B------:R-:W2:Y:S01]  /*1020*/  @!P0 LDC.64 R14, c[0x0][0x388] ;  /* 0x0000e200ff0e8b82 */ /* 0x000ea20000000a00 */
[----:B-1----:R-:W-:Y:S01]  /*1030*/  FADD R16, R17, R35 ;  /* 0x0000002311107221 */ /* 0x002fe20000000000 */
[----:B0-----:R-:W-:Y:S01]  /*1040*/  @!P0 IMAD R17, R2, R3, R28 ;  /* 0x0000000302118224 */ /* 0x001fe200078e021c */
[----:B------:R-:W-:Y:S02]  /*1050*/  MOV R27, R36 ;  /* 0x00000024001b7202 */ /* 0x000fe40000000f00 */
[----:B------:R-:W-:Y:S01]  /*1060*/  @!P0 FADD R16, R13, R16 ;  /* 0x000000100d108221 */ /* 0x000fe20000000000 */
[----:B------:R-:W-:Y:S02]  /*1070*/  MOV R24, R37 ;  /* 0x0000002500187202 */ /* 0x000fe40000000f00 */
[----:B------:R-:W-:Y:S01]  /*1080*/  MOV R25, R22 ;  /* 0x0000001600197202 */ /* 0x000fe20000000f00 */
[----:B------:R-:W-:Y:S01]  /*1090*/  @!P0 IMAD.MOV.U32 R25, RZ, RZ, R22 ;  /* 0x000000ffff198224 */ /* 0x000fe200078e0016 */
[----:B------:R-:W-:-:S02]  /*10a0*/  @!P0 FMNMX R18, RZ, R16, !PT ;  /* 0x00000010ff128209 */ /* 0x000fc40007800000 */
[----:B------:R-:W-:Y:S02]  /*10b0*/  @!P0 FMNMX R19, RZ, R16, PT ;  /* 0x00000010ff138209 */ /* 0x000fe40003800000 */
[----:B------:R-:W-:Y:S02]  /*10c0*/  @!P0 MOV R27, R36 ;  /* 0x00000024001b8202 */ /* 0x000fe40000000f00 */
[----:B------:R-:W-:Y:S01]  /*10d0*/  @!P0 MOV R24, R37 ;  /* 0x0000002500188202 */ /* 0x000fe20000000f00 */
[----:B------:R-:W-:Y:S01]  /*10e0*/  @!P0 FFMA R19, R19, 0.10000000149011611938, R18 ;  /* 0x3dcccccd13138823 */ /* 0x000fe20000000012 */
[----:B--2---:R-:W-:-:S05]  /*10f0*/  @!P0 IMAD.WIDE.U32 R14, R17, 0x4, R14 ;  /* 0x00000004110e8825 */ /* 0x004fca00078e000e */
[----:B------:R0:W-:Y:S02]  /*1100*/  @!P0 STG.E desc[UR6][R14.64], R19 ;  /* 0x000000130e008986 */ /* 0x0001e4000c101906 */
.L_x_63:
[----:B-----5:R-:W-:Y:S01]  /*1110*/  FFMA R0, R0, R27, RZ ;  /* 0x0000001b00007223 */ /* 0x020fe200000000ff */
[----:B------:R-:W-:Y:S05]  /*1120*/  WARPSYNC.ALL ;  /* 0x0000000000007948 */ /* 0x000fea0003800000 */
[----:B------:R-:W1:Y:S01]  /*1130*/  S2UR UR5, SR_CgaCtaId ;  /* 0x00000000000579c3 */ /* 0x000e620000008800 */
[----:B------:R-:W-:-:S07]  /*1140*/  FFMA R7, R7, R24, R0 ;  /* 0x0000001807077223 */ /* 0x000fce0000000000 */
[----:B------:R-:W-:Y:S01]  /*1150*/  BAR.SYNC.DEFER_BLOCKING 0x0 ;  /* 0x0000000000007b1d */ /* 0x000fe20000010000 */
[----:B------:R-:W-:Y:S01]  /*1160*/  ISETP.GT.U32.AND P0, PT, R4, 0x3f, PT ;  /* 0x0000003f0400780c */ /* 0x000fe20003f04070 */
[----:B------:R-:W-:Y:S01]  /*1170*/  FFMA R10, R10, R25, R7 ;  /* 0x000000190a0a7223 */ /* 0x000fe20000000007 */
[----:B------:R-:W-:-:S03]  /*1180*/  ISETP.GT.U32.AND P1, PT, R4, 0x1f, PT ;  /* 0x0000001f0400780c */ /* 0x000fc60003f24070 */
[----:B------:R-:W-:Y:S01]  /*1190*/  UMOV UR4, 0x400 ;  /* 0x0000040000047882 */ /* 0x000fe20000000000 */
[----:B------:R-:W-:-:S04]  /*11a0*/  FFMA R5, R5, R29, R10 ;  /* 0x0000001d05057223 */ /* 0x000fc8000000000a */
[----:B------:R-:W-:-:S04]  /*11b0*/  FFMA R8, R8, R26, R5 ;  /* 0x0000001a08087223 */ /* 0x000fc80000000005 */
[----:B------:R-:W-:-:S04]  /*11c0*/  FFMA R11, R11, R31, R8 ;  /* 0x0000001f0b0b7223 */ /* 0x000fc80000000008 */
[----:B------:R-:W-:Y:S01]  /*11d0*/  FFMA R6, R6, R29, R11 ;  /* 0x0000001d06067223 */ /* 0x000fe2000000000b */
[----:B-1----:R-:W-:-:S03]  /*11e0*/  ULEA UR4, UR5, UR4, 0x18 ;  /* 0x0000000405047291 */ /* 0x002fc6000f8ec0ff */
[----:B------:R-:W-:-:S04]  /*11f0*/  FFMA R9, R9, R26, R6 ;  /* 0x0000001a09097223 */ /* 0x000fc80000000006 */
[----:B------:R-:W-:Y:S01]  /*1200*/  FFMA R9, R12, R31, R9 ;  /* 0x0000001f0c097223 */ /* 0x000fe20000000009 */
[----:B------:R-:W-:-:S05]  /*1210*/  LEA R10, R4, UR4, 0x2 ;  /* 0x00000004040a7c11 */ /* 0x000fca000f8e10ff */
[----:B------:R-:W-:Y:S01]  /*1220*/  STS [R10+0x1200], R9 ;  /* 0x001200090a007388 */ /* 0x000fe20000000800 */
[----:B------:R-:W-:Y:S06]  /*1230*/  BAR.SYNC.DEFER_BLOCKING 0x0 ;  /* 0x0000000000007b1d */ /* 0x000fec0000010000 */
[----:B------:R-:W-:Y:S04]  /*1240*/  @!P0 LDS R0, [R10+0x1300] ;  /* 0x001300000a008984 */ /* 0x000fe80000000800 */
[----:B------:R-:W1:Y:S02]  /*1250*/  @!P0 LDS R5, [R10+0x1200] ;  /* 0x001200000a058984 */ /* 0x000e640000000800 */
[----:B-1----:R-:W-:-:S05]  /*1260*/  @!P0 FADD R0, R0, R5 ;  /* 0x0000000500008221 */ /* 0x002fca0000000000 */
[----:B------:R1:W-:Y:S01]  /*1270*/  @!P0 STS [R10+0x1200], R0 ;  /* 0x001200000a008388 */ /* 0x0003e20000000800 */
[----:B------:R-:W-:Y:S06]  /*1280*/  BAR.SYNC.DEFER_BLOCKING 0x0 ;  /* 0x0000000000007b1d */ /* 0x000fec0000010000 */
[----:B------:R-:W-:Y:S05]  /*1290*/  @P1 EXIT ;  /* 0x000000000000194d */ /* 0x000fea0003800000 */
[----:B-1----:R-:W-:Y:S01]  /*12a0*/  LDS R0, [R10+0x1200] ;  /* 0x001200000a007984 */ /* 0x002fe20000000800 */
[----:B------:R-:W-:-:S03]  /*12b0*/  ISETP.NE.AND P0, PT, R4, RZ, PT ;  /* 0x000000ff0400720c */ /* 0x000fc60003f05270 */
[----:B------:R-:W1:Y:S02]  /*12c0*/  LDS R5, [R10+0x1280] ;  /* 0x001280000a057984 */ /* 0x000e640000000800 */
[----:B-1----:R-:W-:-:S05]  /*12d0*/  FADD R0, R0, R5 ;  /* 0x0000000500007221 */ /* 0x002fca0000000000 */
        /* <DEDUP_REMOVED lines=8> */
[----:B------:R1:W2:Y:S01]  /*1360*/  SHFL.DOWN PT, R9, R8, 0x10, 0x1f ;  /* 0x0a001f0008097f89 */ /* 0x0002a200000e0000 */
[----:B------:R-:W-:Y:S05]  /*1370*/  @P0 EXIT ;  /* 0x000000000000094d */ /* 0x000fea0003800000 */
[----:B------:R-:W3:Y:S01]  /*1380*/  LDC.64 R4, c[0x0][0x388] ;  /* 0x0000e200ff047b82 */ /* 0x000ee20000000a00 */
[----:B-12---:R-:W-:Y:S01]  /*1390*/  FADD R8, R8, R9 ;  /* 0x0000000908087221 */ /* 0x006fe20000000000 */
[----:B------:R-:W-:-:S03]  /*13a0*/  IMAD R2, R2, R3, R3 ;  /* 0x0000000302027224 */ /* 0x000fc600078e0203 */
[----:B------:R-:W-:Y:S02]  /*13b0*/  FADD R8, R13, R8 ;  /* 0x000000080d087221 */ /* 0x000fe40000000000 */
[----:B------:R-:W-:-:S03]  /*13c0*/  IADD3 R3, PT, PT, R2, -0x1, RZ ;  /* 0xffffffff02037810 */ /* 0x000fc60007ffe0ff */
[-C--:B------:R-:W-:Y:S02]  /*13d0*/  FMNMX R0, RZ, R8.reuse, !PT ;  /* 0x00000008ff007209 */ /* 0x080fe40007800000 */
[----:B------:R-:W-:-:S05]  /*13e0*/  FMNMX R7, RZ, R8, PT ;  /* 0x00000008ff077209 */ /* 0x000fca0003800000 */
[----:B------:R-:W-:Y:S01]  /*13f0*/  FFMA R7, R7, 0.10000000149011611938, R0 ;  /* 0x3dcccccd07077823 */ /* 0x000fe20000000000 */
[----:B---3--:R-:W-:-:S05]  /*1400*/  IMAD.WIDE.U32 R2, R3, 0x4, R4 ;  /* 0x0000000403027825 */ /* 0x008fca00078e0004 */
[----:B------:R-:W-:Y:S01]  /*1410*/  STG.E desc[UR6][R2.64], R7 ;  /* 0x0000000702007986 */ /* 0x000fe2000c101906 */
[----:B------:R-:W-:Y:S05]  /*1420*/  EXIT ;  /* 0x000000000000794d */ /* 0x000fea0003800000 */
.L_x_67:
[----:B------:R-:W-:Y:S01]  /*1430*/  HFMA2 R21, -RZ, RZ, 0, 5.9604644775390625e-08 ;  /* 0x00000001ff157431 */ /* 0x000fe200000001ff */
[----:B------:R-:W-:Y:S02]  /*1440*/  MOV R33, 0x1f ;  /* 0x0000001f00217802 */ /* 0x000fe40000000f00 */
[----:B------:R-:W-:-:S07]  /*1450*/  MOV R34, 0xffffffff ;  /* 0xffffffff00227802 */ /* 0x000fce0000000f00 */
[----:B------:R-:W-:Y:S05]  /*1460*/  WARPSYNC.COLLECTIVE R34, `(.L_x_73) ;  /* 0x0000000022087348 */ /* 0x000fea0003c00000 */
[----:B------:R0:W1:Y:S02]  /*1470*/  SHFL.DOWN P2, R35, R20, R21, R33 ;  /* 0x0800001514237389 */ /* 0x0000640000040021 */
[----:B01----:R-:W-:Y:S05]  /*1480*/  ENDCOLLECTIVE ;  /* 0x000000000000791b */ /* 0x003fea0003800000 */
.L_x_73:
[----:B------:R-:W-:Y:S02]  /*1490*/  HFMA2 R21, -RZ, RZ, 0, 1.1920928955078125e-07 ;  /* 0x00000002ff157431 */ /* 0x000fe400000001ff */
[----:B------:R-:W-:-:S05]  /*14a0*/  FADD R2, R20, R35 ;  /* 0x0000002314027221 */ /* 0x000fca0000000000 */
[----:B------:R-:W-:-:S07]  /*14b0*/  MOV R20, R2 ;  /* 0x0000000200147202 */ /* 0x000fce0000000f00 */
[----:B------:R-:W-:Y:S05]  /*14c0*/  WARPSYNC.COLLECTIVE R34, `(.L_x_74) ;  /* 0x0000000022087348 */ /* 0x000fea0003c00000 */
[----:B------:R0:W1:Y:S02]  /*14d0*/  SHFL.DOWN P2, R35, R20, R21, R33 ;  /* 0x0800001514237389 */ /* 0x0000640000040021 */
[----:B01----:R-:W-:Y:S05]  /*14e0*/  ENDCOLLECTIVE ;  /* 0x000000000000791b */ /* 0x003fea0003800000 */
.L_x_74:
[----:B------:R-:W-:Y:S02]  /*14f0*/  HFMA2 R21, -RZ, RZ, 0, 2.384185791015625e-07 ;  /* 0x00000004ff157431 */ /* 0x000fe400000001ff */
[----:B------:R-:W-:-:S05]  /*1500*/  FADD R3, R2, R35 ;  /* 0x0000002302037221 */ /* 0x000fca0000000000 */
[----:B------:R-:W-:-:S07]  /*1510*/  MOV R20, R3 ;  /* 0x0000000300147202 */ /* 0x000fce0000000f00 */
[----:B------:R-:W-:Y:S05]  /*1520*/  WARPSYNC.COLLECTIVE R34, `(.L_x_75) ;  /* 0x0000000022087348 */ /* 0x000fea0003c00000 */
[----:B------:R0:W1:Y:S02]  /*1530*/  SHFL.DOWN P2, R35, R20, R21, R33 ;  /* 0x0800001514237389 */ /* 0x0000640000040021 */
[----:B01----:R-:W-:Y:S05]  /*1540*/  ENDCOLLECTIVE ;  /* 0x000000000000791b */ /* 0x003fea0003800000 */
.L_x_75:
[----:B------:R-:W-:Y:S02]  /*1550*/  IMAD.MOV.U32 R21, RZ, RZ, 0x8 ;  /* 0x00000008ff157424 */ /* 0x000fe400078e00ff */
[----:B------:R-:W-:-:S05]  /*1560*/  FADD R23, R3, R35 ;  /* 0x0000002303177221 */ /* 0x000fca0000000000 */
[----:B------:R-:W-:-:S07]  /*1570*/  MOV R20, R23 ;  /* 0x0000001700147202 */ /* 0x000fce0000000f00 */
[----:B------:R-:W-:Y:S05]  /*1580*/  WARPSYNC.COLLECTIVE R34, `(.L_x_76) ;  /* 0x0000000022087348 */ /* 0x000fea0003c00000 */
[----:B------:R0:W1:Y:S02]  /*1590*/  SHFL.DOWN P2, R35, R20, R21, R33 ;  /* 0x0800001514237389 */ /* 0x0000640000040021 */
[----:B01----:R-:W-:Y:S05]  /*15a0*/  ENDCOLLECTIVE ;  /* 0x000000000000791b */ /* 0x003fea0003800000 */
.L_x_76:
[----:B------:R-:W-:Y:S02]  /*15b0*/  HFMA2 R21, -RZ, RZ, 0, 9.5367431640625e-07 ;  /* 0x00000010ff157431 */ /* 0x000fe400000001ff */
[----:B------:R-:W-:-:S05]  /*15c0*/  FADD R31, R23, R35 ;  /* 0x00000023171f7221 */ /* 0x000fca0000000000 */
[----:B------:R-:W-:-:S07]  /*15d0*/  MOV R20, R31 ;  /* 0x0000001f00147202 */ /* 0x000fce0000000f00 */
[----:B------:R-:W-:Y:S05]  /*15e0*/  WARPSYNC.COLLECTIVE R34, `(.L_x_77) ;  /* 0x0000000022087348 */ /* 0x000fea0003c00000 */
[----:B------:R0:W1:Y:S02]  /*15f0*/  SHFL.DOWN P2, R35, R20, R21, R33 ;  /* 0x0800001514237389 */ /* 0x0000640000040021 */
[----:B01----:R-:W-:Y:S05]  /*1600*/  ENDCOLLECTIVE ;  /* 0x000000000000791b */ /* 0x003fea0003800000 */
.L_x_77:
[----:B------:R-:W-:Y:S05]  /*1610*/  BRA `(.L_x_78) ;  /* 0xfffffff000607947 */ /* 0x000fea000383ffff */
.L_x_70:
[----:B------:R-:W-:Y:S01]  /*1620*/  HFMA2 R33, -RZ, RZ, 0, 1.847743988037109375e-06 ;  /* 0x0000001fff217431 */ /* 0x000fe200000001ff */
[----:B------:R-:W-:Y:S02]  /*1630*/  MOV R21, 0x1 ;  /* 0x0000000100157802 */ /* 0x000fe40000000f00 */
[----:B------:R-:W-:-:S07]  /*1640*/  MOV R34, 0xffffffff ;  /* 0xffffffff00227802 */ /* 0x000fce0000000f00 */
[----:B------:R-:W-:Y:S05]  /*1650*/  WARPSYNC.COLLECTIVE R34, `(.L_x_79) ;  /* 0x0000000022087348 */ /* 0x000fea0003c00000 */
[----:B------:R0:W1:Y:S02]  /*1660*/  SHFL.DOWN P2, R35, R20, R21, R33 ;  /* 0x0800001514237389 */ /* 0x0000640000040021 */
[----:B01----:R-:W-:Y:S05]  /*1670*/  ENDCOLLECTIVE ;  /* 0x000000000000791b */ /* 0x003fea0003800000 */
.L_x_79:
[----:B------:R-:W-:Y:S02]  /*1680*/  HFMA2 R21, -RZ, RZ, 0, 1.1920928955078125e-07 ;  /* 0x00000002ff157431 */ /* 0x000fe400000001ff */
[----:B------:R-:W-:-:S07]  /*1690*/  FADD R20, R20, R35 ;  /* 0x0000002314147221 */ /* 0x000fce0000000000 */
[----:B------:R-:W-:Y:S05]  /*16a0*/  WARPSYNC.COLLECTIVE R34, `(.L_x_80) ;  /* 0x0000000022087348 */ /* 0x000fea0003c00000 */
[----:B------:R0:W1:Y:S02]  /*16b0*/  SHFL.DOWN P2, R35, R20, R21, R33 ;  /* 0x0800001514237389 */ /* 0x0000640000040021 */
[----:B01----:R-:W-:Y:S05]  /*16c0*/  ENDCOLLECTIVE ;  /* 0x000000000000791b */ /* 0x003fea0003800000 */
.L_x_80:
[----:B------:R-:W-:Y:S01]  /*16d0*/  MOV R21, 0x4 ;  /* 0x0000000400157802 */ /* 0x000fe20000000f00 */
[----:B------:R-:W-:-:S07]  /*16e0*/  FADD R20, R20, R35 ;  /* 0x0000002314147221 */ /* 0x000fce0000000000 */
[----:B------:R-:W-:Y:S05]  /*16f0*/  WARPSYNC.COLLECTIVE R34, `(.L_x_81) ;  /* 0x0000000022087348 */ /* 0x000fea0003c00000 */
[----:B------:R0:W1:Y:S02]  /*1700*/  SHFL.DOWN P2, R35, R20, R21, R33 ;  /* 0x0800001514237389 */ /* 0x0000640000040021 */
[----:B01----:R-:W-:Y:S05]  /*1710*/  ENDCOLLECTIVE ;  /* 0x000000000000791b */ /* 0x003fea0003800000 */
.L_x_81:
[----:B------:R-:W-:Y:S02]  /*1720*/  HFMA2 R21, -RZ, RZ, 0, 4.76837158203125e-07 ;  /* 0x00000008ff157431 */ /* 0x000fe400000001ff */
[----:B------:R-:W-:-:S07]  /*1730*/  FADD R20, R20, R35 ;  /* 0x0000002314147221 */ /* 0x000fce0000000000 */
[----:B------:R-:W-:Y:S05]  /*1740*/  WARPSYNC.COLLECTIVE R34, `(.L_x_82) ;  /* 0x0000000022087348 */ /* 0x000fea0003c00000 */
[----:B------:R0:W1:Y:S02]  /*1750*/  SHFL.DOWN P2, R35, R20, R21, R33 ;  /* 0x0800001514237389 */ /* 0x0000640000040021 */
[----:B01----:R-:W-:Y:S05]  /*1760*/  ENDCOLLECTIVE ;  /* 0x000000000000791b */ /* 0x003fea0003800000 */
.L_x_82:
[----:B------:R-:W-:Y:S01]  /*1770*/  MOV R21, 0x10 ;  /* 0x0000001000157802 */ /* 0x000fe20000000f00 */
[----:B------:R-:W-:-:S07]  /*1780*/  FADD R20, R20, R35 ;  /* 0x0000002314147221 */ /* 0x000fce0000000000 */
[----:B------:R-:W-:Y:S05]  /*1790*/  WARPSYNC.COLLECTIVE R34, `(.L_x_83) ;  /* 0x0000000022087348 */ /* 0x000fea0003c00000 */
[----:B------:R0:W1:Y:S02]  /*17a0*/  SHFL.DOWN P2, R35, R20, R21, R33 ;  /* 0x0800001514237389 */ /* 0x0000640000040021 */
[----:B01----:R-:W-:Y:S05]  /*17b0*/  ENDCOLLECTIVE ;  /* 0x000000000000791b */ /* 0x003fea0003800000 */
.L_x_83:
[----:B------:R-:W-:Y:S05]  /*17c0*/  BRA `(.L_x_84) ;  /* 0xfffffff400007947 */ /* 0x000fea000383ffff */
.L_x_72:
[----:B------:R-:W-:Y:S02]  /*17d0*/  HFMA2 R33, -RZ, RZ, 0, 1.847743988037109375e-06 ;  /* 0x0000001fff217431 */ /* 0x000fe400000001ff */
[----:B------:R-:W-:Y:S01]  /*17e0*/  IMAD.MOV.U32 R21, RZ, RZ, 0x1 ;  /* 0x00000001ff157424 */ /* 0x000fe200078e00ff */
[----:B------:R-:W-:-:S07]  /*17f0*/  MOV R34, 0xffffffff ;  /* 0xffffffff00227802 */ /* 0x000fce0000000f00 */
[----:B------:R-:W-:Y:S05]  /*1800*/  WARPSYNC.COLLECTIVE R34, `(.L_x_85) ;  /* 0x0000000022087348 */ /* 0x000fea0003c00000 */
[----:B------:R0:W1:Y:S02]  /*1810*/  SHFL.DOWN P2, R35, R20, R21, R33 ;  /* 0x0800001514237389 */ /* 0x0000640000040021 */
[----:B01----:R-:W-:Y:S05]  /*1820*/  ENDCOLLECTIVE ;  /* 0x000000000000791b */ /* 0x003fea0003800000 */
.L_x_85:
[----:B------:R-:W-:Y:S02]  /*1830*/  HFMA2 R21, -RZ, RZ, 0, 1.1920928955078125e-07 ;  /* 0x00000002ff157431 */ /* 0x000fe400000001ff */
[----:B------:R-:W-:-:S05]  /*1840*/  FADD R14, R20, R35 ;  /* 0x00000023140e7221 */ /* 0x000fca0000000000 */
[----:B------:R-:W-:-:S07]  /*1850*/  MOV R20, R14 ;  /* 0x0000000e00147202 */ /* 0x000fce0000000f00 */
[----:B------:R-:W-:Y:S05]  /*1860*/  WARPSYNC.COLLECTIVE R34, `(.L_x_86) ;  /* 0x0000000022087348 */ /* 0x000fea0003c00000 */
[----:B------:R0:W1:Y:S02]  /*1870*/  SHFL.DOWN P2, R35, R20, R21, R33 ;  /* 0x0800001514237389 */ /* 0x0000640000040021 */
[----:B01----:R-:W-:Y:S05]  /*1880*/  ENDCOLLECTIVE ;  /* 0x000000000000791b */ /* 0x003fea0003800000 */
.L_x_86:
[----:B------:R-:W-:Y:S02]  /*1890*/  HFMA2 R21, -RZ, RZ, 0, 2.384185791015625e-07 ;  /* 0x00000004ff157431 */ /* 0x000fe400000001ff */
[----:B------:R-:W-:-:S05]  /*18a0*/  FADD R15, R14, R35 ;  /* 0x000000230e0f7221 */ /* 0x000fca0000000000 */
[----:B------:R-:W-:-:S07]  /*18b0*/  MOV R20, R15 ;  /* 0x0000000f00147202 */ /* 0x000fce0000000f00 */
[----:B------:R-:W-:Y:S05]  /*18c0*/  WARPSYNC.COLLECTIVE R34, `(.L_x_87) ;  /* 0x0000000022087348 */ /* 0x000fea0003c00000 */
[----:B------:R0:W1:Y:S02]  /*18d0*/  SHFL.DOWN P2, R35, R20, R21, R33 ;  /* 0x0800001514237389 */ /* 0x0000640000040021 */
[----:B01----:R-:W-:Y:S05]  /*18e0*/  ENDCOLLECTIVE ;  /* 0x000000000000791b */ /* 0x003fea0003800000 */
.L_x_87:
[----:B------:R-:W-:Y:S02]  /*18f0*/  HFMA2 R21, -RZ, RZ, 0, 4.76837158203125e-07 ;  /* 0x00000008ff157431 */ /* 0x000fe400000001ff */
[----:B------:R-:W-:-:S05]  /*1900*/  FADD R16, R15, R35 ;  /* 0x000000230f107221 */ /* 0x000fca0000000000 */
[----:B------:R-:W-:-:S07]  /*1910*/  MOV R20, R16 ;  /* 0x0000001000147202 */ /* 0x000fce0000000f00 */
[----:B------:R-:W-:Y:S05]  /*1920*/  WARPSYNC.COLLECTIVE R34, `(.L_x_88) ;  /* 0x0000000022087348 */ /* 0x000fea0003c00000 */
[----:B------:R0:W1:Y:S02]  /*1930*/  SHFL.DOWN P2, R35, R20, R21, R33 ;  /* 0x0800001514237389 */ /* 0x0000640000040021 */
[----:B01----:R-:W-:Y:S05]  /*1940*/  ENDCOLLECTIVE ;  /* 0x000000000000791b */ /* 0x003fea0003800000 */
.L_x_88:
[----:B------:R-:W-:Y:S02]  /*1950*/  HFMA2 R21, -RZ, RZ, 0, 9.5367431640625e-07 ;  /* 0x00000010ff157431 */ /* 0x000fe400000001ff */
[----:B------:R-:W-:-:S05]  /*1960*/  FADD R17, R16, R35 ;  /* 0x0000002310117221 */ /* 0x000fca0000000000 */
[----:B------:R-:W-:-:S07]  /*1970*/  MOV R20, R17 ;  /* 0x0000001100147202 */ /* 0x000fce0000000f00 */
[----:B------:R-:W-:Y:S05]  /*1980*/  WARPSYNC.COLLECTIVE R34, `(.L_x_89) ;  /* 0x0000000022087348 */ /* 0x000fea0003c00000 */
[----:B------:R0:W1:Y:S02]  /*1990*/  SHFL.DOWN P2, R35, R20, R21, R33 ;  /* 0x0800001514237389 */ /* 0x0000640000040021 */
[----:B01----:R-:W-:Y:S05]  /*19a0*/  ENDCOLLECTIVE ;  /* 0x000000000000791b */ /* 0x003fea0003800000 */
.L_x_89:
[----:B------:R-:W-:Y:S05]  /*19b0*/  BRA `(.L_x_90) ;  /* 0xfffffff400987947 */ /* 0x000fea000383ffff */
.L_x_91:
        /* <DEDUP_REMOVED lines=12> */
.L_x_176:


//--------------------- .text.filter_i64_o64      --------------------------
	.section	.text.filter_i64_o64,"ax",@progbits
	.align	128
        .global         filter_i64_o64
        .type           filter_i64_o64,@function
        .size           filter_i64_o64,(.L_x_177 - filter_i64_o64)
        .other          filter_i64_o64,@"STO_CUDA_ENTRY STV_DEFAULT"
filter_i64_o64:
.text.filter_i64_o64:
[----:B------:R-:W-:Y:S01]  /*0000*/  LDC R1, c[0x0][0x37c] ;  /* 0x0000df00ff017b82 */ /* 0x000fe20000000800 */
[----:B------:R-:W0:Y:S01]  /*0010*/  LDCU UR6, c[0x0][0x39c] ;  /* 0x00007380ff0677ac */ /* 0x000e220008000800 */
[----:B------:R-:W1:Y:S06]  /*0020*/  S2R R0, SR_TID.X ;  /* 0x0000000000007919 */ /* 0x000e6c0000002100 */
[----:B------:R-:W2:Y:S01]  /*0030*/  LDC.64 R2, c[0x0][0x390] ;  /* 0x0000e400ff027b82 */ /* 0x000ea20000000a00 */
[----:B------:R-:W3:Y:S01]  /*0040*/  LDCU UR4, c[0x0][0x3ac] ;  /* 0x00007580ff0477ac */ /* 0x000ee20008000800 */
[----:B0-----:R-:W-:-:S13]  /*0050*/  ISETP.NE.AND P0, PT, RZ, UR6, PT ;  /* 0x00000006ff007c0c */ /* 0x001fda000bf05270 */
[----:B---3--:R-:W-:Y:S05]  /*0060*/  @!P0 EXIT ;  /* 0x000000000000894d */ /* 0x008fea0003800000 */
[----:B------:R-:W0:Y:S01]  /*0070*/  S2UR UR9, SR_CTAID.X ;  /* 0x00000000000979c3 */ /* 0x000e220000002500 */
[----:B-1----:R-:W-:Y:S01]  /*0080*/  IADD3 R5, PT, PT, R0, UR4, RZ ;  /* 0x0000000400057c10 */ /* 0x002fe2000fffe0ff */
[----:B------:R-:W1:Y:S04]  /*0090*/  LDCU.64 UR10, c[0x0][0x380] ;  /* 0x00007000ff0a77ac */ /* 0x000e680008000a00 */
[----:B--2---:R-:W-:Y:S01]  /*00a0*/  IMAD.WIDE R2, R5, 0x4, R2 ;  /* 0x0000000405027825 */ /* 0x004fe200078e0202 */
[----:B------:R-:W2:Y:S01]  /*00b0*/  LDCU.64 UR12, c[0x0][0x358] ;  /* 0x00006b00ff0c77ac */ /* 0x000ea20008000a00 */
[----:B------:R-:W3:Y:S01]  /*00c0*/  LDC R5, c[0x0][0x3a8] ;  /* 0x0000ea00ff057b82 */ /* 0x000ee20000000800 */
[----:B------:R-:W-:-:S04]  /*00d0*/  USHF.L.U32 UR6, UR6, 0x6, URZ ;  /* 0x0000000606067899 */ /* 0x000fc800080006ff */
[----:B0-----:R-:W-:Y:S01]  /*00e0*/  UIMAD.WIDE.U32 UR4, UR6, UR9, URZ ;  /* 0x00000009060472a5 */ /* 0x001fe2000f8e00ff */
[----:B--2---:R3:W5:Y:S01]  /*00f0*/  LDG.E.CONSTANT R65, desc[UR12][R2.64] ;  /* 0x0000000c02417981 */ /* 0x004762000c1e9900 */
[----:B------:R-:W-:Y:S01]  /*0100*/  UIMAD.WIDE.U32 UR6, UR6, 0x4, URZ ;  /* 0x00000004060678a5 */ /* 0x000fe2000f8e00ff */
[----:B------:R-:W-:Y:S01]  /*0110*/  HFMA2 R64, -RZ, RZ, 0, 0 ;  /* 0x00000000ff407431 */ /* 0x000fe200000001ff */
[----:B-1----:R-:W-:-:S04]  /*0120*/  ULEA UR14, UP0, UR4, UR10, 0x2 ;  /* 0x0000000a040e7291 */ /* 0x002fc8000f8010ff */
[----:B------:R-:W-:Y:S02]  /*0130*/  ULEA.HI.X UR8, UR4, UR11, UR5, 0x2, UP0 ;  /* 0x0000000b04087291 */ /* 0x000fe400080f1405 */
[----:B------:R-:W-:Y:S01]  /*0140*/  UIADD3 UR4, UP1, UPT, -UR6, UR14, URZ ;  /* 0x0000000e06047290 */ /* 0x000fe2000ff3e1ff */
[----:B---3--:R-:W-:Y:S01]  /*0150*/  IADD3 R2, P0, PT, R0, R5, RZ ;  /* 0x0000000500027210 */ /* 0x008fe20007f1e0ff */
[----:B------:R-:W-:Y:S02]  /*0160*/  UISETP.NE.AND UP0, UPT, UR9, URZ, UPT ;  /* 0x000000ff0900728c */ /* 0x000fe4000bf05270 */
[----:B------:R-:W-:Y:S01]  /*0170*/  UIADD3.X UR5, UPT, UPT, ~UR7, UR8, URZ, UP1, !UPT ;  /* 0x0000000807057290 */ /* 0x000fe20008ffe5ff */
[----:B------:R-:W-:Y:S01]  /*0180*/  SHF.L.U32 R76, R2, 0x2, RZ ;  /* 0x00000002024c7819 */ /* 0x000fe200000006ff */
[----:B------:R-:W-:Y:S01]  /*0190*/  USEL UR4, UR4, UR10, UP0 ;  /* 0x0000000a04047287 */ /* 0x000fe20008000000 */
[----:B------:R-:W-:Y:S01]  /*01a0*/  LEA.HI.X.SX32 R3, R5, RZ, 0x1, P0 ;  /* 0x000000ff05037211 */ /* 0x000fe200000f0eff */
[----:B------:R-:W-:Y:S01]  /*01b0*/  USEL UR5, UR5, UR11, UP0 ;  /* 0x0000000b05057287 */ /* 0x000fe20008000000 */
[----:B------:R-:W-:-:S02]  /*01c0*/  IADD3 R74, P1, PT, R76, UR14, RZ ;  /* 0x0000000e4c4a7c10 */ /* 0x000fc4000ff3e0ff */
[----:B------:R-:W-:Y:S02]  /*01d0*/  SHF.L.U64.HI R2, R2, 0x2, R3 ;  /* 0x0000000202027819 */ /* 0x000fe40000010203 */
[----:B------:R-:W-:Y:S02]  /*01e0*/  IADD3 R76, P0, PT, R76, UR4, RZ ;  /* 0x000000044c4c7c10 */ /* 0x000fe4000ff1e0ff */
[C---:B------:R-:W-:Y:S02]  /*01f0*/  IADD3.X R75, PT, PT, R2.reuse, UR8, RZ, P1, !PT ;  /* 0x00000008024b7c10 */ /* 0x040fe40008ffe4ff */
[----:B------:R-:W-:-:S09]  /*0200*/  IADD3.X R77, PT, PT, R2, UR5, RZ, P0, !PT ;  /* 0x00000005024d7c10 */ /* 0x000fd200087fe4ff */
.L_x_107:
[----:B0-----:R-:W0:Y:S01]  /*0210*/  LDC.64 R2, c[0x0][0x398] ;  /* 0x0000e600ff027b82 */ /* 0x001e220000000a00 */
[----:B------:R-:W-:Y:S01]  /*0220*/  UMOV UR4, 0x400 ;  /* 0x0000040000047882 */ /* 0x000fe20000000000 */
[----:B------:R-:W-:Y:S06]  /*0230*/  BSSY.RECONVERGENT B0, `(.L_x_92) ;  /* 0x00000db000007945 */ /* 0x000fec0003800200 */
[----:B-1----:R-:W1:Y:S01]  /*0240*/  S2UR UR5, SR_CgaCtaId ;  /* 0x00000000000579c3 */ /* 0x002e620000008800 */
[----:B0-----:R-:W-:Y:S01]  /*0250*/  IADD3 R20, PT, PT, -R64, R3, RZ ;  /* 0x0000000340147210 */ /* 0x001fe20007ffe1ff */
[C---:B------:R-:W-:Y:S01]  /*0260*/  IMAD R21, R3.reuse, UR9, R64 ;  /* 0x0000000903157c24 */ /* 0x040fe2000f8e0240 */
[----:B------:R-:W-:-:S05]  /*0270*/  SHF.L.U32 R4, R3, 0x6, RZ ;  /* 0x0000000603047819 */ /* 0x000fca00000006ff */
[----:B------:R-:W-:Y:S01]  /*0280*/  BAR.SYNC.DEFER_BLOCKING 0x0 ;  /* 0x0000000000007b1d */ /* 0x000fe20000010000 */
[----:B------:R-:W-:Y:S02]  /*0290*/  ISETP.GE.AND P0, PT, R20, 0x9, PT ;  /* 0x000000091400780c */ /* 0x000fe40003f06270 */
[----:B------:R-:W-:Y:S01]  /*02a0*/  IADD3 R2, PT, PT, R2, -0x1, RZ ;  /* 0xffffffff02027810 */ /* 0x000fe20007ffe0ff */
[----:B--234-:R-:W-:Y:S01]  /*02b0*/  IMAD.WIDE.U32 R4, R4, 0x4, RZ ;  /* 0x0000000404047825 */ /* 0x01cfe200078e00ff */
[----:B------:R-:W-:Y:S01]  /*02c0*/  ISETP.EQ.OR P0, PT, R64, RZ, !P0 ;  /* 0x000000ff4000720c */ /* 0x000fe20004702670 */
[----:B-1----:R-:W-:Y:S01]  /*02d0*/  ULEA UR5, UR5, UR4, 0x18 ;  /* 0x0000000405057291 */ /* 0x002fe2000f8ec0ff */
[----:B------:R-:W-:-:S04]  /*02e0*/  ISETP.NE.AND P1, PT, R2, UR9, PT ;  /* 0x0000000902007c0c */ /* 0x000fc8000bf25270 */
[----:B------:R-:W-:Y:S02]  /*02f0*/  SEL R7, R4, RZ, P1 ;  /* 0x000000ff04077207 */ /* 0x000fe40000800000 */
[----:B------:R-:W-:Y:S02]  /*0300*/  SEL R5, R5, RZ, P1 ;  /* 0x000000ff05057207 */ /* 0x000fe40000800000 */
[----:B------:R-:W-:Y:S02]  /*0310*/  IADD3 R4, P1, PT, R7, R74, RZ ;  /* 0x0000004a07047210 */ /* 0x000fe40007f3e0ff */
[----:B------:R-:W-:Y:S02]  /*0320*/  LEA R2, R0, UR5, 0x2 ;  /* 0x0000000500027c11 */ /* 0x000fe4000f8e10ff */
[----:B------:R-:W-:Y:S02]  /*0330*/  IADD3.X R5, PT, PT, R5, R75, RZ, P1, !PT ;  /* 0x0000004b05057210 */ /* 0x000fe40000ffe4ff */
[----:B------:R-:W-:Y:S01]  /*0340*/  IADD3 R12, PT, PT, R2, 0x80, RZ ;  /* 0x00000080020c7810 */ /* 0x000fe20007ffe0ff */
[----:B------:R-:W-:Y:S06]  /*0350*/  @P0 BRA `(.L_x_93) ;  /* 0x00000004002c0947 */ /* 0x000fec0003800000 */
[----:B------:R-:W-:Y:S01]  /*0360*/  ISETP.GT.U32.AND P0, PT, R0, 0x1f, PT ;  /* 0x0000001f0000780c */ /* 0x000fe20003f04070 */
[----:B------:R-:W-:-:S12]  /*0370*/  BSSY.RECONVERGENT B1, `(.L_x_94) ;  /* 0x000000e000017945 */ /* 0x000fd80003800200 */
[----:B------:R-:W-:Y:S05]  /*0380*/  @P0 BRA `(.L_x_95) ;  /* 0x0000000000300947 */ /* 0x000fea0003800000 */
[----:B------:R-:W0:Y:S04]  /*0390*/  LDS R7, [R2+0x400] ;  /* 0x0004000002077984 */ /* 0x000e280000000800 */
[----:B------:R-:W1:Y:S04]  /*03a0*/  LDS R9, [R2+0x900] ;  /* 0x0009000002097984 */ /* 0x000e680000000800 */
[----:B------:R-:W2:Y:S04]  /*03b0*/  LDS R11, [R2+0xe00] ;  /* 0x000e0000020b7984 */ /* 0x000ea80000000800 */
[----:B------:R-:W3:Y:S04]  /*03c0*/  LDS R13, [R2+0x480] ;  /* 0x00048000020d7984 */ /* 0x000ee80000000800 */
[----:B------:R-:W4:Y:S04]  /*03d0*/  LDS R15, [R2+0x980] ;  /* 0x00098000020f7984 */ /* 0x000f280000000800 */
[----:B------:R-:W4:Y:S04]  /*03e0*/  LDS R17, [R2+0xe80] ;  /* 0x000e800002117984 */ /* 0x000f280000000800 */
[----:B0-----:R0:W-:Y:S04]  /*03f0*/  STS [R2], R7 ;  /* 0x0000000702007388 */ /* 0x0011e80000000800 */
[----:B-1----:R0:W-:Y:S04]  /*0400*/  STS [R2+0x500], R9 ;  /* 0x0005000902007388 */ /* 0x0021e80000000800 */
[----:B--2---:R0:W-:Y:S04]  /*0410*/  STS [R2+0xa00], R11 ;  /* 0x000a000b02007388 */ /* 0x0041e80000000800 */
[----:B---3--:R0:W-:Y:S04]  /*0420*/  STS [R2+0x80], R13 ;  /* 0x0000800d02007388 */ /* 0x0081e80000000800 */
[----:B----4-:R0:W-:Y:S04]  /*0430*/  STS [R2+0x580], R15 ;  /* 0x0005800f02007388 */ /* 0x0101e80000000800 */
[----:B------:R0:W-:Y:S02]  /*0440*/  STS [R2+0xa80], R17 ;  /* 0x000a801102007388 */ /* 0x0001e40000000800 */
.L_x_95:
[----:B------:R-:W-:Y:S05]  /*0450*/  BSYNC.RECONVERGENT B1 ;  /* 0x0000000000017941 */ /* 0x000fea0003800200 */
.L_x_94:
[----:B------:R-:W-:Y:S06]  /*0460*/  BAR.SYNC.DEFER_BLOCKING 0x0 ;  /* 0x0000000000007b1d */ /* 0x000fec0000010000 */
[----:B------:R-:W-:Y:S05]  /*0470*/  @P0 BRA `(.L_x_96) ;  /* 0x0000000800d80947 */ /* 0x000fea0003800000 */
[----:B0-----:R-:W-:-:S04]  /*0480*/  SHF.L.U32 R7, R64, 0x6, RZ ;  /* 0x0000000640077819 */ /* 0x001fc800000006ff */
[C---:B------:R-:W-:Y:S01]  /*0490*/  IADD3 R45, PT, PT, R7.reuse, 0x200, RZ ;  /* 0x00000200072d7810 */ /* 0x040fe20007ffe0ff */
[----:B------:R-:W-:-:S04]  /*04a0*/  IMAD.WIDE.U32 R8, R7, 0x4, R76 ;  /* 0x0000000407087825 */ /* 0x000fc800078e004c */
[C---:B------:R-:W-:Y:S01]  /*04b0*/  IMAD.WIDE.U32 R12, R7.reuse, 0x4, R74 ;  /* 0x00000004070c7825 */ /* 0x040fe200078e004a */
[----:B------:R-:W2:Y:S03]  /*04c0*/  LDG.E.CONSTANT R15, desc[UR12][R8.64+0x100] ;  /* 0x0001000c080f7981 */ /* 0x000ea6000c1e9900 */
[--C-:B------:R-:W-:Y:S01]  /*04d0*/  IMAD.WIDE.U32 R6, R7, 0x4, R4.reuse ;  /* 0x0000000407067825 */ /* 0x100fe200078e0004 */
[----:B------:R-:W3:Y:S03]  /*04e0*/  LDG.E.CONSTANT R23, desc[UR12][R8.64+0x200] ;  /* 0x0002000c08177981 */ /* 0x000ee6000c1e9900 */
[C---:B------:R-:W-:Y:S01]  /*04f0*/  IMAD.WIDE.U32 R4, R45.reuse, 0x4, R4 ;  /* 0x000000042d047825 */ /* 0x040fe200078e0004 */
[----:B------:R-:W4:Y:S03]  /*0500*/  LDG.E.CONSTANT R29, desc[UR12][R8.64+0x300] ;  /* 0x0003000c081d7981 */ /* 0x000f26000c1e9900 */
[C---:B------:R-:W-:Y:S01]  /*0510*/  IMAD.WIDE.U32 R10, R45.reuse, 0x4, R76 ;  /* 0x000000042d0a7825 */ /* 0x040fe200078e004c */
[----:B------:R-:W4:Y:S04]  /*0520*/  LDG.E.CONSTANT R35, desc[UR12][R8.64+0x400] ;  /* 0x0004000c08237981 */ /* 0x000f28000c1e9900 */
[----:B------:R-:W4:Y:S04]  /*0530*/  LDG.E.CONSTANT R41, desc[UR12][R8.64+0x500] ;  /* 0x0005000c08297981 */ /* 0x000f28000c1e9900 */
[----:B------:R-:W4:Y:S04]  /*0540*/  LDG.E.CONSTANT R47, desc[UR12][R8.64+0x600] ;  /* 0x0006000c082f7981 */ /* 0x000f28000c1e9900 */
[----:B------:R0:W4:Y:S04]  /*0550*/  LDG.E.CONSTANT R53, desc[UR12][R8.64+0x700] ;  /* 0x0007000c08357981 */ /* 0x000128000c1e9900 */
[----:B------:R-:W4:Y:S04]  /*0560*/  LDG.E.CONSTANT R17, desc[UR12][R12.64+0x100] ;  /* 0x0001000c0c117981 */ /* 0x000f28000c1e9900 */
[----:B------:R-:W4:Y:S01]  /*0570*/  LDG.E.CONSTANT R25, desc[UR12][R12.64+0x200] ;  /* 0x0002000c0c197981 */ /* 0x000f22000c1e9900 */
[----:B0-----:R-:W-:-:S03]  /*0580*/  IMAD.WIDE.U32 R8, R45, 0x4, R74 ;  /* 0x000000042d087825 */ /* 0x001fc600078e004a */
[----:B------:R-:W4:Y:S04]  /*0590*/  LDG.E.CONSTANT R31, desc[UR12][R12.64+0x300] ;  /* 0x0003000c0c1f7981 */ /* 0x000f28000c1e9900 */
        /* <DEDUP_REMOVED lines=14> */
[----:B--2---:R1:W-:Y:S04]  /*0680*/  STS [R2+0x100], R15 ;  /* 0x0001000f02007388 */ /* 0x0043e80000000800 */
[----:B---3--:R1:W-:Y:S04]  /*0690*/  STS [R2+0x180], R23 ;  /* 0x0001801702007388 */ /* 0x0083e80000000800 */
[----:B----4-:R1:W-:Y:S04]  /*06a0*/  STS [R2+0x200], R29 ;  /* 0x0002001d02007388 */ /* 0x0103e80000000800 */
[----:B------:R1:W-:Y:S04]  /*06b0*/  STS [R2+0x280], R35 ;  /* 0x0002802302007388 */ /* 0x0003e80000000800 */
        /* <DEDUP_REMOVED lines=19> */
[----:B------:R1:W-:Y:S01]  /*07f0*/  STS [R2+0xe80], R5 ;  /* 0x000e800502007388 */ /* 0x0003e20000000800 */
[----:B------:R-:W-:Y:S05]  /*0800*/  BRA `(.L_x_96) ;  /* 0x0000000400f47947 */ /* 0x000fea0003800000 */
.L_x_93:
[----:B------:R-:W-:-:S13]  /*0810*/  ISETP.GT.U32.AND P0, PT, R0, 0x1f, PT ;  /* 0x0000001f0000780c */ /* 0x000fda0003f04070 */
[----:B------:R-:W-:Y:S05]  /*0820*/  @P0 BRA `(.L_x_96) ;  /* 0x0000000400ec0947 */ /* 0x000fea0003800000 */
[----:B------:R-:W-:Y:S02]  /*0830*/  ISETP.NE.AND P0, PT, R64, R3, PT ;  /* 0x000000034000720c */ /* 0x000fe40003f05270 */
[----:B------:R-:W-:-:S11]  /*0840*/  MOV R13, RZ ;  /* 0x000000ff000d7202 */ /* 0x000fd60000000f00 */
[----:B------:R-:W-:Y:S05]  /*0850*/  @!P0 BRA `(.L_x_97) ;  /* 0x0000000400408947 */ /* 0x000fea0003800000 */
[----:B------:R-:W-:-:S05]  /*0860*/  SHF.L.U32 R7, R64, 0x6, RZ ;  /* 0x0000000640077819 */ /* 0x000fca00000006ff */
[----:B------:R-:W-:-:S04]  /*0870*/  IMAD.WIDE.U32 R8, R7, 0x4, R76 ;  /* 0x0000000407087825 */ /* 0x000fc800078e004c */
[C---:B------:R-:W-:Y:S01]  /*0880*/  IMAD.WIDE.U32 R10, R7.reuse, 0x4, R74 ;  /* 0x00000004070a7825 */ /* 0x040fe200078e004a */
[----:B------:R-:W2:Y:S03]  /*0890*/  LDG.E.CONSTANT R15, desc[UR12][R8.64] ;  /* 0x0000000c080f7981 */ /* 0x000ea6000c1e9900 */
[----:B------:R-:W-:Y:S01]  /*08a0*/  IMAD.WIDE.U32 R6, R7, 0x4, R4 ;  /* 0x0000000407067825 */ /* 0x000fe200078e0004 */
[----:B------:R-:W3:Y:S04]  /*08b0*/  LDG.E.CONSTANT R17, desc[UR12][R10.64] ;  /* 0x0000000c0a117981 */ /* 0x000ee8000c1e9900 */
[----:B------:R-:W4:Y:S01]  /*08c0*/  LDG.E.CONSTANT R19, desc[UR12][R6.64] ;  /* 0x0000000c06137981 */ /* 0x000f22000c1e9900 */
[----:B------:R-:W-:-:S04]  /*08d0*/  IADD3 R14, PT, PT, R64, 0x1, RZ ;  /* 0x00000001400e7810 */ /* 0x000fc80007ffe0ff */
[----:B------:R-:W-:Y:S01]  /*08e0*/  ISETP.NE.AND P0, PT, R14, R3, PT ;  /* 0x000000030e00720c */ /* 0x000fe20003f05270 */
[----:B------:R-:W-:Y:S01]  /*08f0*/  HFMA2 R13, -RZ, RZ, 0, 5.9604644775390625e-08 ;  /* 0x00000001ff0d7431 */ /* 0x000fe200000001ff */
[----:B--2---:R0:W-:Y:S04]  /*0900*/  STS [R2+0x80], R15 ;  /* 0x0000800f02007388 */ /* 0x0041e80000000800 */
[----:B---3--:R0:W-:Y:S04]  /*0910*/  STS [R2+0x580], R17 ;  /* 0x0005801102007388 */ /* 0x0081e80000000800 */
[----:B----4-:R0:W-:Y:S03]  /*0920*/  STS [R2+0xa80], R19 ;  /* 0x000a801302007388 */ /* 0x0101e60000000800 */
[----:B------:R-:W-:Y:S05]  /*0930*/  @!P0 BRA `(.L_x_97) ;  /* 0x0000000400088947 */ /* 0x000fea0003800000 */
[----:B0-----:R-:W2:Y:S04]  /*0940*/  LDG.E.CONSTANT R15, desc[UR12][R8.64+0x100] ;  /* 0x0001000c080f7981 */ /* 0x001ea8000c1e9900 */
[----:B------:R-:W3:Y:S04]  /*0950*/  LDG.E.CONSTANT R17, desc[UR12][R10.64+0x100] ;  /* 0x0001000c0a117981 */ /* 0x000ee8000c1e9900 */
[----:B------:R-:W4:Y:S01]  /*0960*/  LDG.E.CONSTANT R19, desc[UR12][R6.64+0x100] ;  /* 0x0001000c06137981 */ /* 0x000f22000c1e9900 */
[----:B------:R-:W-:Y:S02]  /*0970*/  IADD3 R14, PT, PT, R64, 0x2, RZ ;  /* 0x00000002400e7810 */ /* 0x000fe40007ffe0ff */
[----:B------:R-:W-:-:S02]  /*0980*/  MOV R13, 0x2 ;  /* 0x00000002000d7802 */ /* 0x000fc40000000f00 */
[----:B------:R-:W-:Y:S01]  /*0990*/  ISETP.NE.AND P0, PT, R14, R3, PT ;  /* 0x000000030e00720c */ /* 0x000fe20003f05270 */
[----:B--2---:R1:W-:Y:S04]  /*09a0*/  STS [R2+0x100], R15 ;  /* 0x0001000f02007388 */ /* 0x0043e80000000800 */
[----:B---3--:R1:W-:Y:S04]  /*09b0*/  STS [R2+0x600], R17 ;  /* 0x0006001102007388 */ /* 0x0083e80000000800 */
[----:B----4-:R1:W-:Y:S04]  /*09c0*/  STS [R2+0xb00], R19 ;  /* 0x000b001302007388 */ /* 0x0103e80000000800 */
[----:B------:R-:W-:Y:S05]  /*09d0*/  @!P0 BRA `(.L_x_97) ;  /* 0x0000000000e08947 */ /* 0x000fea0003800000 */
[----:B-1----:R-:W2:Y:S04]  /*09e0*/  LDG.E.CONSTANT R15, desc[UR12][R8.64+0x200] ;  /* 0x0002000c080f7981 */ /* 0x002ea8000c1e9900 */
        /* <DEDUP_REMOVED lines=9> */
[----:B--2---:R-:W2:Y:S04]  /*0a80*/  LDG.E.CONSTANT R15, desc[UR12][R8.64+0x300] ;  /* 0x0003000c080f7981 */ /* 0x004ea8000c1e9900 */
[----:B------:R-:W3:Y:S04]  /*0a90*/  LDG.E.CONSTANT R17, desc[UR12][R10.64+0x300] ;  /* 0x0003000c0a117981 */ /* 0x000ee8000c1e9900 */
[----:B------:R-:W4:Y:S01]  /*0aa0*/  LDG.E.CONSTANT R19, desc[UR12][R6.64+0x300] ;  /* 0x0003000c06137981 */ /* 0x000f22000c1e9900 */
[----:B------:R-:W-:Y:S01]  /*0ab0*/  IADD3 R14, PT, PT, R64, 0x4, RZ ;  /* 0x00000004400e7810 */ /* 0x000fe20007ffe0ff */
[----:B------:R-:W-:-:S03]  /*0ac0*/  HFMA2 R13, -RZ, RZ, 0, 2.384185791015625e-07 ;  /* 0x00000004ff0d7431 */ /* 0x000fc600000001ff */
[----:B------:R-:W-:Y:S01]  /*0ad0*/  ISETP.NE.AND P0, PT, R14, R3, PT ;  /* 0x000000030e00720c */ /* 0x000fe20003f05270 */
[----:B--2---:R0:W-:Y:S04]  /*0ae0*/  STS [R2+0x200], R15 ;  /* 0x0002000f02007388 */ /* 0x0041e80000000800 */
[----:B---3--:R0:W-:Y:S04]  /*0af0*/  STS [R2+0x700], R17 ;  /* 0x0007001102007388 */ /* 0x0081e80000000800 */
[----:B----4-:R0:W-:Y:S04]  /*0b00*/  STS [R2+0xc00], R19 ;  /* 0x000c001302007388 */ /* 0x0101e80000000800 */
        /* <DEDUP_REMOVED lines=21> */
[----:B------:R-:W-:Y:S01]  /*0c60*/  IADD3 R14, PT, PT, R64, 0x7, RZ ;  /* 0x00000007400e7810 */ /* 0x000fe20007ffe0ff */
[----:B0-----:R-:W2:Y:S03]  /*0c70*/  LDG.E.CONSTANT R15, desc[UR12][R8.64+0x600] ;  /* 0x0006000c080f7981 */ /* 0x001ea6000c1e9900 */
[----:B------:R-:W-:Y:S01]  /*0c80*/  ISETP.NE.AND P0, PT, R14, R3, PT ;  /* 0x000000030e00720c */ /* 0x000fe20003f05270 */
[----:B------:R-:W3:Y:S04]  /*0c90*/  LDG.E.CONSTANT R17, desc[UR12][R10.64+0x600] ;  /* 0x0006000c0a117981 */ /* 0x000ee8000c1e9900 */
[----:B------:R-:W4:Y:S08]  /*0ca0*/  LDG.E.CONSTANT R19, desc[UR12][R6.64+0x600] ;  /* 0x0006000c06137981 */ /* 0x000f30000c1e9900 */
[----:B------:R-:W4:Y:S04]  /*0cb0*/  @P0 LDG.E.CONSTANT R23, desc[UR12][R8.64+0x700] ;  /* 0x0007000c08170981 */ /* 0x000f28000c1e9900 */
[----:B------:R-:W4:Y:S04]  /*0cc0*/  @P0 LDG.E.CONSTANT R25, desc[UR12][R10.64+0x700] ;  /* 0x0007000c0a190981 */ /* 0x000f28000c1e9900 */
[----:B------:R-:W4:Y:S01]  /*0cd0*/  @P0 LDG.E.CONSTANT R27, desc[UR12][R6.64+0x700] ;  /* 0x0007000c061b0981 */ /* 0x000f22000c1e9900 */
[----:B------:R-:W-:Y:S01]  /*0ce0*/  HFMA2 R13, -RZ, RZ, 0, 4.17232513427734375e-07 ;  /* 0x00000007ff0d7431 */ /* 0x000fe200000001ff */
[----:B------:R-:W-:-:S02]  /*0cf0*/  @P0 MOV R13, 0x8 ;  /* 0x00000008000d0802 */ /* 0x000fc40000000f00 */
[----:B--2---:R0:W-:Y:S04]  /*0d00*/  STS [R2+0x380], R15 ;  /* 0x0003800f02007388 */ /* 0x0041e80000000800 */
[----:B---3--:R0:W-:Y:S04]  /*0d10*/  STS [R2+0x880], R17 ;  /* 0x0008801102007388 */ /* 0x0081e80000000800 */
[----:B----4-:R0:W-:Y:S04]  /*0d20*/  STS [R2+0xd80], R19 ;  /* 0x000d801302007388 */ /* 0x0101e80000000800 */
[----:B------:R0:W-:Y:S04]  /*0d30*/  @P0 STS [R2+0x400], R23 ;  /* 0x0004001702000388 */ /* 0x0001e80000000800 */
[----:B------:R0:W-:Y:S04]  /*0d40*/  @P0 STS [R2+0x900], R25 ;  /* 0x0009001902000388 */ /* 0x0001e80000000800 */
[----:B------:R0:W-:Y:S02]  /*0d50*/  @P0 STS [R2+0xe00], R27 ;  /* 0x000e001b02000388 */ /* 0x0001e40000000800 */
.L_x_97:
[----:B------:R-:W-:Y:S02]  /*0d60*/  IADD3 R10, PT, PT, R13, R64, RZ ;  /* 0x000000400d0a7210 */ /* 0x000fe40007ffe0ff */
[----:B------:R-:W-:Y:S02]  /*0d70*/  ISETP.NE.AND P1, PT, R64, RZ, PT ;  /* 0x000000ff4000720c */ /* 0x000fe40003f25270 */
[----:B------:R-:W-:-:S11]  /*0d80*/  ISETP.NE.AND P0, PT, R10, R3, PT ;  /* 0x000000030a00720c */ /* 0x000fd60003f05270 */
[----:B0-----:R-:W3:Y:S02]  /*0d90*/  @!P1 LDG.E.CONSTANT R25, desc[UR12][R76.64] ;  /* 0x0000000c4c199981 */ /* 0x001ee4000c1e9900 */
[----:B------:R-:W-:Y:S02]  /*0da0*/  @!P0 LEA R11, R3, 0xffffffc0, 0x6 ;  /* 0xffffffc0030b8811 */ /* 0x000fe400078e30ff */
[----:B-12---:R-:W-:Y:S02]  /*0db0*/  @P0 SHF.L.U32 R19, R10, 0x6, RZ ;  /* 0x000000060a130819 */ /* 0x006fe400000006ff */
[----:B------:R-:W-:Y:S01]  /*0dc0*/  @P1 LEA R27, R64, 0xffffffc0, 0x6 ;  /* 0xffffffc0401b1811 */ /* 0x000fe200078e30ff */
[----:B------:R-:W-:-:S04]  /*0dd0*/  @!P0 IMAD.WIDE R6, R11, 0x4, R76 ;  /* 0x000000040b068825 */ /* 0x000fc800078e024c */
[----:B------:R-:W-:Y:S01]  /*0de0*/  @!P0 IMAD.WIDE R8, R11, 0x4, R74 ;  /* 0x000000040b088825 */ /* 0x000fe200078e024a */
[----:B------:R0:W2:Y:S03]  /*0df0*/  @!P0 LDG.E.CONSTANT R24, desc[UR12][R6.64] ;  /* 0x0000000c06188981 */ /* 0x0000a6000c1e9900 */
[C---:B------:R-:W-:Y:S01]  /*0e00*/  @P0 IMAD.WIDE.U32 R14, R19.reuse, 0x4, R76 ;  /* 0x00000004130e0825 */ /* 0x040fe200078e004c */
[----:B------:R1:W4:Y:S03]  /*0e10*/  @!P0 LDG.E.CONSTANT R26, desc[UR12][R8.64] ;  /* 0x0000000c081a8981 */ /* 0x000326000c1e9900 */
[----:B------:R-:W-:Y:S02]  /*0e20*/  @P0 IMAD.WIDE.U32 R16, R19, 0x4, R74 ;  /* 0x0000000413100825 */ /* 0x000fe400078e004a */
[----:B------:R-:W3:Y:S02]  /*0e30*/  @P0 LDG.E.CONSTANT R14, desc[UR12][R14.64] ;  /* 0x0000000c0e0e0981 */ /* 0x000ee4000c1e9900 */
[----:B------:R-:W-:-:S02]  /*0e40*/  @!P0 IMAD.WIDE R10, R11, 0x4, R4 ;  /* 0x000000040b0a8825 */ /* 0x000fc400078e0204 */
[----:B------:R-:W3:Y:S02]  /*0e50*/  @P0 LDG.E.CONSTANT R16, desc[UR12][R16.64] ;  /* 0x0000000c10100981 */ /* 0x000ee4000c1e9900 */
[----:B------:R-:W-:Y:S02]  /*0e60*/  @P0 IMAD.WIDE.U32 R18, R19, 0x4, R4 ;  /* 0x0000000413120825 */ /* 0x000fe400078e0004 */
[----:B------:R-:W3:Y:S02]  /*0e70*/  @!P0 LDG.E.CONSTANT R10, desc[UR12][R10.64] ;  /* 0x0000000c0a0a8981 */ /* 0x000ee4000c1e9900 */
[C---:B------:R-:W-:Y:S02]  /*0e80*/  @P1 IMAD.WIDE R22, R27.reuse, 0x4, R76 ;  /* 0x000000041b161825 */ /* 0x040fe400078e024c */
[----:B------:R-:W3:Y:S02]  /*0e90*/  @P0 LDG.E.CONSTANT R18, desc[UR12][R18.64] ;  /* 0x0000000c12120981 */ /* 0x000ee4000c1e9900 */
[----:B0-----:R-:W-:-:S02]  /*0ea0*/  @P1 IMAD.WIDE R6, R27, 0x4, R74 ;  /* 0x000000041b061825 */ /* 0x001fc400078e024a */
[----:B------:R-:W3:Y:S02]  /*0eb0*/  @P1 LDG.E.CONSTANT R23, desc[UR12][R22.64] ;  /* 0x0000000c16171981 */ /* 0x000ee4000c1e9900 */
[----:B-1----:R-:W-:Y:S02]  /*0ec0*/  @P1 IMAD.WIDE R8, R27, 0x4, R4 ;  /* 0x000000041b081825 */ /* 0x002fe400078e0204 */
[----:B------:R-:W3:Y:S04]  /*0ed0*/  @!P1 LDG.E.CONSTANT R27, desc[UR12][R74.64] ;  /* 0x0000000c4a1b9981 */ /* 0x000ee8000c1e9900 */
[----:B------:R-:W3:Y:S04]  /*0ee0*/  @!P1 LDG.E.CONSTANT R5, desc[UR12][R4.64] ;  /* 0x0000000c04059981 */ /* 0x000ee8000c1e9900 */
[----:B------:R-:W3:Y:S04]  /*0ef0*/  @P1 LDG.E.CONSTANT R7, desc[UR12][R6.64] ;  /* 0x0000000c06071981 */ /* 0x000ee8000c1e9900 */
[----:B------:R-:W3:Y:S01]  /*0f00*/  @P1 LDG.E.CONSTANT R9, desc[UR12][R8.64] ;  /* 0x0000000c08091981 */ /* 0x000ee2000c1e9900 */
[----:B------:R-:W-:-:S05]  /*0f10*/  LEA R13, R13, R12, 0x7 ;  /* 0x0000000c0d0d7211 */ /* 0x000fca00078e38ff */
[----:B--2---:R2:W-:Y:S04]  /*0f20*/  @!P0 STS [R13], R24 ;  /* 0x000000180d008388 */ /* 0x0045e80000000800 */
[----:B----4-:R2:W-:Y:S04]  /*0f30*/  @!P0 STS [R13+0x500], R26 ;  /* 0x0005001a0d008388 */ /* 0x0105e80000000800 */
[----:B---3--:R2:W-:Y:S04]  /*0f40*/  @P0 STS [R13], R14 ;  /* 0x0000000e0d000388 */ /* 0x0085e80000000800 */
[----:B------:R2:W-:Y:S04]  /*0f50*/  @P0 STS [R13+0x500], R16 ;  /* 0x000500100d000388 */ /* 0x0005e80000000800 */
[----:B------:R2:W-:Y:S04]  /*0f60*/  @!P0 STS [R13+0xa00], R10 ;  /* 0x000a000a0d008388 */ /* 0x0005e80000000800 */
[----:B------:R2:W-:Y:S04]  /*0f70*/  @P0 STS [R13+0xa00], R18 ;  /* 0x000a00120d000388 */ /* 0x0005e80000000800 */
[----:B------:R2:W-:Y:S04]  /*0f80*/  @!P1 STS [R2], R25 ;  /* 0x0000001902009388 */ /* 0x0005e80000000800 */
[----:B------:R2:W-:Y:S04]  /*0f90*/  @!P1 STS [R2+0x500], R27 ;  /* 0x0005001b02009388 */ /* 0x0005e80000000800 */
[----:B------:R2:W-:Y:S04]  /*0fa0*/  @!P1 STS [R2+0xa00], R5 ;  /* 0x000a000502009388 */ /* 0x0005e80000000800 */
[----:B------:R2:W-:Y:S04]  /*0fb0*/  @P1 STS [R2], R23 ;  /* 0x0000001702001388 */ /* 0x0005e80000000800 */
[----:B------:R2:W-:Y:S04]  /*0fc0*/  @P1 STS [R2+0x500], R7 ;  /* 0x0005000702001388 */ /* 0x0005e80000000800 */
[----:B------:R2:W-:Y:S02]  /*0fd0*/  @P1 STS [R2+0xa00], R9 ;  /* 0x000a000902001388 */ /* 0x0005e40000000800 */
.L_x_96:
[----:B------:R-:W-:Y:S05]  /*0fe0*/  BSYNC.RECONVERGENT B0 ;  /* 0x0000000000007941 */ /* 0x000fea0003800200 */
.L_x_92:
[----:B------:R-:W-:Y:S01]  /*0ff0*/  BAR.SYNC.DEFER_BLOCKING 0x0 ;  /* 0x0000000000007b1d */ /* 0x000fe20000010000 */
[----:B------:R-:W-:-:S13]  /*1000*/  ISETP.GT.AND P0, PT, R20, 0x7, PT ;  /* 0x000000071400780c */ /* 0x000fda0003f04270 */
[----:B------:R-:W-:Y:S05]  /*1010*/  @P0 BRA `(.L_x_98) ;  /* 0x0000000400940947 */ /* 0x000fea0003800000 */
[----:B------:R-:W-:-:S05]  /*1020*/  UMOV UR4, URZ ;  /* 0x000000ff00047c82 */ /* 0x000fca0008000000 */
.L_x_103:
[----:B------:R-:W3:Y:S01]  /*1030*/  LDC R3, c[0x0][0x39c] ;  /* 0x0000e700ff037b82 */ /* 0x000ee20000000800 */
[----:B012---:R-:W-:-:S04]  /*1040*/  IADD3 R2, PT, PT, R64, UR4, RZ ;  /* 0x0000000440027c10 */ /* 0x007fc8000fffe0ff */
[----:B---3--:R-:W-:-:S13]  /*1050*/  ISETP.NE.AND P0, PT, R2, R3, PT ;  /* 0x000000030200720c */ /* 0x008fda0003f05270 */
[----:B------:R-:W-:Y:S05]  /*1060*/  @!P0 BRA `(.L_x_99) ;  /* 0x00000018006c8947 */ /* 0x000fea0003800000 */
[----:B------:R-:W0:Y:S01]  /*1070*/  S2R R0, SR_TID.X ;  /* 0x0000000000007919 */ /* 0x000e220000002100 */
[----:B------:R-:W1:Y:S01]  /*1080*/  LDC.64 R26, c[0x0][0x3a8] ;  /* 0x0000ea00ff1a7b82 */ /* 0x000e620000000a00 */
[----:B------:R-:W-:Y:S01]  /*1090*/  HFMA2 R20, -RZ, RZ, 0, 0 ;  /* 0x00000000ff147431 */ /* 0x000fe200000001ff */
[----:B------:R-:W-:Y:S01]  /*10a0*/  MOV R8, 0x584 ;  /* 0x0000058400087802 */ /* 0x000fe20000000f00 */
[----:B------:R-:W-:-:S05]  /*10b0*/  ULEA UR6, UR4, UR5, 0x7 ;  /* 0x0000000504067291 */ /* 0x000fca000f8e38ff */
[----:B------:R-:W2:Y:S01]  /*10c0*/  LDC.64 R4, c[0x0][0x3a0] ;  /* 0x0000e800ff047b82 */ /* 0x000ea20000000a00 */
[----:B-1----:R-:W-:Y:S01]  /*10d0*/  IMAD R9, R26, 0x480, RZ ;  /* 0x000004801a097824 */ /* 0x002fe200078e02ff */
[----:B0-----:R-:W-:-:S05]  /*10e0*/  IADD3 R2, PT, PT, R0, R27, RZ ;  /* 0x0000001b00027210 */ /* 0x001fca0007ffe0ff */
[----:B--2---:R-:W-:-:S07]  /*10f0*/  IMAD.WIDE R4, R2, 0x4, R4 ;  /* 0x0000000402047825 */ /* 0x004fce00078e0204 */
.L_x_100:
[C---:B------:R-:W-:Y:S01]  /*1100*/  IMAD.WIDE R6, R9.reuse, 0x4, R4 ;  /* 0x0000000409067825 */ /* 0x040fe200078e0204 */
[----:B------:R-:W0:Y:S04]  /*1110*/  LDS R23, [R8+UR6+-0x584] ;  /* 0xfffa7c0608177984 */ /* 0x000e280008000800 */
[----:B------:R-:W0:Y:S04]  /*1120*/  LDG.E.CONSTANT R32, desc[UR12][R6.64] ;  /* 0x0000000c06207981 */ /* 0x000e28000c1e9900 */
[----:B------:R-:W2:Y:S04]  /*1130*/  LDG.E.CONSTANT R33, desc[UR12][R6.64+0x200] ;  /* 0x0002000c06217981 */ /* 0x000ea8000c1e9900 */
[----:B------:R-:W3:Y:S04]  /*1140*/  LDG.E.CONSTANT R34, desc[UR12][R6.64+0x400] ;  /* 0x0004000c06227981 */ /* 0x000ee8000c1e9900 */
        /* <DEDUP_REMOVED lines=14> */
[----:B------:R1:W4:Y:S01]  /*1230*/  LDG.E.CONSTANT R19, desc[UR12][R6.64+0x2200] ;  /* 0x0022000c06137981 */ /* 0x000322000c1e9900 */
[----:B------:R-:W-:-:S03]  /*1240*/  IADD3 R9, PT, PT, R9, 0x900, RZ ;  /* 0x0000090009097810 */ /* 0x000fc60007ffe0ff */
[----:B------:R-:W2:Y:S04]  /*1250*/  LDS R25, [R8+UR6+-0x504] ;  /* 0xfffafc0608197984 */ /* 0x000ea80008000800 */
[----:B------:R-:W3:Y:S04]  /*1260*/  LDS R29, [R8+UR6+-0x484] ;  /* 0xfffb7c06081d7984 */ /* 0x000ee80008000800 */
[----:B------:R-:W4:Y:S04]  /*1270*/  LDS R22, [R8+UR6+-0x84] ;  /* 0xffff7c0608167984 */ /* 0x000f280008000800 */
[----:B------:R-:W4:Y:S04]  /*1280*/  LDS R27, [R8+UR6+-0x4] ;  /* 0xfffffc06081b7984 */ /* 0x000f280008000800 */
[----:B------:R-:W4:Y:S04]  /*1290*/  LDS R30, [R8+UR6+0x7c] ;  /* 0x00007c06081e7984 */ /* 0x000f280008000800 */
[----:B------:R-:W4:Y:S04]  /*12a0*/  LDS R24, [R8+UR6+0x47c] ;  /* 0x00047c0608187984 */ /* 0x000f280008000800 */
[----:B------:R-:W4:Y:S04]  /*12b0*/  LDS R28, [R8+UR6+0x4fc] ;  /* 0x0004fc06081c7984 */ /* 0x000f280008000800 */
[----:B------:R-:W4:Y:S04]  /*12c0*/  LDS R31, [R8+UR6+0x57c] ;  /* 0x00057c06081f7984 */ /* 0x000f280008000800 */
[----:B------:R-:W4:Y:S04]  /*12d0*/  LDS R41, [R8+UR6+-0x580] ;  /* 0xfffa800608297984 */ /* 0x000f280008000800 */
[----:B------:R-:W-:Y:S04]  /*12e0*/  LDS R40, [R8+UR6+-0x480] ;  /* 0xfffb800608287984 */ /* 0x000fe80008000800 */
[----:B-1----:R-:W-:Y:S04]  /*12f0*/  LDS R7, [R8+UR6+-0x80] ;  /* 0xffff800608077984 */ /* 0x002fe80008000800 */
[----:B------:R-:W-:Y:S01]  /*1300*/  LDS R6, [R8+UR6+0x480] ;  /* 0x0004800608067984 */ /* 0x000fe20008000800 */
[----:B0-----:R-:W-:-:S03]  /*1310*/  FFMA R32, R23, R32, R20 ;  /* 0x0000002017207223 */ /* 0x001fc60000000014 */
[----:B------:R-:W0:Y:S01]  /*1320*/  LDS R23, [R8+UR6+-0x500] ;  /* 0xfffb000608177984 */ /* 0x000e220008000800 */
[----:B--2---:R-:W-:-:S03]  /*1330*/  FFMA R32, R25, R33, R32 ;  /* 0x0000002119207223 */ /* 0x004fc60000000020 */
[----:B------:R-:W1:Y:S01]  /*1340*/  LDS R20, [R8+UR6] ;  /* 0x0000000608147984 */ /* 0x000e620008000800 */
[----:B---3--:R-:W-:-:S03]  /*1350*/  FFMA R29, R29, R34, R32 ;  /* 0x000000221d1d7223 */ /* 0x008fc60000000020 */
[----:B------:R-:W-:Y:S01]  /*1360*/  LDS R25, [R8+UR6+0x500] ;  /* 0x0005000608197984 */ /* 0x000fe20008000800 */
[----:B----4-:R-:W-:-:S03]  /*1370*/  FFMA R22, R22, R35, R29 ;  /* 0x0000002316167223 */ /* 0x010fc6000000001d */
[----:B------:R-:W2:Y:S01]  /*1380*/  LDS R29, [R8+UR6+0x80] ;  /* 0x00008006081d7984 */ /* 0x000ea20008000800 */
[----:B------:R-:W-:-:S03]  /*1390*/  FFMA R27, R27, R36, R22 ;  /* 0x000000241b1b7223 */ /* 0x000fc60000000016 */
[----:B------:R3:W4:Y:S01]  /*13a0*/  LDS R22, [R8+UR6+0x580] ;  /* 0x0005800608167984 */ /* 0x0007220008000800 */
[----:B------:R-:W-:-:S04]  /*13b0*/  FFMA R27, R30, R37, R27 ;  /* 0x000000251e1b7223 */ /* 0x000fc8000000001b */
[----:B------:R-:W-:Y:S01]  /*13c0*/  FFMA R27, R24, R38, R27 ;  /* 0x00000026181b7223 */ /* 0x000fe2000000001b */
[----:B---3--:R-:W-:-:S03]  /*13d0*/  IADD3 R8, PT, PT, R8, 0x8, RZ ;  /* 0x0000000808087810 */ /* 0x008fc60007ffe0ff */
[----:B------:R-:W-:Y:S01]  /*13e0*/  FFMA R28, R28, R39, R27 ;  /* 0x000000271c1c7223 */ /* 0x000fe2000000001b */
[----:B------:R-:W-:-:S03]  /*13f0*/  ISETP.NE.AND P0, PT, R8, 0x604, PT ;  /* 0x000006040800780c */ /* 0x000fc60003f05270 */
[----:B------:R-:W-:-:S04]  /*1400*/  FFMA R18, R31, R18, R28 ;  /* 0x000000121f127223 */ /* 0x000fc8000000001c */
[----:B------:R-:W-:-:S04]  /*1410*/  FFMA R18, R41, R17, R18 ;  /* 0x0000001129127223 */ /* 0x000fc80000000012 */
[----:B0-----:R-:W-:-:S04]  /*1420*/  FFMA R23, R23, R16, R18 ;  /* 0x0000001017177223 */ /* 0x001fc80000000012 */
[----:B------:R-:W-:-:S04]  /*1430*/  FFMA R40, R40, R15, R23 ;  /* 0x0000000f28287223 */ /* 0x000fc80000000017 */
[----:B------:R-:W-:-:S04]  /*1440*/  FFMA R7, R7, R14, R40 ;  /* 0x0000000e07077223 */ /* 0x000fc80000000028 */
[----:B-1----:R-:W-:-:S04]  /*1450*/  FFMA R20, R20, R13, R7 ;  /* 0x0000000d14147223 */ /* 0x002fc80000000007 */
[----:B--2---:R-:W-:-:S04]  /*1460*/  FFMA R29, R29, R12, R20 ;  /* 0x0000000c1d1d7223 */ /* 0x004fc80000000014 */
[----:B------:R-:W-:-:S04]  /*1470*/  FFMA R6, R6, R11, R29 ;  /* 0x0000000b06067223 */ /* 0x000fc8000000001d */
[----:B------:R-:W-:-:S04]  /*1480*/  FFMA R25, R25, R10, R6 ;  /* 0x0000000a19197223 */ /* 0x000fc80000000006 */
[----:B----4-:R-:W-:Y:S01]  /*1490*/  FFMA R20, R22, R19, R25 ;  /* 0x0000001316147223 */ /* 0x010fe20000000019 */
[----:B------:R-:W-:Y:S06]  /*14a0*/  @P0 BRA `(.L_x_100) ;  /* 0xfffffffc00140947 */ /* 0x000fec000383ffff */
[----:B------:R-:W0:Y:S01]  /*14b0*/  LDC.64 R4, c[0x0][0x388] ;  /* 0x0000e200ff047b82 */ /* 0x000e220000000a00 */
[----:B------:R-:W-:Y:S02]  /*14c0*/  ISETP.NE.AND P0, PT, R26, RZ, PT ;  /* 0x000000ff1a00720c */ /* 0x000fe40003f05270 */
[----:B------:R-:W-:Y:S02]  /*14d0*/  IADD3 R6, PT, PT, R21, UR4, RZ ;  /* 0x0000000415067c10 */ /* 0x000fe4000fffe0ff */
[----:B------:R-:W-:Y:S02]  /*14e0*/  SHF.R.S32.HI R9, RZ, 0x1f, R2 ;  /* 0x0000001fff097819 */ /* 0x000fe40000011402 */
[----:B------:R-:W-:-:S05]  /*14f0*/  SHF.L.U32 R7, R6, 0x6, RZ ;  /* 0x0000000606077819 */ /* 0x000fca00000006ff */
[----:B0-----:R-:W-:Y:S02]  /*1500*/  IMAD.WIDE.U32 R4, R7, 0x4, R4 ;  /* 0x0000000407047825 */ /* 0x001fe400078e0004 */
[----:B------:R-:W-:Y:S05]  /*1510*/  @!P0 BRA `(.L_x_101) ;  /* 0x0000000000388947 */ /* 0x000fea0003800000 */
[----:B------:R-:W-:Y:S02]  /*1520*/  ISETP.NE.AND P0, PT, R26, 0x20, PT ;  /* 0x000000201a00780c */ /* 0x000fe40003f05270 */
[----:B------:R-:W-:-:S04]  /*1530*/  LEA R4, P1, R2, R4, 0x2 ;  /* 0x0000000402047211 */ /* 0x000fc800078210ff */
[----:B------:R-:W-:-:S07]  /*1540*/  LEA.HI.X R5, R2, R5, R9, 0x2, P1 ;  /* 0x0000000502057211 */ /* 0x000fce00008f1409 */
[----:B------:R-:W2:Y:S02]  /*1550*/  @!P0 LDG.E R7, desc[UR12][R4.64] ;  /* 0x0000000c04078981 */ /* 0x000ea4000c1e1900 */
[----:B--2---:R-:W-:-:S04]  /*1560*/  @!P0 FADD R2, R20, R7 ;  /* 0x0000000714028221 */ /* 0x004fc80000000000 */
[----:B-----5:R-:W-:-:S05]  /*1570*/  @!P0 FADD R2, R65, R2 ;  /* 0x0000000241028221 */ /* 0x020fca0000000000 */
[-C--:B------:R-:W-:Y:S02]  /*1580*/  @!P0 FMNMX R6, RZ, R2.reuse, !PT ;  /* 0x00000002ff068209 */ /* 0x080fe40007800000 */
[----:B------:R-:W-:-:S05]  /*1590*/  @!P0 FMNMX R7, RZ, R2, PT ;  /* 0x00000002ff078209 */ /* 0x000fca0003800000 */
[----:B------:R-:W-:-:S05]  /*15a0*/  @!P0 FFMA R7, R7, 0.10000000149011611938, R6 ;  /* 0x3dcccccd07078823 */ /* 0x000fca0000000006 */
[----:B------:R1:W-:Y:S04]  /*15b0*/  @!P0 STG.E desc[UR12][R4.64], R7 ;  /* 0x0000000704008986 */ /* 0x0003e8000c10190c */
[----:B------:R-:W2:Y:S02]  /*15c0*/  @P0 LDG.E R9, desc[UR12][R4.64] ;  /* 0x0000000c04090981 */ /* 0x000ea4000c1e1900 */
[----:B--2---:R-:W-:-:S05]  /*15d0*/  @P0 FADD R9, R20, R9 ;  /* 0x0000000914090221 */ /* 0x004fca0000000000 */
[----:B------:R1:W-:Y:S01]  /*15e0*/  @P0 STG.E desc[UR12][R4.64], R9 ;  /* 0x0000000904000986 */ /* 0x0003e2000c10190c */
[----:B------:R-:W-:Y:S05]  /*15f0*/  BRA `(.L_x_102) ;  /* 0x00000000000c7947 */ /* 0x000fea0003800000 */
.L_x_101:
[----:B------:R-:W-:-:S04]  /*1600*/  LEA R4, P0, R2, R4, 0x2 ;  /* 0x0000000402047211 */ /* 0x000fc800078010ff */
[----:B------:R-:W-:-:S05]  /*1610*/  LEA.HI.X R5, R2, R5, R9, 0x2, P0 ;  /* 0x0000000502057211 */ /* 0x000fca00000f1409 */
[----:B------:R0:W-:Y:S04]  /*1620*/  STG.E desc[UR12][R4.64], R20 ;  /* 0x0000001404007986 */ /* 0x0001e8000c10190c */
.L_x_102:
[----:B------:R-:W-:-:S04]  /*1630*/  UIADD3 UR4, UPT, UPT, UR4, 0x1, URZ ;  /* 0x0000000104047890 */ /* 0x000fc8000fffe0ff */
[----:B------:R-:W-:-:S09]  /*1640*/  UISETP.NE.AND UP0, UPT, UR4, 0x8, UPT ;  /* 0x000000080400788c */ /* 0x000fd2000bf05270 */
[----:B------:R-:W-:Y:S05]  /*1650*/  BRA.U UP0, `(.L_x_103) ;  /* 0xfffffff900747547 */ /* 0x000fea000b83ffff */
[----:B------:R-:W-:Y:S05]  /*1660*/  BRA `(.L_x_99) ;  /* 0x0000001000ec7947 */ /* 0x000fea0003800000 */
.L_x_98:
[----:B-1----:R-:W-:Y:S01]  /*1670*/  HFMA2 R43, -RZ, RZ, 0, 0 ;  /* 0x00000000ff2b7431 */ /* 0x002fe200000001ff */
[----:B------:R-:W-:Y:S01]  /*1680*/  MOV R41, RZ ;  /* 0x000000ff00297202 */ /* 0x000fe20000000f00 */
[----:B------:R-:W-:Y:S01]  /*1690*/  HFMA2 R39, -RZ, RZ, 0, 0 ;  /* 0x00000000ff277431 */ /* 0x000fe200000001ff */
[----:B------:R-:W-:Y:S01]  /*16a0*/  MOV R37, RZ ;  /* 0x000000ff00257202 */ /* 0x000fe20000000f00 */
[----:B------:R-:W-:Y:S01]  /*16b0*/  HFMA2 R35, -RZ, RZ, 0, 0 ;  /* 0x00000000ff237431 */ /* 0x000fe200000001ff */
[----:B------:R-:W-:Y:S01]  /*16c0*/  MOV R33, RZ ;  /* 0x000000ff00217202 */ /* 0x000fe20000000f00 */
[----:B------:R-:W-:Y:S01]  /*16d0*/  HFMA2 R31, -RZ, RZ, 0, 0 ;  /* 0x00000000ff1f7431 */ /* 0x000fe200000001ff */
[----:B--2---:R-:W-:Y:S01]  /*16e0*/  MOV R5, RZ ;  /* 0x000000ff00057202 */ /* 0x004fe20000000f00 */
[----:B------:R-:W1:Y:S01]  /*16f0*/  LDCU UR7, c[0x0][0x3ac] ;  /* 0x00007580ff0777ac */ /* 0x000e620008000800 */
[----:B------:R-:W-:-:S05]  /*1700*/  UMOV UR4, URZ ;  /* 0x000000ff00047c82 */ /* 0x000fca0008000000 */
.L_x_104:
[----:B------:R-:W1:Y:S01]  /*1710*/  S2R R0, SR_TID.X ;  /* 0x0000000000007919 */ /* 0x000e620000002100 */
[----:B------:R-:W2:Y:S08]  /*1720*/  LDC R66, c[0x0][0x3a8] ;  /* 0x0000ea00ff427b82 */ /* 0x000eb00000000800 */
[----:B0-----:R-:W0:Y:S01]  /*1730*/  LDC.64 R6, c[0x0][0x3a0] ;  /* 0x0000e800ff067b82 */ /* 0x001e220000000a00 */
[----:B--2---:R-:W-:-:S05]  /*1740*/  IADD3 R4, PT, PT, R66, UR4, RZ ;  /* 0x0000000442047c10 */ /* 0x004fca000fffe0ff */
[----:B------:R-:W-:Y:S01]  /*1750*/  IMAD R73, R4, 0x480, RZ ;  /* 0x0000048004497824 */ /* 0x000fe200078e02ff */
[----:B-1----:R-:W-:-:S05]  /*1760*/  IADD3 R2, PT, PT, R0, UR7, RZ ;  /* 0x0000000700027c10 */ /* 0x002fca000fffe0ff */
[----:B0-----:R-:W-:-:S04]  /*1770*/  IMAD.WIDE R6, R2, 0x4, R6 ;  /* 0x0000000402067825 */ /* 0x001fc800078e0206 */
[----:B------:R-:W-:-:S05]  /*1780*/  IMAD.WIDE R72, R73, 0x4, R6 ;  /* 0x0000000449487825 */ /* 0x000fca00078e0206 */
        /* <DEDUP_REMOVED lines=8> */
[----:B------:R-:W4:Y:S01]  /*1810*/  LDG.E.CONSTANT R69, desc[UR12][R72.64+0x1000] ;  /* 0x0010000c48457981 */ /* 0x000f22000c1e9900 */
[----:B------:R-:W-:-:S03]  /*1820*/  ULEA UR6, UR4, UR5, 0x2 ;  /* 0x0000000504067291 */ /* 0x000fc6000f8e10ff */
[----:B------:R-:W4:Y:S04]  /*1830*/  LDG.E.CONSTANT R68, desc[UR12][R72.64+0x1200] ;  /* 0x0012000c48447981 */ /* 0x000f28000c1e9900 */
[----:B------:R-:W4:Y:S04]  /*1840*/  LDG.E.CONSTANT R67, desc[UR12][R72.64+0x1400] ;  /* 0x0014000c48437981 */ /* 0x000f28000c1e9900 */
[----:B------:R-:W2:Y:S04]  /*1850*/  LDS.64 R48, [UR6+0x180] ;  /* 0x00018006ff307984 */ /* 0x000ea80008000a00 */
[----:B------:R-:W0:Y:S04]  /*1860*/  LDS.64 R50, [UR6+0x200] ;  /* 0x00020006ff327984 */ /* 0x000e280008000a00 */
[----:B------:R-:W1:Y:S04]  /*1870*/  LDS.64 R44, [UR6+0x80] ;  /* 0x00008006ff2c7984 */ /* 0x000e680008000a00 */
[----:B------:R-:W1:Y:S04]  /*1880*/  LDS.64 R62, [UR6] ;  /* 0x00000006ff3e7984 */ /* 0x000e680008000a00 */
[----:B------:R-:W1:Y:S04]  /*1890*/  LDS.64 R46, [UR6+0x100] ;  /* 0x00010006ff2e7984 */ /* 0x000e680008000a00 */
[----:B------:R-:W3:Y:S04]  /*18a0*/  LDS.64 R52, [UR6+0x280] ;  /* 0x00028006ff347984 */ /* 0x000ee80008000a00 */
[----:B------:R-:W4:Y:S04]  /*18b0*/  LDS.64 R54, [UR6+0x300] ;  /* 0x00030006ff367984 */ /* 0x000f280008000a00 */
[----:B------:R-:W4:Y:S04]  /*18c0*/  LDS.64 R56, [UR6+0x380] ;  /* 0x00038006ff387984 */ /* 0x000f280008000a00 */
[----:B------:R-:W4:Y:S04]  /*18d0*/  LDS.64 R58, [UR6+0x400] ;  /* 0x00040006ff3a7984 */ /* 0x000f280008000a00 */
[----:B------:R-:W-:Y:S04]  /*18e0*/  LDS.64 R60, [UR6+0x480] ;  /* 0x00048006ff3c7984 */ /* 0x000fe80008000a00 */
[----:B------:R-:W-:Y:S01]  /*18f0*/  LDS.64 R20, [UR6+0x900] ;  /* 0x00090006ff147984 */ /* 0x000fe20008000a00 */
[-C--:B--2---:R-:W-:Y:S01]  /*1900*/  FFMA R35, R48, R11.reuse, R35 ;  /* 0x0000000b30237223 */ /* 0x084fe20000000023 */
[-C--:B0-----:R-:W-:Y:S01]  /*1910*/  FFMA R6, R50, R11.reuse, R37 ;  /* 0x0000000b32067223 */ /* 0x081fe20000000025 */
[-C--:B-1----:R-:W-:Y:S01]  /*1920*/  FFMA R31, R44, R11.reuse, R31 ;  /* 0x0000000b2c1f7223 */ /* 0x082fe2000000001f */
[-C--:B------:R-:W-:Y:S01]  /*1930*/  FFMA R62, R62, R11.reuse, R5 ;  /* 0x0000000b3e3e7223 */ /* 0x080fe20000000005 */
[----:B------:R-:W-:Y:S01]  /*1940*/  FFMA R33, R46, R11, R33 ;  /* 0x0000000b2e217223 */ /* 0x000fe20000000021 */
[-C--:B---3--:R-:W-:Y:S01]  /*1950*/  FFMA R8, R50, R15.reuse, R35 ;  /* 0x0000000f32087223 */ /* 0x088fe20000000023 */
[----:B------:R-:W0:Y:S01]  /*1960*/  LDS.64 R4, [UR6+0x500] ;  /* 0x00050006ff047984 */ /* 0x000e220008000a00 */
[-C--:B------:R-:W-:Y:S01]  /*1970*/  FFMA R27, R46, R15.reuse, R31 ;  /* 0x0000000f2e1b7223 */ /* 0x080fe2000000001f */
[-C--:B------:R-:W-:Y:S01]  /*1980*/  FFMA R14, R52, R15.reuse, R6 ;  /* 0x0000000f340e7223 */ /* 0x080fe20000000006 */
[----:B------:R-:W-:Y:S01]  /*1990*/  FFMA R31, R48, R15, R33 ;  /* 0x0000000f301f7223 */ /* 0x000fe20000000021 */
[C---:B------:R-:W-:Y:S01]  /*19a0*/  FFMA R10, R52.reuse, R11, R39 ;  /* 0x0000000b340a7223 */ /* 0x040fe20000000027 */
[----:B------:R-:W1:Y:S01]  /*19b0*/  LDS.64 R6, [UR6+0x580] ;  /* 0x00058006ff067984 */ /* 0x000e620008000a00 */
[----:B----4-:R-:W-:Y:S01]  /*19c0*/  FFMA R33, R52, R29, R8 ;  /* 0x0000001d34217223 */ /* 0x010fe20000000008 */
[----:B------:R-:W-:-:S02]  /*19d0*/  FFMA R12, R54, R11, R41 ;  /* 0x0000000b360c7223 */ /* 0x000fc40000000029 */
[----:B------:R-:W2:Y:S01]  /*19e0*/  LDS.64 R8, [UR6+0x600] ;  /* 0x00060006ff087984 */ /* 0x000ea20008000a00 */
[----:B------:R-:W-:Y:S01]  /*19f0*/  FFMA R16, R54, R15, R10 ;  /* 0x0000000f36107223 */ /* 0x000fe2000000000a */
[C---:B------:R-:W-:Y:S02]  /*1a00*/  FFMA R43, R56.reuse, R11, R43 ;  /* 0x0000000b382b7223 */ /* 0x040fe4000000002b */
[----:B------:R-:W3:Y:S01]  /*1a10*/  LDS.64 R10, [UR6+0x680] ;  /* 0x00068006ff0a7984 */ /* 0x000ee20008000a00 */
[----:B------:R-:W-:-:S03]  /*1a20*/  FFMA R18, R56, R15, R12 ;  /* 0x0000000f38127223 */ /* 0x000fc6000000000c */
[----:B------:R-:W4:Y:S01]  /*1a30*/  LDS.64 R12, [UR6+0x700] ;  /* 0x00070006ff0c7984 */ /* 0x000f220008000a00 */
[----:B------:R-:W-:Y:S01]  /*1a40*/  FFMA R37, R56, R29, R16 ;  /* 0x0000001d38257223 */ /* 0x000fe20000000010 */
[----:B------:R-:W-:Y:S01]  /*1a50*/  FFMA R62, R44, R15, R62 ;  /* 0x0000000f2c3e7223 */ /* 0x000fe2000000003e */
[----:B------:R-:W-:Y:S01]  /*1a60*/  FFMA R35, R54, R29, R14 ;  /* 0x0000001d36237223 */ /* 0x000fe2000000000e */
[C---:B------:R-:W-:Y:S01]  /*1a70*/  FFMA R43, R58.reuse, R15, R43 ;  /* 0x0000000f3a2b7223 */ /* 0x040fe2000000002b */
[-C--:B------:R-:W-:Y:S01]  /*1a80*/  FFMA R25, R58, R29.reuse, R18 ;  /* 0x0000001d3a197223 */ /* 0x080fe20000000012 */
[----:B------:R-:W4:Y:S04]  /*1a90*/  LDS.64 R16, [UR6+0x800] ;  /* 0x00080006ff107984 */ /* 0x000f280008000a00 */
[----:B------:R-:W4:Y:S04]  /*1aa0*/  LDS.64 R14, [UR6+0x780] ;  /* 0x00078006ff0e7984 */ /* 0x000f280008000a00 */
[----:B------:R-:W4:Y:S01]  /*1ab0*/  LDS.64 R18, [UR6+0x880] ;  /* 0x00088006ff127984 */ /* 0x000f220008000a00 */
[-C--:B------:R-:W-:Y:S01]  /*1ac0*/  FFMA R23, R46, R29.reuse, R62 ;  /* 0x0000001d2e177223 */ /* 0x080fe2000000003e */
[-C--:B------:R-:W-:Y:S01]  /*1ad0*/  FFMA R27, R48, R29.reuse, R27 ;  /* 0x0000001d301b7223 */ /* 0x080fe2000000001b */
[----:B------:R-:W-:-:S02]  /*1ae0*/  FFMA R31, R50, R29, R31 ;  /* 0x0000001d321f7223 */ /* 0x000fc4000000001f */
[-C--:B0-----:R-:W-:Y:S01]  /*1af0*/  FFMA R23, R4, R24.reuse, R23 ;  /* 0x0000001804177223 */ /* 0x081fe20000000017 */
[----:B-1----:R-:W-:-:S03]  /*1b00*/  FFMA R27, R6, R24, R27 ;  /* 0x00000018061b7223 */ /* 0x002fc6000000001b */
[----:B------:R-:W-:Y:S01]  /*1b10*/  FFMA R23, R6, R26, R23 ;  /* 0x0000001a06177223 */ /* 0x000fe20000000017 */
[C---:B--2---:R-:W-:Y:S01]  /*1b20*/  FFMA R31, R8.reuse, R24, R31 ;  /* 0x00000018081f7223 */ /* 0x044fe2000000001f */
[C---:B------:R-:W-:Y:S02]  /*1b30*/  FFMA R27, R8.reuse, R26, R27 ;  /* 0x0000001a081b7223 */ /* 0x040fe4000000001b */
[----:B------:R-:W-:Y:S01]  /*1b40*/  FFMA R8, R8, R30, R23 ;  /* 0x0000001e08087223 */ /* 0x000fe20000000017 */
[C---:B---3--:R-:W-:Y:S01]  /*1b50*/  FFMA R33, R10.reuse, R24, R33 ;  /* 0x000000180a217223 */ /* 0x048fe20000000021 */
[----:B------:R-:W-:Y:S01]  /*1b60*/  FFMA R23, R10, R26, R31 ;  /* 0x0000001a0a177223 */ /* 0x000fe2000000001f */
[C---:B----4-:R-:W-:Y:S02]  /*1b70*/  FFMA R31, R12.reuse, R24, R35 ;  /* 0x000000180c1f7223 */ /* 0x050fe40000000023 */
[C---:B------:R-:W-:Y:S01]  /*1b80*/  FFMA R33, R12.reuse, R26, R33 ;  /* 0x0000001a0c217223 */ /* 0x040fe20000000021 */
[----:B------:R-:W-:-:S02]  /*1b90*/  FFMA R12, R12, R30, R23 ;  /* 0x0000001e0c0c7223 */ /* 0x000fc40000000017 */
[----:B------:R-:W0:Y:S01]  /*1ba0*/  LDS.64 R22, [UR6+0x980] ;  /* 0x00098006ff167984 */ /* 0x000e220008000a00 */
[----:B------:R-:W-:Y:S01]  /*1bb0*/  FFMA R29, R60, R29, R43 ;  /* 0x0000001d3c1d7223 */ /* 0x000fe2000000002b */
[----:B------:R-:W-:Y:S01]  /*1bc0*/  FFMA R10, R10, R30, R27 ;  /* 0x0000001e0a0a7223 */ /* 0x000fe2000000001b */
[-C--:B------:R-:W-:Y:S01]  /*1bd0*/  FFMA R27, R16, R24.reuse, R25 ;  /* 0x00000018101b7223 */ /* 0x080fe20000000019 */
[C---:B------:R-:W-:Y:S01]  /*1be0*/  FFMA R37, R14.reuse, R24, R37 ;  /* 0x000000180e257223 */ /* 0x040fe20000000025 */
[----:B------:R-:W-:Y:S01]  /*1bf0*/  FFMA R31, R14, R26, R31 ;  /* 0x0000001a0e1f7223 */ /* 0x000fe2000000001f */
[----:B------:R-:W-:Y:S02]  /*1c00*/  FFMA R29, R18, R24, R29 ;  /* 0x00000018121d7223 */ /* 0x000fe4000000001d */
[----:B------:R-:W1:Y:S01]  /*1c10*/  LDS.64 R24, [UR6+0xa00] ;  /* 0x000a0006ff187984 */ /* 0x000e620008000a00 */
[----:B------:R-:W-:Y:S01]  /*1c20*/  FFMA R14, R14, R30, R33 ;  /* 0x0000001e0e0e7223 */ /* 0x000fe20000000021 */
[-C--:B------:R-:W-:Y:S01]  /*1c30*/  FFMA R37, R16, R26.reuse, R37 ;  /* 0x0000001a10257223 */ /* 0x080fe20000000025 */
[-C--:B------:R-:W-:Y:S01]  /*1c40*/  FFMA R33, R18, R26.reuse, R27 ;  /* 0x0000001a12217223 */ /* 0x080fe2000000001b */
[----:B------:R-:W-:-:S02]  /*1c50*/  FFMA R35, R20, R26, R29 ;  /* 0x0000001a14237223 */ /* 0x000fc4000000001d */
[----:B------:R-:W2:Y:S04]  /*1c60*/  LDS.64 R26, [UR6+0xa80] ;  /* 0x000a8006ff1a7984 */ /* 0x000ea80008000a00 */
[----:B------:R-:W3:Y:S01]  /*1c70*/  LDS.64 R28, [UR6+0xb00] ;  /* 0x000b0006ff1c7984 */ /* 0x000ee20008000a00 */
[-C--:B------:R-:W-:Y:S01]  /*1c80*/  FFMA R16, R16, R30.reuse, R31 ;  /* 0x0000001e10107223 */ /* 0x080fe2000000001f */
[-C--:B------:R-:W-:Y:S01]  /*1c90*/  FFMA R18, R18, R30.reuse, R37 ;  /* 0x0000001e12127223 */ /* 0x080fe20000000025 */
[-C--:B------:R-:W-:Y:S02]  /*1ca0*/  FFMA R20, R20, R30.reuse, R33 ;  /* 0x0000001e14147223 */ /* 0x080fe40000000021 */
[----:B------:R-:W4:Y:S01]  /*1cb0*/  LDS.64 R32, [UR6+0xc00] ;  /* 0x000c0006ff207984 */ /* 0x000f220008000a00 */
[----:B0-----:R-:W-:-:S03]  /*1cc0*/  FFMA R22, R22, R30, R35 ;  /* 0x0000001e16167223 */ /* 0x001fc60000000023 */
[----:B------:R-:W0:Y:S01]  /*1cd0*/  LDS.64 R30, [UR6+0xb80] ;  /* 0x000b8006ff1e7984 */ /* 0x000e220008000a00 */
[----:B-1----:R-:W-:-:S03]  /*1ce0*/  FFMA R35, R24, R42, R8 ;  /* 0x0000002a18237223 */ /* 0x002fc60000000008 */
[----:B------:R-:W4:Y:S01]  /*1cf0*/  LDG.E.CONSTANT R8, desc[UR12][R72.64+0x2200] ;  /* 0x0022000c48087981 */ /* 0x000f22000c1e9900 */
[C---:B--2---:R-:W-:Y:S01]  /*1d00*/  FFMA R37, R26.reuse, R42, R10 ;  /* 0x0000002a1a257223 */ /* 0x044fe2000000000a */
[-C--:B------:R-:W-:Y:S02]  /*1d10*/  FFMA R26, R26, R70.reuse, R35 ;  /* 0x000000461a1a7223 */ /* 0x080fe40000000023 */
[----:B------:R-:W2:Y:S04]  /*1d20*/  LDG.E.CONSTANT R10, desc[UR12][R72.64+0x1c00] ;  /* 0x001c000c480a7981 */ /* 0x000ea8000c1e9900 */
[----:B------:R-:W1:Y:S01]  /*1d30*/  LDS.64 R34, [UR6+0xc80] ;  /* 0x000c8006ff227984 */ /* 0x000e620008000a00 */
[----:B---3--:R-:W-:-:S03]  /*1d40*/  FFMA R4, R28, R70, R37 ;  /* 0x000000461c047223 */ /* 0x008fc60000000025 */
[----:B------:R-:W3:Y:S01]  /*1d50*/  LDS.64 R36, [UR6+0xd00] ;  /* 0x000d0006ff247984 */ /* 0x000ee20008000a00 */
[-C--:B------:R-:W-:Y:S01]  /*1d60*/  FFMA R39, R28, R42.reuse, R12 ;  /* 0x0000002a1c277223 */ /* 0x080fe2000000000c */
[-C--:B----4-:R-:W-:Y:S02]  /*1d70*/  FFMA R43, R32, R42.reuse, R16 ;  /* 0x0000002a202b7223 */ /* 0x090fe40000000010 */
[----:B------:R-:W4:Y:S04]  /*1d80*/  LDG.E.CONSTANT R12, desc[UR12][R72.64+0x1a00] ;  /* 0x001a000c480c7981 */ /* 0x000f28000c1e9900 */
[----:B------:R-:W2:Y:S01]  /*1d90*/  LDG.E.CONSTANT R16, desc[UR12][R72.64+0x2000] ;  /* 0x0020000c48107981 */ /* 0x000ea2000c1e9900 */
[C---:B0-----:R-:W-:Y:S01]  /*1da0*/  FFMA R41, R30.reuse, R42, R14 ;  /* 0x0000002a1e297223 */ /* 0x041fe2000000000e */
[CC--:B------:R-:W-:Y:S01]  /*1db0*/  FFMA R39, R30.reuse, R70.reuse, R39 ;  /* 0x000000461e277223 */ /* 0x0c0fe20000000027 */
[-C--:B------:R-:W-:Y:S01]  /*1dc0*/  FFMA R30, R30, R69.reuse, R4 ;  /* 0x000000451e1e7223 */ /* 0x080fe20000000004 */
[----:B------:R-:W2:Y:S01]  /*1dd0*/  LDG.E.CONSTANT R14, desc[UR12][R72.64+0x1e00] ;  /* 0x001e000c480e7981 */ /* 0x000ea2000c1e9900 */
[C---:B------:R-:W-:Y:S01]  /*1de0*/  FFMA R4, R32.reuse, R70, R41 ;  /* 0x0000004620047223 */ /* 0x040fe20000000029 */
[----:B------:R-:W-:-:S02]  /*1df0*/  FFMA R32, R32, R69, R39 ;  /* 0x0000004520207223 */ /* 0x000fc40000000027 */
[----:B------:R-:W0:Y:S01]  /*1e00*/  LDS.64 R38, [UR6+0xd80] ;  /* 0x000d8006ff267984 */ /* 0x000e220008000a00 */
[C---:B-1----:R-:W-:Y:S01]  /*1e10*/  FFMA R41, R34.reuse, R42, R18 ;  /* 0x0000002a22297223 */ /* 0x042fe20000000012 */
[CC--:B------:R-:W-:Y:S01]  /*1e20*/  FFMA R71, R34.reuse, R70.reuse, R43 ;  /* 0x0000004622477223 */ /* 0x0c0fe2000000002b */
[----:B------:R-:W-:Y:S02]  /*1e30*/  FFMA R34, R34, R69, R4 ;  /* 0x0000004522227223 */ /* 0x000fe40000000004 */
[C---:B---3--:R-:W-:Y:S02]  /*1e40*/  FFMA R4, R36.reuse, R70, R41 ;  /* 0x0000004624047223 */ /* 0x048fe40000000029 */
[----:B------:R-:W1:Y:S01]  /*1e50*/  LDS.64 R40, [UR6+0xe00] ;  /* 0x000e0006ff287984 */ /* 0x000e620008000a00 */
[-C--:B------:R-:W-:Y:S01]  /*1e60*/  FFMA R43, R36, R42.reuse, R20 ;  /* 0x0000002a242b7223 */ /* 0x080fe20000000014 */
[----:B0-----:R-:W-:-:S03]  /*1e70*/  FFMA R22, R38, R42, R22 ;  /* 0x0000002a26167223 */ /* 0x001fc60000000016 */
[CC--:B------:R-:W-:Y:S01]  /*1e80*/  FFMA R6, R38.reuse, R70.reuse, R43 ;  /* 0x0000004626067223 */ /* 0x0c0fe2000000002b */
[-C--:B------:R-:W-:Y:S01]  /*1e90*/  FFMA R38, R38, R69.reuse, R4 ;  /* 0x0000004526267223 */ /* 0x080fe20000000004 */
[----:B------:R-:W0:Y:S04]  /*1ea0*/  LDS.64 R42, [UR6+0xe80] ;  /* 0x000e8006ff2a7984 */ /* 0x000e280008000a00 */
[----:B------:R-:W3:Y:S01]  /*1eb0*/  LDG.E.CONSTANT R4, desc[UR12][R72.64+0x1600] ;  /* 0x0016000c48047981 */ /* 0x000ee2000c1e9900 */
[C---:B-1----:R-:W-:Y:S01]  /*1ec0*/  FFMA R22, R40.reuse, R70, R22 ;  /* 0x0000004628167223 */ /* 0x042fe20000000016 */
[-C--:B------:R-:W-:Y:S02]  /*1ed0*/  FFMA R40, R40, R69.reuse, R6 ;  /* 0x0000004528287223 */ /* 0x080fe40000000006 */
[----:B------:R-:W4:Y:S01]  /*1ee0*/  LDG.E.CONSTANT R6, desc[UR12][R72.64+0x1800] ;  /* 0x0018000c48067981 */ /* 0x000f22000c1e9900 */
[----:B------:R-:W-:Y:S01]  /*1ef0*/  FFMA R28, R28, R69, R26 ;  /* 0x000000451c1c7223 */ /* 0x000fe2000000001a */
[----:B------:R-:W-:-:S03]  /*1f00*/  FFMA R30, R45, R68, R30 ;  /* 0x000000442d1e7223 */ /* 0x000fc6000000001e */
[-C--:B------:R-:W-:Y:S01]  /*1f10*/  FFMA R28, R63, R68.reuse, R28 ;  /* 0x000000443f1c7223 */ /* 0x080fe2000000001c */
[-C--:B------:R-:W-:Y:S01]  /*1f20*/  FFMA R34, R49, R68.reuse, R34 ;  /* 0x0000004431227223 */ /* 0x080fe20000000022 */
[----:B------:R-:W-:Y:S02]  /*1f30*/  FFMA R71, R36, R69, R71 ;  /* 0x0000004524477223 */ /* 0x000fe40000000047 */
[----:B------:R-:W-:Y:S01]  /*1f40*/  FFMA R45, R45, R67, R28 ;  /* 0x000000432d2d7223 */ /* 0x000fe2000000001c */
[-C--:B------:R-:W-:Y:S01]  /*1f50*/  FFMA R32, R47, R68.reuse, R32 ;  /* 0x000000442f207223 */ /* 0x080fe20000000020 */
[-C--:B------:R-:W-:Y:S01]  /*1f60*/  FFMA R26, R51, R68.reuse, R71 ;  /* 0x00000044331a7223 */ /* 0x080fe20000000047 */
[-C--:B------:R-:W-:Y:S01]  /*1f70*/  FFMA R38, R53, R68.reuse, R38 ;  /* 0x0000004435267223 */ /* 0x080fe20000000026 */
[----:B------:R-:W-:Y:S01]  /*1f80*/  FFMA R40, R55, R68, R40 ;  /* 0x0000004437287223 */ /* 0x000fe20000000028 */
[----:B0-----:R-:W-:-:S04]  /*1f90*/  FFMA R42, R42, R69, R22 ;  /* 0x000000452a2a7223 */ /* 0x001fc80000000016 */
[----:B------:R-:W-:Y:S01]  /*1fa0*/  FFMA R42, R57, R68, R42 ;  /* 0x00000044392a7223 */ /* 0x000fe2000000002a */
[-C--:B------:R-:W-:Y:S01]  /*1fb0*/  FFMA R20, R47, R67.reuse, R30 ;  /* 0x000000432f147223 */ /* 0x080fe2000000001e */
[-C--:B------:R-:W-:Y:S01]  /*1fc0*/  FFMA R22, R49, R67.reuse, R32 ;  /* 0x0000004331167223 */ /* 0x080fe20000000020 */
[-C--:B------:R-:W-:Y:S01]  /*1fd0*/  FFMA R38, R55, R67.reuse, R38 ;  /* 0x0000004337267223 */ /* 0x080fe20000000026 */
[-C--:B------:R-:W-:Y:S01]  /*1fe0*/  FFMA R40, R57, R67.reuse, R40 ;  /* 0x0000004339287223 */ /* 0x080fe20000000028 */
[----:B------:R-:W-:Y:S01]  /*1ff0*/  FFMA R42, R59, R67, R42 ;  /* 0x000000433b2a7223 */ /* 0x000fe2000000002a */
[----:B------:R-:W-:-:S04]  /*2000*/  UIADD3 UR4, UPT, UPT, UR4, 0x2, URZ ;  /* 0x0000000204047890 */ /* 0x000fc8000fffe0ff */
[----:B------:R-:W-:Y:S01]  /*2010*/  UISETP.GE.U32.AND UP0, UPT, UR4, 0x20, UPT ;  /* 0x000000200400788c */ /* 0x000fe2000bf06070 */
[----:B---3--:R-:W-:Y:S01]  /*2020*/  FFMA R18, R47, R4, R45 ;  /* 0x000000042f127223 */ /* 0x008fe2000000002d */
[----:B------:R-:W-:-:S04]  /*2030*/  FFMA R45, R51, R67, R34 ;  /* 0x00000043332d7223 */ /* 0x000fc80000000022 */
[CC--:B------:R-:W-:Y:S01]  /*2040*/  FFMA R24, R53.reuse, R4.reuse, R45 ;  /* 0x0000000435187223 */ /* 0x0c0fe2000000002d */
[----:B------:R-:W-:Y:S01]  /*2050*/  FFMA R53, R53, R67, R26 ;  /* 0x0000004335357223 */ /* 0x000fe2000000001a */
[-C--:B------:R-:W-:Y:S01]  /*2060*/  FFMA R20, R49, R4.reuse, R20 ;  /* 0x0000000431147223 */ /* 0x080fe20000000014 */
[-C--:B------:R-:W-:Y:S01]  /*2070*/  FFMA R22, R51, R4.reuse, R22 ;  /* 0x0000000433167223 */ /* 0x080fe20000000016 */
[-C--:B------:R-:W-:Y:S01]  /*2080*/  FFMA R38, R57, R4.reuse, R38 ;  /* 0x0000000439267223 */ /* 0x080fe20000000026 */
[-C--:B------:R-:W-:Y:S01]  /*2090*/  FFMA R26, R55, R4.reuse, R53 ;  /* 0x00000004371a7223 */ /* 0x080fe20000000035 */
[-C--:B------:R-:W-:Y:S01]  /*20a0*/  FFMA R40, R59, R4.reuse, R40 ;  /* 0x000000043b287223 */ /* 0x080fe20000000028 */
[----:B------:R-:W-:Y:S01]  /*20b0*/  FFMA R42, R61, R4, R42 ;  /* 0x000000043d2a7223 */ /* 0x000fe2000000002a */
[-C--:B----4-:R-:W-:Y:S01]  /*20c0*/  FFMA R18, R5, R6.reuse, R18 ;  /* 0x0000000605127223 */ /* 0x090fe20000000012 */
[-C--:B------:R-:W-:Y:S01]  /*20d0*/  FFMA R20, R7, R6.reuse, R20 ;  /* 0x0000000607147223 */ /* 0x080fe20000000014 */
[-C--:B------:R-:W-:Y:S01]  /*20e0*/  FFMA R22, R9, R6.reuse, R22 ;  /* 0x0000000609167223 */ /* 0x080fe20000000016 */
[-C--:B------:R-:W-:Y:S01]  /*20f0*/  FFMA R24, R11, R6.reuse, R24 ;  /* 0x000000060b187223 */ /* 0x080fe20000000018 */
[-C--:B------:R-:W-:Y:S01]  /*2100*/  FFMA R26, R13, R6.reuse, R26 ;  /* 0x000000060d1a7223 */ /* 0x080fe2000000001a */
[-C--:B------:R-:W-:Y:S01]  /*2110*/  FFMA R38, R15, R6.reuse, R38 ;  /* 0x000000060f267223 */ /* 0x080fe20000000026 */
[-C--:B------:R-:W-:Y:S01]  /*2120*/  FFMA R40, R17, R6.reuse, R40 ;  /* 0x0000000611287223 */ /* 0x080fe20000000028 */
[----:B------:R-:W-:Y:S01]  /*2130*/  FFMA R42, R19, R6, R42 ;  /* 0x00000006132a7223 */ /* 0x000fe2000000002a */
[-C--:B------:R-:W-:Y:S01]  /*2140*/  FFMA R18, R7, R12.reuse, R18 ;  /* 0x0000000c07127223 */ /* 0x080fe20000000012 */
[-C--:B------:R-:W-:Y:S01]  /*2150*/  FFMA R20, R9, R12.reuse, R20 ;  /* 0x0000000c09147223 */ /* 0x080fe20000000014 */
[-C--:B------:R-:W-:Y:S01]  /*2160*/  FFMA R22, R11, R12.reuse, R22 ;  /* 0x0000000c0b167223 */ /* 0x080fe20000000016 */
[-C--:B------:R-:W-:Y:S01]  /*2170*/  FFMA R24, R13, R12.reuse, R24 ;  /* 0x0000000c0d187223 */ /* 0x080fe20000000018 */
[-C--:B------:R-:W-:Y:S01]  /*2180*/  FFMA R26, R15, R12.reuse, R26 ;  /* 0x0000000c0f1a7223 */ /* 0x080fe2000000001a */
[-C--:B------:R-:W-:Y:S01]  /*2190*/  FFMA R38, R17, R12.reuse, R38 ;  /* 0x0000000c11267223 */ /* 0x080fe20000000026 */
[-C--:B------:R-:W-:Y:S01]  /*21a0*/  FFMA R40, R19, R12.reuse, R40 ;  /* 0x0000000c13287223 */ /* 0x080fe20000000028 */
[----:B------:R-:W-:Y:S01]  /*21b0*/  FFMA R42, R21, R12, R42 ;  /* 0x0000000c152a7223 */ /* 0x000fe2000000002a */
        /* <DEDUP_REMOVED lines=32> */
[----:B------:R-:W-:Y:S06]  /*23c0*/  BRA.U !UP0, `(.L_x_104) ;  /* 0xfffffff108d07547 */ /* 0x000fec000b83ffff */
[----:B------:R-:W0:Y:S01]  /*23d0*/  S2UR UR9, SR_CTAID.X ;  /* 0x00000000000979c3 */ /* 0x000e220000002500 */
[----:B------:R-:W1:Y:S01]  /*23e0*/  LDCU.64 UR4, c[0x0][0x388] ;  /* 0x00007100ff0477ac */ /* 0x000e620008000a00 */
[----:B------:R-:W-:Y:S01]  /*23f0*/  ISETP.NE.AND P1, PT, R66, RZ, PT ;  /* 0x000000ff4200720c */ /* 0x000fe20003f25270 */
[----:B0-----:R-:W-:-:S05]  /*2400*/  IMAD R7, R3, UR9, R64 ;  /* 0x0000000903077c24 */ /* 0x001fca000f8e0240 */
[----:B------:R-:W-:-:S04]  /*2410*/  LEA R4, P0, R7, R2, 0x6 ;  /* 0x0000000207047211 */ /* 0x000fc800078030ff */
[----:B------:R-:W-:Y:S02]  /*2420*/  LEA.HI.X.SX32 R7, R2, RZ, 0x1, P0 ;  /* 0x000000ff02077211 */ /* 0x000fe400000f0eff */
[----:B-1----:R-:W-:-:S04]  /*2430*/  LEA R6, P0, R4, UR4, 0x2 ;  /* 0x0000000404067c11 */ /* 0x002fc8000f8010ff */
[----:B------:R-:W-:Y:S01]  /*2440*/  LEA.HI.X R7, R4, UR5, R7, 0x2, P0 ;  /* 0x0000000504077c11 */ /* 0x000fe200080f1407 */
[----:B------:R-:W-:Y:S08]  /*2450*/  @!P1 BRA `(.L_x_105) ;  /* 0x0000000400509947 */ /* 0x000ff00003800000 */
[----:B------:R-:W-:-:S13]  /*2460*/  ISETP.NE.AND P0, PT, R66, 0x20, PT ;  /* 0x000000204200780c */ /* 0x000fda0003f05270 */
[----:B------:R-:W-:Y:S05]  /*2470*/  @P0 BRA `(.L_x_106) ;  /* 0x0000000000e40947 */ /* 0x000fea0003800000 */
[----:B------:R-:W2:Y:S04]  /*2480*/  LDG.E R2, desc[UR12][R6.64] ;  /* 0x0000000c06027981 */ /* 0x000ea8000c1e1900 */
[----:B------:R-:W3:Y:S04]  /*2490*/  LDG.E R4, desc[UR12][R6.64+0x100] ;  /* 0x0001000c06047981 */ /* 0x000ee8000c1e1900 */
[----:B------:R-:W4:Y:S04]  /*24a0*/  LDG.E R8, desc[UR12][R6.64+0x200] ;  /* 0x0002000c06087981 */ /* 0x000f28000c1e1900 */
[----:B------:R-:W4:Y:S04]  /*24b0*/  LDG.E R12, desc[UR12][R6.64+0x300] ;  /* 0x0003000c060c7981 */ /* 0x000f28000c1e1900 */
[----:B------:R-:W4:Y:S04]  /*24c0*/  LDG.E R14, desc[UR12][R6.64+0x400] ;  /* 0x0004000c060e7981 */ /* 0x000f28000c1e1900 */
[----:B------:R-:W4:Y:S04]  /*24d0*/  LDG.E R16, desc[UR12][R6.64+0x500] ;  /* 0x0005000c06107981 */ /* 0x000f28000c1e1900 */
[----:B------:R-:W4:Y:S04]  /*24e0*/  LDG.E R18, desc[UR12][R6.64+0x600] ;  /* 0x0006000c06127981 */ /* 0x000f28000c1e1900 */
[----:B------:R-:W4:Y:S01]  /*24f0*/  LDG.E R20, desc[UR12][R6.64+0x700] ;  /* 0x0007000c06147981 */ /* 0x000f22000c1e1900 */
[----:B--2---:R-:W-:Y:S01]  /*2500*/  FADD R2, R5, R2 ;  /* 0x0000000205027221 */ /* 0x004fe20000000000 */
[----:B---3--:R-:W-:-:S03]  /*2510*/  FADD R4, R31, R4 ;  /* 0x000000041f047221 */ /* 0x008fc60000000000 */
[----:B-----5:R-:W-:Y:S01]  /*2520*/  FADD R2, R65, R2 ;  /* 0x0000000241027221 */ /* 0x020fe20000000000 */
[----:B----4-:R-:W-:Y:S01]  /*2530*/  FADD R10, R33, R8 ;  /* 0x00000008210a7221 */ /* 0x010fe20000000000 */
[----:B------:R-:W-:-:S03]  /*2540*/  FADD R8, R65, R4 ;  /* 0x0000000441087221 */ /* 0x000fc60000000000 */
[-C--:B------:R-:W-:Y:S01]  /*2550*/  FMNMX R4, RZ, R2.reuse, !PT ;  /* 0x00000002ff047209 */ /* 0x080fe20007800000 */
[----:B------:R-:W-:Y:S01]  /*2560*/  FADD R10, R65, R10 ;  /* 0x0000000a410a7221 */ /* 0x000fe20000000000 */
[----:B------:R-:W-:Y:S01]  /*2570*/  FMNMX R5, RZ, R2, PT ;  /* 0x00000002ff057209 */ /* 0x000fe20003800000 */
[----:B------:R-:W-:Y:S01]  /*2580*/  FADD R12, R35, R12 ;  /* 0x0000000c230c7221 */ /* 0x000fe20000000000 */
[-C--:B------:R-:W-:Y:S01]  /*2590*/  FMNMX R2, RZ, R8.reuse, !PT ;  /* 0x00000008ff027209 */ /* 0x080fe20007800000 */
[----:B------:R-:W-:Y:S01]  /*25a0*/  FADD R14, R37, R14 ;  /* 0x0000000e250e7221 */ /* 0x000fe20000000000 */
[----:B------:R-:W-:Y:S01]  /*25b0*/  FMNMX R9, RZ, R8, PT ;  /* 0x00000008ff097209 */ /* 0x000fe20003800000 */
[----:B------:R-:W-:Y:S01]  /*25c0*/  FFMA R5, R5, 0.10000000149011611938, R4 ;  /* 0x3dcccccd05057823 */ /* 0x000fe20000000004 */
[-C--:B------:R-:W-:Y:S01]  /*25d0*/  FMNMX R8, RZ, R10.reuse, !PT ;  /* 0x0000000aff087209 */ /* 0x080fe20007800000 */
[----:B------:R-:W-:Y:S01]  /*25e0*/  FADD R16, R39, R16 ;  /* 0x0000001027107221 */ /* 0x000fe20000000000 */
[----:B------:R-:W-:Y:S01]  /*25f0*/  FMNMX R11, RZ, R10, PT ;  /* 0x0000000aff0b7209 */ /* 0x000fe20003800000 */
[----:B------:R-:W-:Y:S01]  /*2600*/  FFMA R9, R9, 0.10000000149011611938, R2 ;  /* 0x3dcccccd09097823 */ /* 0x000fe20000000002 */
[----:B------:R-:W-:Y:S01]  /*2610*/  FADD R12, R65, R12 ;  /* 0x0000000c410c7221 */ /* 0x000fe20000000000 */
[----:B------:R-:W-:Y:S01]  /*2620*/  FADD R18, R41, R18 ;  /* 0x0000001229127221 */ /* 0x000fe20000000000 */
[----:B------:R-:W-:Y:S01]  /*2630*/  FADD R14, R65, R14 ;  /* 0x0000000e410e7221 */ /* 0x000fe20000000000 */
[----:B------:R-:W-:Y:S01]  /*2640*/  FFMA R11, R11, 0.10000000149011611938, R8 ;  /* 0x3dcccccd0b0b7823 */ /* 0x000fe20000000008 */
[----:B------:R-:W-:Y:S01]  /*2650*/  FADD R16, R65, R16 ;  /* 0x0000001041107221 */ /* 0x000fe20000000000 */
[----:B------:R-:W-:Y:S01]  /*2660*/  FADD R20, R43, R20 ;  /* 0x000000142b147221 */ /* 0x000fe20000000000 */
[C---:B------:R-:W-:Y:S01]  /*2670*/  FADD R18, R65.reuse, R18 ;  /* 0x0000001241127221 */ /* 0x040fe20000000000 */
[----:B------:R0:W-:Y:S01]  /*2680*/  STG.E desc[UR12][R6.64], R5 ;  /* 0x0000000506007986 */ /* 0x0001e2000c10190c */
[----:B------:R-:W-:Y:S01]  /*2690*/  FMNMX R2, RZ, R12, !PT ;  /* 0x0000000cff027209 */ /* 0x000fe20007800000 */
[----:B------:R-:W-:Y:S01]  /*26a0*/  FADD R20, R65, R20 ;  /* 0x0000001441147221 */ /* 0x000fe20000000000 */
[----:B------:R-:W-:Y:S01]  /*26b0*/  FMNMX R4, RZ, R14, !PT ;  /* 0x0000000eff047209 */ /* 0x000fe20007800000 */
[----:B------:R1:W-:Y:S01]  /*26c0*/  STG.E desc[UR12][R6.64+0x100], R9 ;  /* 0x0001000906007986 */ /* 0x0003e2000c10190c */
[----:B------:R-:W-:-:S02]  /*26d0*/  FMNMX R8, RZ, R16, !PT ;  /* 0x00000010ff087209 */ /* 0x000fc40007800000 */
[-C--:B------:R-:W-:Y:S01]  /*26e0*/  FMNMX R10, RZ, R18.reuse, !PT ;  /* 0x00000012ff0a7209 */ /* 0x080fe20007800000 */
[----:B------:R2:W-:Y:S01]  /*26f0*/  STG.E desc[UR12][R6.64+0x200], R11 ;  /* 0x0002000b06007986 */ /* 0x0005e2000c10190c */
[----:B------:R-:W-:Y:S02]  /*2700*/  FMNMX R13, RZ, R18, PT ;  /* 0x00000012ff0d7209 */ /* 0x000fe40003800000 */
[----:B------:R-:W-:Y:S02]  /*2710*/  FMNMX R15, RZ, R20, PT ;  /* 0x00000014ff0f7209 */ /* 0x000fe40003800000 */
[----:B0-----:R-:W-:Y:S01]  /*2720*/  FMNMX R5, RZ, R12, PT ;  /* 0x0000000cff057209 */ /* 0x001fe20003800000 */
[----:B------:R-:W-:Y:S01]  /*2730*/  FFMA R13, R13, 0.10000000149011611938, R10 ;  /* 0x3dcccccd0d0d7823 */ /* 0x000fe2000000000a */
[----:B------:R-:W-:Y:S02]  /*2740*/  FMNMX R12, RZ, R20, !PT ;  /* 0x00000014ff0c7209 */ /* 0x000fe40007800000 */
[----:B-1----:R-:W-:Y:S01]  /*2750*/  FMNMX R9, RZ, R14, PT ;  /* 0x0000000eff097209 */ /* 0x002fe20003800000 */
[----:B------:R-:W-:Y:S01]  /*2760*/  FFMA R5, R5, 0.10000000149011611938, R2 ;  /* 0x3dcccccd05057823 */ /* 0x000fe20000000002 */
[----:B------:R4:W-:Y:S01]  /*2770*/  STG.E desc[UR12][R6.64+0x600], R13 ;  /* 0x0006000d06007986 */ /* 0x0009e2000c10190c */
[----:B--2---:R-:W-:Y:S01]  /*2780*/  FMNMX R11, RZ, R16, PT ;  /* 0x00000010ff0b7209 */ /* 0x004fe20003800000 */
[----:B------:R-:W-:Y:S01]  /*2790*/  FFMA R15, R15, 0.10000000149011611938, R12 ;  /* 0x3dcccccd0f0f7823 */ /* 0x000fe2000000000c */
[----:B------:R-:W-:Y:S01]  /*27a0*/  FFMA R9, R9, 0.10000000149011611938, R4 ;  /* 0x3dcccccd09097823 */ /* 0x000fe20000000004 */
[----:B------:R4:W-:Y:S02]  /*27b0*/  STG.E desc[UR12][R6.64+0x300], R5 ;  /* 0x0003000506007986 */ /* 0x0009e4000c10190c */
[----:B------:R-:W-:-:S02]  /*27c0*/  FFMA R11, R11, 0.10000000149011611938, R8 ;  /* 0x3dcccccd0b0b7823 */ /* 0x000fc40000000008 */
[----:B------:R4:W-:Y:S04]  /*27d0*/  STG.E desc[UR12][R6.64+0x400], R9 ;  /* 0x0004000906007986 */ /* 0x0009e8000c10190c */
[----:B------:R4:W-:Y:S04]  /*27e0*/  STG.E desc[UR12][R6.64+0x500], R11 ;  /* 0x0005000b06007986 */ /* 0x0009e8000c10190c */
[----:B------:R4:W-:Y:S01]  /*27f0*/  STG.E desc[UR12][R6.64+0x700], R15 ;  /* 0x0007000f06007986 */ /* 0x0009e2000c10190c */
[----:B------:R-:W-:Y:S05]  /*2800*/  BRA `(.L_x_99) ;  /* 0x0000000000847947 */ /* 0x000fea0003800000 */
.L_x_106:
        /* <DEDUP_REMOVED lines=9> */
[----:B---3--:R-:W-:-:S04]  /*28a0*/  FADD R31, R31, R4 ;  /* 0x000000041f1f7221 */ /* 0x008fc80000000000 */
[----:B------:R3:W-:Y:S01]  /*28b0*/  STG.E desc[UR12][R6.64], R5 ;  /* 0x0000000506007986 */ /* 0x0007e2000c10190c */
[----:B----4-:R-:W-:-:S03]  /*28c0*/  FADD R33, R33, R8 ;  /* 0x0000000821217221 */ /* 0x010fc60000000000 */
[----:B------:R3:W-:Y:S01]  /*28d0*/  STG.E desc[UR12][R6.64+0x100], R31 ;  /* 0x0001001f06007986 */ /* 0x0007e2000c10190c */
[----:B------:R-:W-:-:S03]  /*28e0*/  FADD R35, R35, R10 ;  /* 0x0000000a23237221 */ /* 0x000fc60000000000 */
        /* <DEDUP_REMOVED lines=8> */
[----:B------:R3:W-:Y:S04]  /*2970*/  STG.E desc[UR12][R6.64+0x600], R41 ;  /* 0x0006002906007986 */ /* 0x0007e8000c10190c */
[----:B------:R3:W-:Y:S01]  /*2980*/  STG.E desc[UR12][R6.64+0x700], R43 ;  /* 0x0007002b06007986 */ /* 0x0007e2000c10190c */
[----:B------:R-:W-:Y:S05]  /*2990*/  BRA `(.L_x_99) ;  /* 0x0000000000207947 */ /* 0x000fea0003800000 */
.L_x_105:
[----:B------:R2:W-:Y:S04]  /*29a0*/  STG.E desc[UR12][R6.64], R5 ;  /* 0x0000000506007986 */ /* 0x0005e8000c10190c */
[----:B------:R2:W-:Y:S04]  /*29b0*/  STG.E desc[UR12][R6.64+0x100], R31 ;  /* 0x0001001f06007986 */ /* 0x0005e8000c10190c */
[----:B------:R2:W-:Y:S04]  /*29c0*/  STG.E desc[UR12][R6.64+0x200], R33 ;  /* 0x0002002106007986 */ /* 0x0005e8000c10190c */
[----:B------:R2:W-:Y:S04]  /*29d0*/  STG.E desc[UR12][R6.64+0x300], R35 ;  /* 0x0003002306007986 */ /* 0x0005e8000c10190c */
[----:B------:R2:W-:Y:S04]  /*29e0*/  STG.E desc[UR12][R6.64+0x400], R37 ;  /* 0x0004002506007986 */ /* 0x0005e8000c10190c */
[----:B------:R2:W-:Y:S04]  /*29f0*/  STG.E desc[UR12][R6.64+0x500], R39 ;  /* 0x0005002706007986 */ /* 0x0005e8000c10190c */
[----:B------:R2:W-:Y:S04]  /*2a00*/  STG.E desc[UR12][R6.64+0x600], R41 ;  /* 0x0006002906007986 */ /* 0x0005e8000c10190c */
[----:B------:R2:W-:Y:S02]  /*2a10*/  STG.E desc[UR12][R6.64+0x700], R43 ;  /* 0x0007002b06007986 */ /* 0x0005e4000c10190c */
.L_x_99:
[----:B------:R-:W-:-:S04]  /*2a20*/  IADD3 R64, PT, PT, R64, 0x8, RZ ;  /* 0x0000000840407810 */ /* 0x000fc80007ffe0ff */
[----:B------:R-:W-:-:S13]  /*2a30*/  ISETP.GE.U32.AND P0, PT, R64, R3, PT ;  /* 0x000000034000720c */ /* 0x000fda0003f06070 */
[----:B------:R-:W-:Y:S05]  /*2a40*/  @!P0 BRA `(.L_x_107) ;  /* 0xffffffd400f08947 */ /* 0x000fea000383ffff */
[----:B------:R-:W-:Y:S05]  /*2a50*/  EXIT ;  /* 0x000000000000794d */ /* 0x000fea0003800000 */
.L_x_108:
        /* <DEDUP_REMOVED lines=10> */
.L_x_177:


//--------------------- .text.filter_i64_o128     --------------------------
	.section	.text.filter_i64_o128,"ax",@progbits
	.align	128
        .global         filter_i64_o128
        .type           filter_i64_o128,@function
        .size           filter_i64_o128,(.L_x_178 - filter_i64_o128)
        .other          filter_i64_o128,@"STO_CUDA_ENTRY STV_DEFAULT"
filter_i64_o128:
.text.filter_i64_o128:
        /* <DEDUP_REMOVED lines=33> */
.L_x_124:
        /* <DEDUP_REMOVED lines=36> */
.L_x_112:
[----:B------:R-:W-:Y:S05]  /*0450*/  BSYNC.RECONVERGENT B1 ;  /* 0x0000000000017941 */ /* 0x000fea0003800200 */
.L_x_111:
        /* <DEDUP_REMOVED lines=59> */
.L_x_110:
        /* <DEDUP_REMOVED lines=85> */
.L_x_114:
        /* <DEDUP_REMOVED lines=40> */
.L_x_113:
[----:B------:R-:W-:Y:S05]  /*0fe0*/  BSYNC.RECONVERGENT B0 ;  /* 0x0000000000007941 */ /* 0x000fea0003800200 */
.L_x_109:
[----:B------:R-:W-:Y:S01]  /*0ff0*/  BAR.SYNC.DEFER_BLOCKING 0x0 ;  /* 0x0000000000007b1d */ /* 0x000fe20000010000 */
[----:B------:R-:W-:-:S13]  /*1000*/  ISETP.GT.AND P0, PT, R20, 0x7, PT ;  /* 0x000000071400780c */ /* 0x000fda0003f04270 */
[----:B------:R-:W-:Y:S05]  /*1010*/  @P0 BRA `(.L_x_115) ;  /* 0x0000000400940947 */ /* 0x000fea0003800000 */
[----:B------:R-:W-:-:S05]  /*1020*/  UMOV UR4, URZ ;  /* 0x000000ff00047c82 */ /* 0x000fca0008000000 */
.L_x_120:
        /* <DEDUP_REMOVED lines=13> */
.L_x_117:
        /* <DEDUP_REMOVED lines=80> */
.L_x_118:
[----:B------:R-:W-:-:S04]  /*1600*/  LEA R4, P0, R2, R4, 0x2 ;  /* 0x0000000402047211 */ /* 0x000fc800078010ff */
[----:B------:R-:W-:-:S05]  /*1610*/  LEA.HI.X R5, R2, R5, R9, 0x2, P0 ;  /* 0x0000000502057211 */ /* 0x000fca00000f1409 */
[----:B------:R0:W-:Y:S04]  /*1620*/  STG.E desc[UR12][R4.64], R20 ;  /* 0x0000001404007986 */ /* 0x0001e8000c10190c */
.L_x_119:
[----:B------:R-:W-:-:S04]  /*1630*/  UIADD3 UR4, UPT, UPT, UR4, 0x1, URZ ;  /* 0x0000000104047890 */ /* 0x000fc8000fffe0ff */
[----:B------:R-:W-:-:S09]  /*1640*/  UISETP.NE.AND UP0, UPT, UR4, 0x8, UPT ;  /* 0x000000080400788c */ /* 0x000fd2000bf05270 */
[----:B------:R-:W-:Y:S05]  /*1650*/  BRA.U UP0, `(.L_x_120) ;  /* 0xfffffff900747547 */ /* 0x000fea000b83ffff */
[----:B------:R-:W-:Y:S05]  /*1660*/  BRA `(.L_x_116) ;  /* 0x0000001000ec7947 */ /* 0x000fea0003800000 */
.L_x_115:
        /* <DEDUP_REMOVED lines=10> */
.L_x_121:
        /* <DEDUP_REMOVED lines=272> */
.L_x_123:
        /* <DEDUP_REMOVED lines=25> */
.L_x_122:
        /* <DEDUP_REMOVED lines=8> */
.L_x_116:
[----:B------:R-:W-:-:S04]  /*2a20*/  IADD3 R64, PT, PT, R64, 0x8, RZ ;  /* 0x0000000840407810 */ /* 0x000fc80007ffe0ff */
[----:B------:R-:W-:-:S13]  /*2a30*/  ISETP.GE.U32.AND P0, PT, R64, R3, PT ;  /* 0x000000034000720c */ /* 0x000fda0003f06070 */
[----:B------:R-:W-:Y:S05]  /*2a40*/  @!P0 BRA `(.L_x_124) ;  /* 0xffffffd400f08947 */ /* 0x000fea000383ffff */
[----:B------:R-:W-:Y:S05]  /*2a50*/  EXIT ;  /* 0x000000000000794d */ /* 0x000fea0003800000 */
.L_x_125:
        /* <DEDUP_REMOVED lines=10> */
.L_x_178:


//--------------------- .text.filter_i128_o128    --------------------------
	.section	.text.filter_i128_o128,"ax",@progbits
	.align	128
        .global         filter_i128_o128
        .type           filter_i128_o128,@function
        .size           filter_i128_o128,(.L_x_179 - filter_i128_o128)
        .other          filter_i128_o128,@"STO_CUDA_ENTRY STV_DEFAULT"
filter_i128_o128:
.text.filter_i128_o128:
        /* <DEDUP_REMOVED lines=33> */
.L_x_141:
        /* <DEDUP_REMOVED lines=36> */
.L_x_129:
[----:B------:R-:W-:Y:S05]  /*0450*/  BSYNC.RECONVERGENT B1 ;  /* 0x0000000000017941 */ /* 0x000fea0003800200 */
.L_x_128:
        /* <DEDUP_REMOVED lines=59> */
.L_x_127:
        /* <DEDUP_REMOVED lines=85> */
.L_x_131:
        /* <DEDUP_REMOVED lines=40> */
.L_x_130:
[----:B------:R-:W-:Y:S05]  /*0fe0*/  BSYNC.RECONVERGENT B0 ;  /* 0x0000000000007941 */ /* 0x000fea0003800200 */
.L_x_126:
[----:B------:R-:W-:Y:S01]  /*0ff0*/  BAR.SYNC.DEFER_BLOCKING 0x0 ;  /* 0x0000000000007b1d */ /* 0x000fe20000010000 */
[----:B------:R-:W-:-:S13]  /*1000*/  ISETP.GT.AND P0, PT, R20, 0x7, PT ;  /* 0x000000071400780c */ /* 0x000fda0003f04270 */
[----:B------:R-:W-:Y:S05]  /*1010*/  @P0 BRA `(.L_x_132) ;  /* 0x0000000400940947 */ /* 0x000fea0003800000 */
[----:B------:R-:W-:-:S05]  /*1020*/  UMOV UR4, URZ ;  /* 0x000000ff00047c82 */ /* 0x000fca0008000000 */
.L_x_137:
        /* <DEDUP_REMOVED lines=13> */
.L_x_134:
        /* <DEDUP_REMOVED lines=80> */
.L_x_135:
[----:B------:R-:W-:-:S04]  /*1600*/  LEA R4, P0, R2, R4, 0x2 ;  /* 0x0000000402047211 */ /* 0x000fc800078010ff */
[----:B------:R-:W-:-:S05]  /*1610*/  LEA.HI.X R5, R2, R5, R9, 0x2, P0 ;  /* 0x0000000502057211 */ /* 0x000fca00000f1409 */
[----:B------:R0:W-:Y:S04]  /*1620*/  STG.E desc[UR12][R4.64], R20 ;  /* 0x0000001404007986 */ /* 0x0001e8000c10190c */
.L_x_136:
[----:B------:R-:W-:-:S04]  /*1630*/  UIADD3 UR4, UPT, UPT, UR4, 0x1, URZ ;  /* 0x0000000104047890 */ /* 0x000fc8000fffe0ff */
[----:B------:R-:W-:-:S09]  /*1640*/  UISETP.NE.AND UP0, UPT, UR4, 0x8, UPT ;  /* 0x000000080400788c */ /* 0x000fd2000bf05270 */
[----:B------:R-:W-:Y:S05]  /*1650*/  BRA.U UP0, `(.L_x_137) ;  /* 0xfffffff900747547 */ /* 0x000fea000b83ffff */
[----:B------:R-:W-:Y:S05]  /*1660*/  BRA `(.L_x_133) ;  /* 0x0000001000ec7947 */ /* 0x000fea0003800000 */
.L_x_132:
        /* <DEDUP_REMOVED lines=10> */
.L_x_138:
        /* <DEDUP_REMOVED lines=272> */
.L_x_140:
        /* <DEDUP_REMOVED lines=25> */
.L_x_139:
        /* <DEDUP_REMOVED lines=8> */
.L_x_133:
[----:B------:R-:W-:-:S04]  /*2a20*/  IADD3 R64, PT, PT, R64, 0x8, RZ ;  /* 0x0000000840407810 */ /* 0x000fc80007ffe0ff */
[----:B------:R-:W-:-:S13]  /*2a30*/  ISETP.GE.U32.AND P0, PT, R64, R3, PT ;  /* 0x000000034000720c */ /* 0x000fda0003f06070 */
[----:B------:R-:W-:Y:S05]  /*2a40*/  @!P0 BRA `(.L_x_141) ;  /* 0xffffffd400f08947 */ /* 0x000fea000383ffff */
[----:B------:R-:W-:Y:S05]  /*2a50*/  EXIT ;  /* 0x000000000000794d */ /* 0x000fea0003800000 */
.L_x_142:
        /* <DEDUP_REMOVED lines=10> */
.L_x_179:


//--------------------- .text.filter_i128         --------------------------
	.section	.text.filter_i128,"ax",@progbits
	.align	128
        .global         filter_i128
        .type           filter_i128,@function
        .size           filter_i128,(.L_x_180 - filter_i128)
        .other          filter_i128,@"STO_CUDA_ENTRY STV_DEFAULT"
filter_i128:
.text.filter_i128:
[----:B------:R-:W-:Y:S01]  /*0000*/  LDC R1, c[0x0][0x37c] ;  /* 0x0000df00ff017b82 */ /* 0x000fe20000000800 */
[----:B------:R-:W0:Y:S02]  /*0010*/  LDCU UR4, c[0x0][0x3a4] ;  /* 0x00007480ff0477ac */ /* 0x000e240008000800 */
[----:B0-----:R-:W-:-:S13]  /*0020*/  ISETP.NE.AND P0, PT, RZ, UR4, PT ;  /* 0x00000004ff007c0c */ /* 0x001fda000bf05270 */
[----:B------:R-:W-:Y:S05]  /*0030*/  @!P0 EXIT ;  /* 0x000000000000894d */ /* 0x000fea0003800000 */
[----:B------:R-:W0:Y:S01]  /*0040*/  S2R R0, SR_TID.X ;  /* 0x0000000000007919 */ /* 0x000e220000002100 */
[----:B------:R-:W0:Y:S01]  /*0050*/  LDC.64 R54, c[0x0][0x398] ;  /* 0x0000e600ff367b82 */ /* 0x000e220000000a00 */
[----:B------:R-:W1:Y:S01]  /*0060*/  LDCU.64 UR10, c[0x0][0x358] ;  /* 0x00006b00ff0a77ac */ /* 0x000e620008000a00 */
[----:B0-----:R-:W-:-:S06]  /*0070*/  IMAD.WIDE.U32 R54, R0, 0x4, R54 ;  /* 0x0000000400367825 */ /* 0x001fcc00078e0036 */
[----:B-1----:R0:W5:Y:S01]  /*0080*/  LDG.E.CONSTANT R54, desc[UR10][R54.64] ;  /* 0x0000000a36367981 */ /* 0x002162000c1e9900 */
[----:B------:R-:W1:Y:S01]  /*0090*/  S2UR UR5, SR_CgaCtaId ;  /* 0x00000000000579c3 */ /* 0x000e620000008800 */
[----:B------:R-:W-:Y:S01]  /*00a0*/  UMOV UR4, 0x400 ;  /* 0x0000040000047882 */ /* 0x000fe20000000000 */
[----:B------:R-:W-:-:S06]  /*00b0*/  SHF.L.U32 R52, R0, 0x1, RZ ;  /* 0x0000000100347819 */ /* 0x000fcc00000006ff */
[----:B------:R-:W2:Y:S01]  /*00c0*/  S2UR UR9, SR_CTAID.X ;  /* 0x00000000000979c3 */ /* 0x000ea20000002500 */
[----:B-1----:R-:W-:-:S06]  /*00d0*/  ULEA UR4, UR5, UR4, 0x18 ;  /* 0x0000000405047291 */ /* 0x002fcc000f8ec0ff */
[----:B------:R-:W-:Y:S01]  /*00e0*/  LEA R53, R0, UR4, 0x3 ;  /* 0x0000000400357c11 */ /* 0x000fe2000f8e18ff */
[----:B0-----:R-:W-:-:S06]  /*00f0*/  UMOV UR4, URZ ;  /* 0x000000ff00047c82 */ /* 0x001fcc0008000000 */
.L_x_151:
[----:B------:R-:W-:Y:S01]  /*0100*/  BAR.SYNC.DEFER_BLOCKING 0x0 ;  /* 0x0000000000007b1d */ /* 0x000fe20000010000 */
[----:B------:R-:W-:-:S05]  /*0110*/  ISETP.GT.U32.AND P0, PT, R0, 0x3f, PT ;  /* 0x0000003f0000780c */ /* 0x000fca0003f04070 */
[----:B------:R-:W-:Y:S08]  /*0120*/  BSSY.RECONVERGENT B0, `(.L_x_143) ;  /* 0x00000aa000007945 */ /* 0x000ff00003800200 */
[----:B012---:R-:W-:Y:S05]  /*0130*/  @P0 BRA `(.L_x_144) ;  /* 0x0000000800a00947 */ /* 0x007fea0003800000 */
[----:B------:R-:W0:Y:S08]  /*0140*/  LDC.64 R8, c[0x0][0x3a0] ;  /* 0x0000e800ff087b82 */ /* 0x000e300000000a00 */
[----:B------:R-:W1:Y:S01]  /*0150*/  LDC.64 R16, c[0x0][0x380] ;  /* 0x0000e000ff107b82 */ /* 0x000e620000000a00 */
[----:B0-----:R-:W-:Y:S02]  /*0160*/  SHF.L.U32 R7, R9, 0x7, RZ ;  /* 0x0000000709077819 */ /* 0x001fe400000006ff */
[----:B------:R-:W-:-:S03]  /*0170*/  IADD3 R8, PT, PT, R8, -0x1, RZ ;  /* 0xffffffff08087810 */ /* 0x000fc60007ffe0ff */
[----:B--2---:R-:W-:Y:S01]  /*0180*/  IMAD.WIDE.U32 R2, R7, UR9, RZ ;  /* 0x0000000907027c25 */ /* 0x004fe2000f8e00ff */
[----:B------:R-:W-:-:S03]  /*0190*/  ISETP.NE.AND P0, PT, R8, UR9, PT ;  /* 0x0000000908007c0c */ /* 0x000fc6000bf05270 */
[C---:B------:R-:W-:Y:S01]  /*01a0*/  IMAD.WIDE.U32 R4, R7.reuse, 0x4, RZ ;  /* 0x0000000407047825 */ /* 0x040fe200078e00ff */
[C---:B-1----:R-:W-:Y:S02]  /*01b0*/  LEA R6, P1, R2.reuse, R16, 0x2 ;  /* 0x0000001002067211 */ /* 0x042fe400078210ff */
[----:B------:R-:W-:Y:S02]  /*01c0*/  SEL R11, R7, RZ, P0 ;  /* 0x000000ff070b7207 */ /* 0x000fe40000000000 */
[----:B------:R-:W-:Y:S02]  /*01d0*/  LEA.HI.X R7, R2, R17, R3, 0x2, P1 ;  /* 0x0000001102077211 */ /* 0x000fe400008f1403 */
[----:B------:R-:W-:Y:S02]  /*01e0*/  IADD3 R15, P2, PT, -R4, R6, RZ ;  /* 0x00000006040f7210 */ /* 0x000fe40007f5e1ff */
[----:B------:R-:W-:Y:S01]  /*01f0*/  ISETP.NE.AND P0, PT, RZ, UR9, PT ;  /* 0x00000009ff007c0c */ /* 0x000fe2000bf05270 */
[----:B------:R-:W-:Y:S01]  /*0200*/  IMAD.WIDE.U32 R2, R52, 0x4, R6 ;  /* 0x0000000434027825 */ /* 0x000fe200078e0006 */
[----:B------:R-:W-:-:S02]  /*0210*/  IADD3.X R4, PT, PT, ~R5, R7, RZ, P2, !PT ;  /* 0x0000000705047210 */ /* 0x000fc400017fe5ff */
[----:B------:R-:W-:Y:S01]  /*0220*/  SEL R14, R15, R16, P0 ;  /* 0x000000100f0e7207 */ /* 0x000fe20000000000 */
[----:B------:R-:W-:Y:S01]  /*0230*/  HFMA2 R16, -RZ, RZ, 0, 0 ;  /* 0x00000000ff107431 */ /* 0x000fe200000001ff */
[----:B------:R-:W-:Y:S02]  /*0240*/  SEL R15, R4, R17, P0 ;  /* 0x00000011040f7207 */ /* 0x000fe40000000000 */
[----:B------:R-:W-:Y:S02]  /*0250*/  ISETP.NE.AND P0, PT, R9, UR4, PT ;  /* 0x0000000409007c0c */ /* 0x000fe4000bf05270 */
[----:B------:R-:W-:-:S04]  /*0260*/  LEA R12, P1, R11, R6, 0x2 ;  /* 0x000000060b0c7211 */ /* 0x000fc800078210ff */
[----:B------:R-:W-:Y:S01]  /*0270*/  LEA.HI.X R13, R11, R7, RZ, 0x2, P1 ;  /* 0x000000070b0d7211 */ /* 0x000fe200008f14ff */
[----:B------:R-:W-:-:S04]  /*0280*/  IMAD.WIDE.U32 R10, R52, 0x4, R14 ;  /* 0x00000004340a7825 */ /* 0x000fc800078e000e */
[----:B------:R-:W-:Y:S02]  /*0290*/  IMAD.WIDE.U32 R4, R52, 0x4, R12 ;  /* 0x0000000434047825 */ /* 0x000fe400078e000c */
[----:B------:R-:W-:Y:S05]  /*02a0*/  @!P0 BRA `(.L_x_145) ;  /* 0x0000000400988947 */ /* 0x000fea0003800000 */
[----:B------:R-:W-:-:S06]  /*02b0*/  USHF.L.U32 UR5, UR4, 0x7, URZ ;  /* 0x0000000704057899 */ /* 0x000fcc00080006ff */
[----:B------:R-:W-:-:S05]  /*02c0*/  MOV R23, UR5 ;  /* 0x0000000500177c02 */ /* 0x000fca0008000f00 */
[----:B------:R-:W-:-:S04]  /*02d0*/  IMAD.WIDE R18, R23, 0x4, R10 ;  /* 0x0000000417127825 */ /* 0x000fc800078e020a */
[C---:B------:R-:W-:Y:S01]  /*02e0*/  IMAD.WIDE R20, R23.reuse, 0x4, R2 ;  /* 0x0000000417147825 */ /* 0x040fe200078e0202 */
[----:B------:R-:W2:Y:S03]  /*02f0*/  LDG.E.64.CONSTANT R24, desc[UR10][R18.64] ;  /* 0x0000000a12187981 */ /* 0x000ea6000c1e9b00 */
[----:B------:R-:W-:Y:S01]  /*0300*/  IMAD.WIDE R22, R23, 0x4, R4 ;  /* 0x0000000417167825 */ /* 0x000fe200078e0204 */
[----:B------:R-:W3:Y:S04]  /*0310*/  LDG.E.64.CONSTANT R26, desc[UR10][R20.64] ;  /* 0x0000000a141a7981 */ /* 0x000ee8000c1e9b00 */
[----:B------:R-:W4:Y:S01]  /*0320*/  LDG.E.64.CONSTANT R28, desc[UR10][R22.64] ;  /* 0x0000000a161c7981 */ /* 0x000f22000c1e9b00 */
[----:B------:R-:W-:-:S06]  /*0330*/  UIADD3 UR6, UPT, UPT, UR4, 0x1, URZ ;  /* 0x0000000104067890 */ /* 0x000fcc000fffe0ff */
[----:B------:R-:W-:Y:S02]  /*0340*/  ISETP.NE.AND P0, PT, R9, UR6, PT ;  /* 0x0000000609007c0c */ /* 0x000fe4000bf05270 */
[----:B------:R-:W-:Y:S01]  /*0350*/  MOV R16, 0x1 ;  /* 0x0000000100107802 */ /* 0x000fe20000000f00 */
[----:B--2---:R0:W-:Y:S04]  /*0360*/  STS.64 [R53+0x200], R24 ;  /* 0x0002001835007388 */ /* 0x0041e80000000a00 */
[----:B---3--:R0:W-:Y:S04]  /*0370*/  STS.64 [R53+0x1600], R26 ;  /* 0x0016001a35007388 */ /* 0x0081e80000000a00 */
[----:B----4-:R0:W-:Y:S02]  /*0380*/  STS.64 [R53+0x2a00], R28 ;  /* 0x002a001c35007388 */ /* 0x0101e40000000a00 */
[----:B------:R-:W-:Y:S05]  /*0390*/  @!P0 BRA `(.L_x_145) ;  /* 0x00000004005c8947 */ /* 0x000fea0003800000 */
[----:B0-----:R-:W2:Y:S04]  /*03a0*/  LDG.E.64.CONSTANT R24, desc[UR10][R18.64+0x200] ;  /* 0x0002000a12187981 */ /* 0x001ea8000c1e9b00 */
[----:B------:R-:W3:Y:S04]  /*03b0*/  LDG.E.64.CONSTANT R26, desc[UR10][R20.64+0x200] ;  /* 0x0002000a141a7981 */ /* 0x000ee8000c1e9b00 */
[----:B------:R-:W4:Y:S01]  /*03c0*/  LDG.E.64.CONSTANT R28, desc[UR10][R22.64+0x200] ;  /* 0x0002000a161c7981 */ /* 0x000f22000c1e9b00 */
[----:B------:R-:W-:Y:S01]  /*03d0*/  UIADD3 UR6, UPT, UPT, UR4, 0x2, URZ ;  /* 0x0000000204067890 */ /* 0x000fe2000fffe0ff */
[----:B------:R-:W-:-:S05]  /*03e0*/  MOV R16, 0x2 ;  /* 0x0000000200107802 */ /* 0x000fca0000000f00 */
[----:B------:R-:W-:Y:S01]  /*03f0*/  ISETP.NE.AND P0, PT, R9, UR6, PT ;  /* 0x0000000609007c0c */ /* 0x000fe2000bf05270 */
[----:B--2---:R1:W-:Y:S04]  /*0400*/  STS.64 [R53+0x400], R24 ;  /* 0x0004001835007388 */ /* 0x0043e80000000a00 */
[----:B---3--:R1:W-:Y:S04]  /*0410*/  STS.64 [R53+0x1800], R26 ;  /* 0x0018001a35007388 */ /* 0x0083e80000000a00 */
[----:B----4-:R1:W-:Y:S04]  /*0420*/  STS.64 [R53+0x2c00], R28 ;  /* 0x002c001c35007388 */ /* 0x0103e80000000a00 */
[----:B------:R-:W-:Y:S05]  /*0430*/  @!P0 BRA `(.L_x_145) ;  /* 0x0000000400348947 */ /* 0x000fea0003800000 */
[----:B------:R-:W2:Y:S04]  /*0440*/  LDG.E.64.CONSTANT R18, desc[UR10][R18.64+0x400] ;  /* 0x0004000a12127981 */ /* 0x000ea8000c1e9b00 */
[----:B------:R-:W3:Y:S04]  /*0450*/  LDG.E.64.CONSTANT R20, desc[UR10][R20.64+0x400] ;  /* 0x0004000a14147981 */ /* 0x000ee8000c1e9b00 */
[----:B------:R-:W4:Y:S01]  /*0460*/  LDG.E.64.CONSTANT R22, desc[UR10][R22.64+0x400] ;  /* 0x0004000a16167981 */ /* 0x000f22000c1e9b00 */
[----:B------:R-:W-:Y:S01]  /*0470*/  UIADD3 UR6, UPT, UPT, UR4, 0x3, URZ ;  /* 0x0000000304067890 */ /* 0x000fe2000fffe0ff */
[----:B------:R-:W-:-:S05]  /*0480*/  HFMA2 R16, -RZ, RZ, 0, 1.78813934326171875e-07 ;  /* 0x00000003ff107431 */ /* 0x000fca00000001ff */
[----:B------:R-:W-:Y:S01]  /*0490*/  ISETP.NE.AND P0, PT, R9, UR6, PT ;  /* 0x0000000609007c0c */ /* 0x000fe2000bf05270 */
[----:B--2---:R2:W-:Y:S04]  /*04a0*/  STS.64 [R53+0x600], R18 ;  /* 0x0006001235007388 */ /* 0x0045e80000000a00 */
[----:B---3--:R2:W-:Y:S04]  /*04b0*/  STS.64 [R53+0x1a00], R20 ;  /* 0x001a001435007388 */ /* 0x0085e80000000a00 */
[----:B----4-:R2:W-:Y:S04]  /*04c0*/  STS.64 [R53+0x2e00], R22 ;  /* 0x002e001635007388 */ /* 0x0105e80000000a00 */
[----:B------:R-:W-:Y:S05]  /*04d0*/  @!P0 BRA `(.L_x_145) ;  /* 0x00000004000c8947 */ /* 0x000fea0003800000 */
[----:B------:R-:W-:-:S04]  /*04e0*/  IADD3 R8, PT, PT, R52, UR5, RZ ;  /* 0x0000000534087c10 */ /* 0x000fc8000fffe0ff */
[----:B--2---:R-:W-:-:S05]  /*04f0*/  IADD3 R23, PT, PT, R8, 0x180, RZ ;  /* 0x0000018008177810 */ /* 0x004fca0007ffe0ff */
[----:B------:R-:W-:-:S04]  /*0500*/  IMAD.WIDE.U32 R18, R23, 0x4, R14 ;  /* 0x0000000417127825 */ /* 0x000fc800078e000e */
[C---:B------:R-:W-:Y:S02]  /*0510*/  IMAD.WIDE.U32 R20, R23.reuse, 0x4, R6 ;  /* 0x0000000417147825 */ /* 0x040fe400078e0006 */
[----:B------:R-:W2:Y:S02]  /*0520*/  LDG.E.64.CONSTANT R18, desc[UR10][R18.64] ;  /* 0x0000000a12127981 */ /* 0x000ea4000c1e9b00 */
[----:B------:R-:W-:Y:S02]  /*0530*/  IMAD.WIDE.U32 R22, R23, 0x4, R12 ;  /* 0x0000000417167825 */ /* 0x000fe400078e000c */
        /* <DEDUP_REMOVED lines=9> */
[----:B0-----:R-:W-:-:S05]  /*05d0*/  IADD3 R23, PT, PT, R8, 0x200, RZ ;  /* 0x0000020008177810 */ /* 0x001fca0007ffe0ff */
        /* <DEDUP_REMOVED lines=21> */
[----:B------:R-:W-:Y:S01]  /*0730*/  ISETP.NE.AND P0, PT, R9, UR5, PT ;  /* 0x0000000509007c0c */ /* 0x000fe2000bf05270 */
[----:B------:R-:W-:Y:S01]  /*0740*/  HFMA2 R16, -RZ, RZ, 0, 3.5762786865234375e-07 ;  /* 0x00000006ff107431 */ /* 0x000fe200000001ff */
[----:B--2---:R0:W-:Y:S04]  /*0750*/  STS.64 [R53+0xc00], R18 ;  /* 0x000c001235007388 */ /* 0x0041e80000000a00 */
[----:B---3--:R0:W-:Y:S04]  /*0760*/  STS.64 [R53+0x2000], R20 ;  /* 0x0020001435007388 */ /* 0x0081e80000000a00 */
[----:B----4-:R0:W-:Y:S03]  /*0770*/  STS.64 [R53+0x3400], R22 ;  /* 0x0034001635007388 */ /* 0x0101e60000000a00 */
[----:B------:R-:W-:Y:S05]  /*0780*/  @!P0 BRA `(.L_x_145) ;  /* 0x0000000000608947 */ /* 0x000fea0003800000 */
[----:B------:R-:W-:Y:S01]  /*0790*/  UIADD3 UR5, UPT, UPT, UR4, 0x7, URZ ;  /* 0x0000000704057890 */ /* 0x000fe2000fffe0ff */
[----:B0-----:R-:W-:-:S05]  /*07a0*/  IADD3 R21, PT, PT, R8, 0x300, RZ ;  /* 0x0000030008157810 */ /* 0x001fca0007ffe0ff */
[----:B------:R-:W-:Y:S01]  /*07b0*/  ISETP.NE.AND P0, PT, R9, UR5, PT ;  /* 0x0000000509007c0c */ /* 0x000fe2000bf05270 */
[----:B------:R-:W-:-:S04]  /*07c0*/  IMAD.WIDE.U32 R16, R21, 0x4, R14 ;  /* 0x0000000415107825 */ /* 0x000fc800078e000e */
[C---:B------:R-:W-:Y:S01]  /*07d0*/  IMAD.WIDE.U32 R18, R21.reuse, 0x4, R6 ;  /* 0x0000000415127825 */ /* 0x040fe200078e0006 */
[----:B-1----:R0:W2:Y:S03]  /*07e0*/  LDG.E.64.CONSTANT R28, desc[UR10][R16.64] ;  /* 0x0000000a101c7981 */ /* 0x0020a6000c1e9b00 */
[----:B------:R-:W-:Y:S02]  /*07f0*/  IMAD.WIDE.U32 R20, R21, 0x4, R12 ;  /* 0x0000000415147825 */ /* 0x000fe400078e000c */
[----:B------:R-:W3:Y:S02]  /*0800*/  LDG.E.64.CONSTANT R18, desc[UR10][R18.64] ;  /* 0x0000000a12127981 */ /* 0x000ee4000c1e9b00 */
[----:B------:R-:W-:Y:S02]  /*0810*/  @P0 IADD3 R27, PT, PT, R8, 0x380, RZ ;  /* 0x00000380081b0810 */ /* 0x000fe40007ffe0ff */
[----:B------:R-:W4:Y:S03]  /*0820*/  LDG.E.64.CONSTANT R20, desc[UR10][R20.64] ;  /* 0x0000000a14147981 */ /* 0x000f26000c1e9b00 */
[----:B------:R-:W-:-:S04]  /*0830*/  @P0 IMAD.WIDE.U32 R22, R27, 0x4, R14 ;  /* 0x000000041b160825 */ /* 0x000fc800078e000e */
[C---:B------:R-:W-:Y:S02]  /*0840*/  @P0 IMAD.WIDE.U32 R24, R27.reuse, 0x4, R6 ;  /* 0x000000041b180825 */ /* 0x040fe400078e0006 */
[----:B------:R-:W4:Y:S02]  /*0850*/  @P0 LDG.E.64.CONSTANT R22, desc[UR10][R22.64] ;  /* 0x0000000a16160981 */ /* 0x000f24000c1e9b00 */
[----:B------:R-:W-:Y:S02]  /*0860*/  @P0 IMAD.WIDE.U32 R26, R27, 0x4, R12 ;  /* 0x000000041b1a0825 */ /* 0x000fe400078e000c */
[----:B------:R-:W4:Y:S04]  /*0870*/  @P0 LDG.E.64.CONSTANT R24, desc[UR10][R24.64] ;  /* 0x0000000a18180981 */ /* 0x000f28000c1e9b00 */
[----:B------:R-:W4:Y:S01]  /*0880*/  @P0 LDG.E.64.CONSTANT R26, desc[UR10][R26.64] ;  /* 0x0000000a1a1a0981 */ /* 0x000f22000c1e9b00 */
[----:B0-----:R-:W-:-:S02]  /*0890*/  MOV R16, 0x7 ;  /* 0x0000000700107802 */ /* 0x001fc40000000f00 */
[----:B------:R-:W-:Y:S01]  /*08a0*/  @P0 MOV R16, 0x8 ;  /* 0x0000000800100802 */ /* 0x000fe20000000f00 */
[----:B--2---:R0:W-:Y:S04]  /*08b0*/  STS.64 [R53+0xe00], R28 ;  /* 0x000e001c35007388 */ /* 0x0041e80000000a00 */
[----:B---3--:R0:W-:Y:S04]  /*08c0*/  STS.64 [R53+0x2200], R18 ;  /* 0x0022001235007388 */ /* 0x0081e80000000a00 */
[----:B----4-:R0:W-:Y:S04]  /*08d0*/  STS.64 [R53+0x3600], R20 ;  /* 0x0036001435007388 */ /* 0x0101e80000000a00 */
[----:B------:R0:W-:Y:S04]  /*08e0*/  @P0 STS.64 [R53+0x1000], R22 ;  /* 0x0010001635000388 */ /* 0x0001e80000000a00 */
[----:B------:R0:W-:Y:S04]  /*08f0*/  @P0 STS.64 [R53+0x2400], R24 ;  /* 0x0024001835000388 */ /* 0x0001e80000000a00 */
[----:B------:R0:W-:Y:S02]  /*0900*/  @P0 STS.64 [R53+0x3800], R26 ;  /* 0x0038001a35000388 */ /* 0x0001e40000000a00 */
.L_x_145:
[----:B0-2---:R-:W-:Y:S01]  /*0910*/  IADD3 R19, PT, PT, R16, UR4, RZ ;  /* 0x0000000410137c10 */ /* 0x005fe2000fffe0ff */
[----:B------:R-:W-:-:S03]  /*0920*/  UISETP.NE.AND UP0, UPT, UR4, URZ, UPT ;  /* 0x000000ff0400728c */ /* 0x000fc6000bf05270 */
[----:B------:R-:W-:-:S03]  /*0930*/  ISETP.NE.AND P0, PT, R19, R9, PT ;  /* 0x000000091300720c */ /* 0x000fc60003f05270 */
[----:B------:R-:W-:-:S05]  /*0940*/  PLOP3.LUT P1, PT, PT, PT, UP0, 0x80, 0x8 ;  /* 0x000000000008781c */ /* 0x000fca0003f2f008 */
[----:B------:R-:W-:-:S05]  /*0950*/  @UP0 ULEA UR5, UR4, 0xffffff80, 0x7 ;  /* 0xffffff8004050891 */ /* 0x000fca000f8e38ff */
[-C--:B------:R-:W-:Y:S02]  /*0960*/  @!P0 LEA R9, R9, R52.reuse, 0x7 ;  /* 0x0000003409098211 */ /* 0x080fe400078e38ff */
[----:B------:R-:W-:Y:S02]  /*0970*/  @P0 LEA R19, R19, R52, 0x7 ;  /* 0x0000003413130211 */ /* 0x000fe400078e38ff */
[----:B------:R-:W-:Y:S02]  /*0980*/  @!P0 IADD3 R21, PT, PT, R9, -0x80, RZ ;  /* 0xffffff8009158810 */ /* 0x000fe40007ffe0ff */
[----:B------:R-:W-:Y:S01]  /*0990*/  MOV R31, UR5 ;  /* 0x00000005001f7c02 */ /* 0x000fe20008000f00 */
[----:B------:R-:W-:-:S04]  /*09a0*/  @P0 IMAD.WIDE.U32 R22, R19, 0x4, R14 ;  /* 0x0000000413160825 */ /* 0x000fc800078e000e */
[----:B------:R-:W-:-:S04]  /*09b0*/  @!P0 IMAD.WIDE R8, R21, 0x4, R14 ;  /* 0x0000000415088825 */ /* 0x000fc800078e020e */
[--C-:B------:R-:W-:Y:S02]  /*09c0*/  @!P0 IMAD.WIDE R14, R21, 0x4, R6.reuse ;  /* 0x00000004150e8825 */ /* 0x100fe400078e0206 */
[----:B------:R-:W2:Y:S02]  /*09d0*/  @!P0 LDG.E.64.CONSTANT R8, desc[UR10][R8.64] ;  /* 0x0000000a08088981 */ /* 0x000ea4000c1e9b00 */
[----:B-1----:R-:W-:Y:S02]  /*09e0*/  @P0 IMAD.WIDE.U32 R24, R19, 0x4, R6 ;  /* 0x0000000413180825 */ /* 0x002fe400078e0006 */
[----:B------:R-:W3:Y:S02]  /*09f0*/  @!P0 LDG.E.64.CONSTANT R14, desc[UR10][R14.64] ;  /* 0x0000000a0e0e8981 */ /* 0x000ee4000c1e9b00 */
[--C-:B------:R-:W-:Y:S02]  /*0a00*/  @!P0 IMAD.WIDE R20, R21, 0x4, R12.reuse ;  /* 0x0000000415148825 */ /* 0x100fe400078e020c */
[----:B------:R-:W4:Y:S02]  /*0a10*/  @P0 LDG.E.64.CONSTANT R24, desc[UR10][R24.64] ;  /* 0x0000000a18180981 */ /* 0x000f24000c1e9b00 */
[----:B------:R-:W-:-:S02]  /*0a20*/  @P0 IMAD.WIDE.U32 R18, R19, 0x4, R12 ;  /* 0x0000000413120825 */ /* 0x000fc400078e000c */
[----:B------:R-:W4:Y:S02]  /*0a30*/  @!P0 LDG.E.64.CONSTANT R20, desc[UR10][R20.64] ;  /* 0x0000000a14148981 */ /* 0x000f24000c1e9b00 */
[C---:B------:R-:W-:Y:S02]  /*0a40*/  @P1 IMAD.WIDE R26, R31.reuse, 0x4, R10 ;  /* 0x000000041f1a1825 */ /* 0x040fe400078e020a */
[----:B------:R-:W4:Y:S02]  /*0a50*/  @P0 LDG.E.64.CONSTANT R12, desc[UR10][R22.64] ;  /* 0x0000000a160c0981 */ /* 0x000f24000c1e9b00 */
[C---:B------:R-:W-:Y:S02]  /*0a60*/  @P1 IMAD.WIDE R28, R31.reuse, 0x4, R2 ;  /* 0x000000041f1c1825 */ /* 0x040fe400078e0202 */
[----:B------:R-:W4:Y:S02]  /*0a70*/  @P0 LDG.E.64.CONSTANT R18, desc[UR10][R18.64] ;  /* 0x0000000a12120981 */ /* 0x000f24000c1e9b00 */
[----:B------:R-:W-:-:S02]  /*0a80*/  @P1 IMAD.WIDE R30, R31, 0x4, R4 ;  /* 0x000000041f1e1825 */ /* 0x000fc400078e0204 */
[----:B------:R-:W4:Y:S04]  /*0a90*/  @!P1 LDG.E.64.CONSTANT R6, desc[UR10][R10.64] ;  /* 0x0000000a0a069981 */ /* 0x000f28000c1e9b00 */
[----:B------:R-:W4:Y:S04]  /*0aa0*/  @!P1 LDG.E.64.CONSTANT R2, desc[UR10][R2.64] ;  /* 0x0000000a02029981 */ /* 0x000f28000c1e9b00 */
[----:B------:R-:W4:Y:S04]  /*0ab0*/  @!P1 LDG.E.64.CONSTANT R4, desc[UR10][R4.64] ;  /* 0x0000000a04049981 */ /* 0x000f28000c1e9b00 */
[----:B------:R-:W4:Y:S04]  /*0ac0*/  @P1 LDG.E.64.CONSTANT R26, desc[UR10][R26.64] ;  /* 0x0000000a1a1a1981 */ /* 0x000f28000c1e9b00 */
[----:B------:R-:W4:Y:S04]  /*0ad0*/  @P1 LDG.E.64.CONSTANT R28, desc[UR10][R28.64] ;  /* 0x0000000a1c1c1981 */ /* 0x000f28000c1e9b00 */
[----:B------:R-:W4:Y:S01]  /*0ae0*/  @P1 LDG.E.64.CONSTANT R30, desc[UR10][R30.64] ;  /* 0x0000000a1e1e1981 */ /* 0x000f22000c1e9b00 */
[----:B------:R-:W-:-:S05]  /*0af0*/  LEA R16, R16, R53, 0x9 ;  /* 0x0000003510107211 */ /* 0x000fca00078e48ff */
[----:B--2---:R0:W-:Y:S04]  /*0b00*/  @!P0 STS.64 [R16+0x200], R8 ;  /* 0x0002000810008388 */ /* 0x0041e80000000a00 */
[----:B---3--:R0:W-:Y:S04]  /*0b10*/  @!P0 STS.64 [R16+0x1600], R14 ;  /* 0x0016000e10008388 */ /* 0x0081e80000000a00 */
[----:B----4-:R0:W-:Y:S04]  /*0b20*/  @P0 STS.64 [R16+0x1600], R24 ;  /* 0x0016001810000388 */ /* 0x0101e80000000a00 */
[----:B------:R0:W-:Y:S04]  /*0b30*/  @!P0 STS.64 [R16+0x2a00], R20 ;  /* 0x002a001410008388 */ /* 0x0001e80000000a00 */
[----:B------:R0:W-:Y:S04]  /*0b40*/  @P0 STS.64 [R16+0x200], R12 ;  /* 0x0002000c10000388 */ /* 0x0001e80000000a00 */
[----:B------:R0:W-:Y:S04]  /*0b50*/  @P0 STS.64 [R16+0x2a00], R18 ;  /* 0x002a001210000388 */ /* 0x0001e80000000a00 */
[----:B------:R0:W-:Y:S04]  /*0b60*/  @!P1 STS.64 [R53], R6 ;  /* 0x0000000635009388 */ /* 0x0001e80000000a00 */
[----:B------:R0:W-:Y:S04]  /*0b70*/  @!P1 STS.64 [R53+0x1400], R2 ;  /* 0x0014000235009388 */ /* 0x0001e80000000a00 */
[----:B------:R0:W-:Y:S04]  /*0b80*/  @!P1 STS.64 [R53+0x2800], R4 ;  /* 0x0028000435009388 */ /* 0x0001e80000000a00 */
[----:B------:R0:W-:Y:S04]  /*0b90*/  @P1 STS.64 [R53], R26 ;  /* 0x0000001a35001388 */ /* 0x0001e80000000a00 */
[----:B------:R0:W-:Y:S04]  /*0ba0*/  @P1 STS.64 [R53+0x1400], R28 ;  /* 0x0014001c35001388 */ /* 0x0001e80000000a00 */
[----:B------:R0:W-:Y:S02]  /*0bb0*/  @P1 STS.64 [R53+0x2800], R30 ;  /* 0x0028001e35001388 */ /* 0x0001e40000000a00 */
.L_x_144:
[----:B--2---:R-:W-:Y:S05]  /*0bc0*/  BSYNC.RECONVERGENT B0 ;  /* 0x0000000000007941 */ /* 0x004fea0003800200 */
.L_x_143:
[----:B------:R-:W1:Y:S02]  /*0bd0*/  LDCU UR14, c[0x0][0x3a4] ;  /* 0x00007480ff0e77ac */ /* 0x000e640008000800 */
[----:B-1----:R-:W-:-:S04]  /*0be0*/  UIADD3 UR5, UPT, UPT, -UR4, UR14, URZ ;  /* 0x0000000e04057290 */ /* 0x002fc8000fffe1ff */
[----:B------:R-:W-:Y:S01]  /*0bf0*/  UISETP.GT.AND UP0, UPT, UR5, 0x7, UPT ;  /* 0x000000070500788c */ /* 0x000fe2000bf04270 */
[----:B------:R-:W-:Y:S08]  /*0c00*/  BAR.SYNC.DEFER_BLOCKING 0x0 ;  /* 0x0000000000007b1d */ /* 0x000ff00000010000 */
[----:B------:R-:W-:Y:S05]  /*0c10*/  BRA.U UP0, `(.L_x_146) ;  /* 0x0000000d00247547 */ /* 0x000fea000b800000 */
[----:B------:R-:W-:-:S05]  /*0c20*/  UMOV UR5, URZ ;  /* 0x000000ff00057c82 */ /* 0x000fca0008000000 */
.L_x_149:
[----:B-1----:R-:W1:Y:S01]  /*0c30*/  LDCU UR14, c[0x0][0x3a4] ;  /* 0x00007480ff0e77ac */ /* 0x002e620008000800 */
[----:B------:R-:W-:-:S04]  /*0c40*/  UIADD3 UR6, UPT, UPT, UR5, UR4, URZ ;  /* 0x0000000405067290 */ /* 0x000fc8000fffe0ff */
[----:B-1----:R-:W-:-:S09]  /*0c50*/  UISETP.NE.AND UP0, UPT, UR6, UR14, UPT ;  /* 0x0000000e0600728c */ /* 0x002fd2000bf05270 */
[----:B------:R-:W-:Y:S05]  /*0c60*/  BRA.U !UP0, `(.L_x_147) ;  /* 0x0000001d08c07547 */ /* 0x000fea000b800000 */
[----:B------:R-:W1:Y:S01]  /*0c70*/  LDCU.64 UR12, c[0x0][0x3a8] ;  /* 0x00007500ff0c77ac */ /* 0x000e620008000a00 */
[----:B------:R-:W2:Y:S01]  /*0c80*/  S2UR UR8, SR_CgaCtaId ;  /* 0x00000000000879c3 */ /* 0x000ea20000008800 */
[----:B0-----:R-:W-:Y:S01]  /*0c90*/  HFMA2 R3, -RZ, RZ, 0, 0 ;  /* 0x00000000ff037431 */ /* 0x001fe200000001ff */
[----:B------:R-:W-:Y:S01]  /*0ca0*/  MOV R2, 0x1600 ;  /* 0x0000160000027802 */ /* 0x000fe20000000f00 */
[----:B------:R-:W-:Y:S01]  /*0cb0*/  UMOV UR7, 0x400 ;  /* 0x0000040000077882 */ /* 0x000fe20000000000 */
[----:B-1----:R-:W-:-:S04]  /*0cc0*/  LEA R50, P0, R0, UR12, 0x2 ;  /* 0x0000000c00327c11 */ /* 0x002fc8000f8010ff */
[----:B------:R-:W-:Y:S02]  /*0cd0*/  IADD3 R50, P1, PT, R50, 0x1200, RZ ;  /* 0x0000120032327810 */ /* 0x000fe40007f3e0ff */
[----:B------:R-:W-:Y:S01]  /*0ce0*/  LEA.HI.X R51, R0, UR13, RZ, 0x2, P0 ;  /* 0x0000000d00337c11 */ /* 0x000fe200080f14ff */
[----:B--2---:R-:W-:-:S03]  /*0cf0*/  ULEA UR7, UR8, UR7, 0x18 ;  /* 0x0000000708077291 */ /* 0x004fc6000f8ec0ff */
[----:B------:R-:W-:Y:S01]  /*0d00*/  IADD3.X R51, PT, PT, RZ, R51, RZ, P1, !PT ;  /* 0x00000033ff337210 */ /* 0x000fe20000ffe4ff */
[----:B------:R-:W-:-:S12]  /*0d10*/  ULEA UR7, UR5, UR7, 0x9 ;  /* 0x0000000705077291 */ /* 0x000fd8000f8e48ff */
.L_x_148:
        /* <DEDUP_REMOVED lines=14> */
[----:B------:R-:W2:Y:S04]  /*0e00*/  LDS.128 R32, [R2+UR7+-0x1600] ;  /* 0xffea000702207984 */ /* 0x000ea80008000c00 */
[----:B------:R-:W3:Y:S04]  /*0e10*/  LDS.128 R36, [R2+UR7+-0x1400] ;  /* 0xffec000702247984 */ /* 0x000ee80008000c00 */
[----:B------:R-:W4:Y:S04]  /*0e20*/  LDG.E.CONSTANT R45, desc[UR10][R50.64+0xa00] ;  /* 0x000a000a322d7981 */ /* 0x000f28000c1e9900 */
[----:B------:R-:W4:Y:S04]  /*0e30*/  LDG.E.CONSTANT R43, desc[UR10][R50.64+0xc00] ;  /* 0x000c000a322b7981 */ /* 0x000f28000c1e9900 */
[----:B------:R-:W4:Y:S04]  /*0e40*/  LDS.128 R16, [R2+UR7+-0x1200] ;  /* 0xffee000702107984 */ /* 0x000f280008000c00 */
[----:B------:R-:W4:Y:S04]  /*0e50*/  LDG.E.CONSTANT R41, desc[UR10][R50.64+0xe00] ;  /* 0x000e000a32297981 */ /* 0x000f28000c1e9900 */
[----:B------:R-:W0:Y:S04]  /*0e60*/  LDS.128 R28, [R2+UR7+-0x200] ;  /* 0xfffe0007021c7984 */ /* 0x000e280008000c00 */
[----:B------:R-:W1:Y:S04]  /*0e70*/  LDS.128 R24, [R2+UR7] ;  /* 0x0000000702187984 */ /* 0x000e680008000c00 */
[----:B------:R-:W1:Y:S04]  /*0e80*/  LDS.128 R20, [R2+UR7+0x200] ;  /* 0x0002000702147984 */ /* 0x000e680008000c00 */
[----:B------:R-:W1:Y:S04]  /*0e90*/  LDS.128 R12, [R2+UR7+0x1200] ;  /* 0x00120007020c7984 */ /* 0x000e680008000c00 */
[----:B------:R-:W4:Y:S04]  /*0ea0*/  LDG.E.CONSTANT R40, desc[UR10][R50.64+0x1200] ;  /* 0x0012000a32287981 */ /* 0x000f28000c1e9900 */
[----:B------:R-:W4:Y:S04]  /*0eb0*/  LDG.E.CONSTANT R42, desc[UR10][R50.64+0x1400] ;  /* 0x0014000a322a7981 */ /* 0x000f28000c1e9900 */
[----:B------:R-:W4:Y:S01]  /*0ec0*/  LDG.E.CONSTANT R46, desc[UR10][R50.64+0x1800] ;  /* 0x0018000a322e7981 */ /* 0x000f22000c1e9900 */
[----:B--2---:R-:W-:-:S03]  /*0ed0*/  FFMA R3, R32, R4, R3 ;  /* 0x0000000420037223 */ /* 0x004fc60000000003 */
[----:B------:R-:W2:Y:S01]  /*0ee0*/  LDG.E.CONSTANT R32, desc[UR10][R50.64+0x1e00] ;  /* 0x001e000a32207981 */ /* 0x000ea2000c1e9900 */
[----:B---3--:R-:W-:-:S03]  /*0ef0*/  FFMA R61, R36, R6, R3 ;  /* 0x00000006243d7223 */ /* 0x008fc60000000003 */
[----:B------:R-:W3:Y:S01]  /*0f00*/  LDG.E.CONSTANT R3, desc[UR10][R50.64+0x1000] ;  /* 0x0010000a32037981 */ /* 0x000ee2000c1e9900 */
[----:B----4-:R-:W-:-:S03]  /*0f10*/  FFMA R7, R16, R7, R61 ;  /* 0x0000000710077223 */ /* 0x010fc6000000003d */
[----:B------:R-:W4:Y:S01]  /*0f20*/  LDG.E.CONSTANT R16, desc[UR10][R50.64+0x2800] ;  /* 0x0028000a32107981 */ /* 0x000f22000c1e9900 */
[----:B0-----:R-:W-:-:S03]  /*0f30*/  FFMA R61, R28, R5, R7 ;  /* 0x000000051c3d7223 */ /* 0x001fc60000000007 */
[----:B------:R-:W0:Y:S01]  /*0f40*/  LDS.128 R4, [R2+UR7+0x1400] ;  /* 0x0014000702047984 */ /* 0x000e220008000c00 */
[----:B-1----:R-:W-:-:S03]  /*0f50*/  FFMA R59, R24, R59, R61 ;  /* 0x0000003b183b7223 */ /* 0x002fc6000000003d */
[----:B------:R-:W2:Y:S01]  /*0f60*/  LDG.E.CONSTANT R28, desc[UR10][R50.64+0x1a00] ;  /* 0x001a000a321c7981 */ /* 0x000ea2000c1e9900 */
[----:B------:R-:W-:-:S03]  /*0f70*/  FFMA R9, R20, R9, R59 ;  /* 0x0000000914097223 */ /* 0x000fc6000000003b */
[----:B------:R-:W4:Y:S01]  /*0f80*/  LDG.E.CONSTANT R24, desc[UR10][R50.64+0x2c00] ;  /* 0x002c000a32187981 */ /* 0x000f22000c1e9900 */
[----:B------:R-:W-:-:S03]  /*0f90*/  FFMA R59, R12, R11, R9 ;  /* 0x0000000b0c3b7223 */ /* 0x000fc60000000009 */
[----:B------:R-:W1:Y:S04]  /*0fa0*/  LDS.128 R8, [R2+UR7+0x1600] ;  /* 0x0016000702087984 */ /* 0x000e680008000c00 */
[----:B------:R-:W4:Y:S04]  /*0fb0*/  LDG.E.CONSTANT R20, desc[UR10][R50.64+0x2e00] ;  /* 0x002e000a32147981 */ /* 0x000f28000c1e9900 */
[----:B------:R-:W4:Y:S01]  /*0fc0*/  LDG.E.CONSTANT R12, desc[UR10][R50.64+0x3c00] ;  /* 0x003c000a320c7981 */ /* 0x000f22000c1e9900 */
[----:B0-----:R-:W-:-:S03]  /*0fd0*/  FFMA R59, R4, R44, R59 ;  /* 0x0000002c043b7223 */ /* 0x001fc6000000003b */
[----:B------:R-:W2:Y:S04]  /*0fe0*/  LDG.E.CONSTANT R44, desc[UR10][R50.64+0x1600] ;  /* 0x0016000a322c7981 */ /* 0x000ea8000c1e9900 */
[----:B------:R-:W4:Y:S01]  /*0ff0*/  LDG.E.CONSTANT R4, desc[UR10][R50.64+0x3200] ;  /* 0x0032000a32047981 */ /* 0x000f22000c1e9900 */
[----:B-1----:R-:W-:-:S04]  /*1000*/  FFMA R8, R8, R57, R59 ;  /* 0x0000003908087223 */ /* 0x002fc8000000003b */
[----:B------:R-:W-:Y:S02]  /*1010*/  FFMA R8, R33, R56, R8 ;  /* 0x0000003821087223 */ /* 0x000fe40000000008 */
[----:B------:R-:W4:Y:S02]  /*1020*/  LDG.E.CONSTANT R33, desc[UR10][R50.64+0x1c00] ;  /* 0x001c000a32217981 */ /* 0x000f24000c1e9900 */
[----:B------:R-:W-:Y:S02]  /*1030*/  FFMA R8, R37, R55, R8 ;  /* 0x0000003725087223 */ /* 0x000fe40000000008 */
[----:B------:R-:W4:Y:S02]  /*1040*/  LDG.E.CONSTANT R55, desc[UR10][R50.64+0x2000] ;  /* 0x0020000a32377981 */ /* 0x000f24000c1e9900 */
[----:B------:R-:W-:Y:S02]  /*1050*/  FFMA R8, R17, R49, R8 ;  /* 0x0000003111087223 */ /* 0x000fe40000000008 */
[----:B------:R-:W4:Y:S04]  /*1060*/  LDG.E.CONSTANT R17, desc[UR10][R50.64+0x2200] ;  /* 0x0022000a32117981 */ /* 0x000f28000c1e9900 */
[----:B------:R-:W4:Y:S01]  /*1070*/  LDG.E.CONSTANT R56, desc[UR10][R50.64+0x2400] ;  /* 0x0024000a32387981 */ /* 0x000f22000c1e9900 */
[----:B------:R-:W-:-:S03]  /*1080*/  FFMA R8, R29, R48, R8 ;  /* 0x000000301d087223 */ /* 0x000fc60000000008 */
        /* <DEDUP_REMOVED lines=8> */
[----:B------:R-:W4:Y:S04]  /*1110*/  LDG.E.CONSTANT R5, desc[UR10][R50.64+0x3600] ;  /* 0x0036000a32057981 */ /* 0x000f28000c1e9900 */
[----:B------:R-:W4:Y:S04]  /*1120*/  LDG.E.CONSTANT R8, desc[UR10][R50.64+0x3800] ;  /* 0x0038000a32087981 */ /* 0x000f28000c1e9900 */
[----:B------:R-:W4:Y:S04]  /*1130*/  LDG.E.CONSTANT R13, desc[UR10][R50.64+0x3a00] ;  /* 0x003a000a320d7981 */ /* 0x000f28000c1e9900 */
[----:B------:R-:W4:Y:S04]  /*1140*/  LDG.E.CONSTANT R41, desc[UR10][R50.64+0x4000] ;  /* 0x0040000a32297981 */ /* 0x000f28000c1e9900 */
[----:B------:R-:W4:Y:S04]  /*1150*/  LDG.E.CONSTANT R43, desc[UR10][R50.64+0x4600] ;  /* 0x0046000a322b7981 */ /* 0x000f28000c1e9900 */
[----:B------:R-:W4:Y:S04]  /*1160*/  LDG.E.CONSTANT R45, desc[UR10][R50.64+0x4a00] ;  /* 0x004a000a322d7981 */ /* 0x000f28000c1e9900 */
[----:B------:R-:W4:Y:S04]  /*1170*/  LDG.E.CONSTANT R47, desc[UR10][R50.64+0x4e00] ;  /* 0x004e000a322f7981 */ /* 0x000f28000c1e9900 */
[----:B------:R-:W4:Y:S01]  /*1180*/  LDG.E.CONSTANT R48, desc[UR10][R50.64+0x5200] ;  /* 0x0052000a32307981 */ /* 0x000f22000c1e9900 */
[----:B---3--:R-:W-:-:S03]  /*1190*/  FFMA R3, R9, R3, R36 ;  /* 0x0000000309037223 */ /* 0x008fc60000000024 */
[----:B------:R-:W3:Y:S01]  /*11a0*/  LDG.E.CONSTANT R36, desc[UR10][R50.64+0x3e00] ;  /* 0x003e000a32247981 */ /* 0x000ee2000c1e9900 */
[----:B------:R-:W-:-:S03]  /*11b0*/  FFMA R9, R40, R34, R3 ;  /* 0x0000002228097223 */ /* 0x000fc60000000003 */
[----:B------:R-:W3:Y:S04]  /*11c0*/  LDG.E.CONSTANT R40, desc[UR10][R50.64+0x4200] ;  /* 0x0042000a32287981 */ /* 0x000ee8000c1e9900 */
[----:B------:R-:W3:Y:S01]  /*11d0*/  LDG.E.CONSTANT R3, desc[UR10][R50.64+0x4400] ;  /* 0x0044000a32037981 */ /* 0x000ee2000c1e9900 */
[----:B------:R-:W-:-:S03]  /*11e0*/  FFMA R9, R42, R38, R9 ;  /* 0x000000262a097223 */ /* 0x000fc60000000009 */
[----:B------:R-:W3:Y:S01]  /*11f0*/  LDG.E.CONSTANT R42, desc[UR10][R50.64+0x4800] ;  /* 0x0048000a322a7981 */ /* 0x000ee2000c1e9900 */
[----:B--2---:R-:W-:-:S03]  /*1200*/  FFMA R9, R44, R18, R9 ;  /* 0x000000122c097223 */ /* 0x004fc60000000009 */
[----:B------:R-:W2:Y:S01]  /*1210*/  LDG.E.CONSTANT R44, desc[UR10][R50.64+0x4c00] ;  /* 0x004c000a322c7981 */ /* 0x000ea2000c1e9900 */
[----:B------:R-:W-:-:S03]  /*1220*/  FFMA R9, R46, R30, R9 ;  /* 0x0000001e2e097223 */ /* 0x000fc60000000009 */
[----:B------:R-:W2:Y:S01]  /*1230*/  LDG.E.CONSTANT R46, desc[UR10][R50.64+0x5000] ;  /* 0x0050000a322e7981 */ /* 0x000ea2000c1e9900 */
[----:B------:R-:W-:-:S04]  /*1240*/  FFMA R26, R28, R26, R9 ;  /* 0x0000001a1c1a7223 */ /* 0x000fc80000000009 */
[----:B----4-:R-:W-:-:S04]  /*1250*/  FFMA R33, R33, R22, R26 ;  /* 0x0000001621217223 */ /* 0x010fc8000000001a */
[----:B------:R-:W-:-:S04]  /*1260*/  FFMA R14, R32, R14, R33 ;  /* 0x0000000e200e7223 */ /* 0x000fc80000000021 */
[----:B------:R-:W-:Y:S02]  /*1270*/  FFMA R6, R55, R6, R14 ;  /* 0x0000000637067223 */ /* 0x000fe4000000000e */
[----:B------:R-:W4:Y:S02]  /*1280*/  LDG.E.CONSTANT R55, desc[UR10][R50.64+0x6800] ;  /* 0x0068000a32377981 */ /* 0x000f24000c1e9900 */
[----:B------:R-:W-:-:S04]  /*1290*/  FFMA R17, R17, R10, R6 ;  /* 0x0000000a11117223 */ /* 0x000fc80000000006 */
[----:B------:R-:W-:Y:S02]  /*12a0*/  FFMA R56, R56, R35, R17 ;  /* 0x0000002338387223 */ /* 0x000fe40000000011 */
[----:B------:R-:W0:Y:S02]  /*12b0*/  LDS.128 R32, [R2+UR7+-0x15f0] ;  /* 0xffea100702207984 */ /* 0x000e240008000c00 */
[----:B------:R-:W-:-:S04]  /*12c0*/  FFMA R29, R29, R39, R56 ;  /* 0x000000271d1d7223 */ /* 0x000fc80000000038 */
[----:B------:R-:W-:Y:S02]  /*12d0*/  FFMA R6, R16, R19, R29 ;  /* 0x0000001310067223 */ /* 0x000fe4000000001d */
[----:B------:R-:W1:Y:S02]  /*12e0*/  LDS.128 R16, [R2+UR7+-0x13f0] ;  /* 0xffec100702107984 */ /* 0x000e640008000c00 */
[----:B------:R-:W-:Y:S02]  /*12f0*/  FFMA R25, R25, R31, R6 ;  /* 0x0000001f19197223 */ /* 0x000fe40000000006 */
[----:B------:R-:W1:Y:S02]  /*1300*/  LDS.128 R28, [R2+UR7+-0x11f0] ;  /* 0xffee1007021c7984 */ /* 0x000e640008000c00 */
[----:B------:R-:W-:Y:S02]  /*1310*/  FFMA R9, R24, R27, R25 ;  /* 0x0000001b18097223 */ /* 0x000fe40000000019 */
[----:B------:R-:W1:Y:S02]  /*1320*/  LDS.128 R24, [R2+UR7+-0x1f0] ;  /* 0xfffe100702187984 */ /* 0x000e640008000c00 */
[----:B------:R-:W-:-:S02]  /*1330*/  FFMA R6, R20, R23, R9 ;  /* 0x0000001714067223 */ /* 0x000fc40000000009 */
[----:B------:R-:W3:Y:S02]  /*1340*/  LDS.128 R20, [R2+UR7+0x10] ;  /* 0x0000100702147984 */ /* 0x000ee40008000c00 */
[----:B------:R-:W-:-:S04]  /*1350*/  FFMA R15, R37, R15, R6 ;  /* 0x0000000f250f7223 */ /* 0x000fc80000000006 */
[----:B------:R-:W-:-:S04]  /*1360*/  FFMA R4, R4, R7, R15 ;  /* 0x0000000704047223 */ /* 0x000fc8000000000f */
[----:B------:R-:W-:-:S04]  /*1370*/  FFMA R11, R49, R11, R4 ;  /* 0x0000000b310b7223 */ /* 0x000fc80000000004 */
[----:B0-----:R-:W-:Y:S02]  /*1380*/  FFMA R11, R32, R5, R11 ;  /* 0x00000005200b7223 */ /* 0x001fe4000000000b */
[----:B------:R-:W0:Y:S04]  /*1390*/  LDS.128 R4, [R2+UR7+0x210] ;  /* 0x0002100702047984 */ /* 0x000e280008000c00 */
[----:B------:R-:W4:Y:S01]  /*13a0*/  LDG.E.CONSTANT R32, desc[UR10][R50.64+0x7c00] ;  /* 0x007c000a32207981 */ /* 0x000f22000c1e9900 */
[----:B-1----:R-:W-:-:S03]  /*13b0*/  FFMA R15, R16, R8, R11 ;  /* 0x00000008100f7223 */ /* 0x002fc6000000000b */
[----:B------:R-:W1:Y:S01]  /*13c0*/  LDS.128 R8, [R2+UR7+0x1210] ;  /* 0x0012100702087984 */ /* 0x000e620008000c00 */
[----:B------:R-:W-:-:S03]  /*13d0*/  FFMA R13, R28, R13, R15 ;  /* 0x0000000d1c0d7223 */ /* 0x000fc6000000000f */
[----:B------:R-:W4:Y:S01]  /*13e0*/  LDG.E.CONSTANT R16, desc[UR10][R50.64+0x5600] ;  /* 0x0056000a32107981 */ /* 0x000f22000c1e9900 */
[----:B------:R-:W-:-:S03]  /*13f0*/  FFMA R37, R24, R12, R13 ;  /* 0x0000000c18257223 */ /* 0x000fc6000000000d */
[----:B------:R-:W1:Y:S04]  /*1400*/  LDS.128 R12, [R2+UR7+0x1410] ;  /* 0x00141007020c7984 */ /* 0x000e680008000c00 */
[----:B------:R-:W4:Y:S04]  /*1410*/  LDG.E.CONSTANT R28, desc[UR10][R50.64+0x7000] ;  /* 0x0070000a321c7981 */ /* 0x000f28000c1e9900 */
[----:B------:R-:W4:Y:S01]  /*1420*/  LDG.E.CONSTANT R24, desc[UR10][R50.64+0x7200] ;  /* 0x0072000a32187981 */ /* 0x000f22000c1e9900 */
[----:B---3--:R-:W-:-:S03]  /*1430*/  FFMA R49, R20, R36, R37 ;  /* 0x0000002414317223 */ /* 0x008fc60000000025 */
[----:B------:R-:W3:Y:S01]  /*1440*/  LDS.128 R36, [R2+UR7+0x1610] ;  /* 0x0016100702247984 */ /* 0x000ee20008000c00 */
[----:B0-----:R-:W-:-:S03]  /*1450*/  FFMA R41, R4, R41, R49 ;  /* 0x0000002904297223 */ /* 0x001fc60000000031 */
[----:B------:R-:W4:Y:S01]  /*1460*/  LDG.E.CONSTANT R4, desc[UR10][R50.64+0x5400] ;  /* 0x0054000a32047981 */ /* 0x000f22000c1e9900 */
[----:B-1----:R-:W-:-:S03]  /*1470*/  FFMA R41, R8, R40, R41 ;  /* 0x0000002808297223 */ /* 0x002fc60000000029 */
[----:B------:R-:W4:Y:S01]  /*1480*/  LDG.E.CONSTANT R8, desc[UR10][R50.64+0x5800] ;  /* 0x0058000a32087981 */ /* 0x000f22000c1e9900 */
[----:B------:R-:W-:-:S03]  /*1490*/  FFMA R49, R12, R3, R41 ;  /* 0x000000030c317223 */ /* 0x000fc60000000029 */
[----:B------:R-:W4:Y:S04]  /*14a0*/  LDG.E.CONSTANT R41, desc[UR10][R50.64+0x5a00] ;  /* 0x005a000a32297981 */ /* 0x000f28000c1e9900 */
[----:B------:R-:W4:Y:S04]  /*14b0*/  LDG.E.CONSTANT R3, desc[UR10][R50.64+0x5c00] ;  /* 0x005c000a32037981 */ /* 0x000f28000c1e9900 */
[----:B------:R-:W4:Y:S04]  /*14c0*/  LDG.E.CONSTANT R20, desc[UR10][R50.64+0x6c00] ;  /* 0x006c000a32147981 */ /* 0x000f28000c1e9900 */
[----:B------:R-:W4:Y:S04]  /*14d0*/  LDG.E.CONSTANT R12, desc[UR10][R50.64+0x6e00] ;  /* 0x006e000a320c7981 */ /* 0x000f28000c1e9900 */
[----:B------:R-:W4:Y:S01]  /*14e0*/  LDG.E.CONSTANT R40, desc[UR10][R50.64+0x7800] ;  /* 0x0078000a32287981 */ /* 0x000f22000c1e9900 */
[----:B---3--:R-:W-:-:S03]  /*14f0*/  FFMA R36, R36, R43, R49 ;  /* 0x0000002b24247223 */ /* 0x008fc60000000031 */
[----:B------:R-:W3:Y:S04]  /*1500*/  LDG.E.CONSTANT R43, desc[UR10][R50.64+0x5e00] ;  /* 0x005e000a322b7981 */ /* 0x000ee8000c1e9900 */
[----:B------:R-:W3:Y:S01]  /*1510*/  LDG.E.CONSTANT R49, desc[UR10][R50.64+0x6000] ;  /* 0x0060000a32317981 */ /* 0x000ee2000c1e9900 */
[----:B------:R-:W-:-:S03]  /*1520*/  FFMA R36, R33, R42, R36 ;  /* 0x0000002a21247223 */ /* 0x000fc60000000024 */
[----:B------:R-:W3:Y:S01]  /*1530*/  LDG.E.CONSTANT R33, desc[UR10][R50.64+0x6200] ;  /* 0x0062000a32217981 */ /* 0x000ee2000c1e9900 */
[----:B------:R-:W-:-:S03]  /*1540*/  FFMA R36, R17, R45, R36 ;  /* 0x0000002d11247223 */ /* 0x000fc60000000024 */
[----:B------:R-:W3:Y:S04]  /*1550*/  LDG.E.CONSTANT R45, desc[UR10][R50.64+0x6400] ;  /* 0x0064000a322d7981 */ /* 0x000ee8000c1e9900 */
[----:B------:R-:W3:Y:S01]  /*1560*/  LDG.E.CONSTANT R17, desc[UR10][R50.64+0x6600] ;  /* 0x0066000a32117981 */ /* 0x000ee2000c1e9900 */
[----:B--2---:R-:W-:-:S03]  /*1570*/  FFMA R36, R29, R44, R36 ;  /* 0x0000002c1d247223 */ /* 0x004fc60000000024 */
[----:B------:R-:W2:Y:S01]  /*1580*/  LDG.E.CONSTANT R29, desc[UR10][R50.64+0x6a00] ;  /* 0x006a000a321d7981 */ /* 0x000ea2000c1e9900 */
[----:B------:R-:W-:-:S03]  /*1590*/  FFMA R36, R25, R47, R36 ;  /* 0x0000002f19247223 */ /* 0x000fc60000000024 */
[----:B------:R-:W2:Y:S01]  /*15a0*/  LDG.E.CONSTANT R44, desc[UR10][R50.64+0x7400] ;  /* 0x0074000a322c7981 */ /* 0x000ea2000c1e9900 */
[----:B------:R-:W-:-:S03]  /*15b0*/  FFMA R36, R21, R46, R36 ;  /* 0x0000002e15247223 */ /* 0x000fc60000000024 */
[----:B------:R-:W2:Y:S01]  /*15c0*/  LDG.E.CONSTANT R42, desc[UR10][R50.64+0x7600] ;  /* 0x0076000a322a7981 */ /* 0x000ea2000c1e9900 */
[----:B------:R-:W-:-:S03]  /*15d0*/  FFMA R48, R5, R48, R36 ;  /* 0x0000003005307223 */ /* 0x000fc60000000024 */
[----:B------:R0:W2:Y:S01]  /*15e0*/  LDG.E.CONSTANT R36, desc[UR10][R50.64+0x7a00] ;  /* 0x007a000a32247981 */ /* 0x0000a2000c1e9900 */
[----:B------:R-:W-:-:S04]  /*15f0*/  IADD3 R2, PT, PT, R2, 0x20, RZ ;  /* 0x0000002002027810 */ /* 0x000fc80007ffe0ff */
[----:B------:R-:W-:Y:S02]  /*1600*/  ISETP.NE.AND P0, PT, R2, 0x1800, PT ;  /* 0x000018000200780c */ /* 0x000fe40003f05270 */
[----:B0-----:R-:W-:-:S04]  /*1610*/  IADD3 R50, P1, PT, R50, 0x9000, RZ ;  /* 0x0000900032327810 */ /* 0x001fc80007f3e0ff */
[----:B------:R-:W-:Y:S01]  /*1620*/  IADD3.X R51, PT, PT, RZ, R51, RZ, P1, !PT ;  /* 0x00000033ff337210 */ /* 0x000fe20000ffe4ff */
[----:B----4-:R-:W-:-:S04]  /*1630*/  FFMA R4, R9, R4, R48 ;  /* 0x0000000409047223 */ /* 0x010fc80000000030 */
[----:B------:R-:W-:-:S04]  /*1640*/  FFMA R4, R13, R16, R4 ;  /* 0x000000100d047223 */ /* 0x000fc80000000004 */
[----:B------:R-:W-:-:S04]  /*1650*/  FFMA R4, R37, R8, R4 ;  /* 0x0000000825047223 */ /* 0x000fc80000000004 */
[----:B------:R-:W-:-:S04]  /*1660*/  FFMA R34, R41, R34, R4 ;  /* 0x0000002229227223 */ /* 0x000fc80000000004 */
[----:B------:R-:W-:-:S04]  /*1670*/  FFMA R18, R3, R18, R34 ;  /* 0x0000001203127223 */ /* 0x000fc80000000022 */
[----:B---3--:R-:W-:-:S04]  /*1680*/  FFMA R18, R43, R30, R18 ;  /* 0x0000001e2b127223 */ /* 0x008fc80000000012 */
[----:B------:R-:W-:-:S04]  /*1690*/  FFMA R18, R49, R26, R18 ;  /* 0x0000001a31127223 */ /* 0x000fc80000000012 */
[----:B------:R-:W-:-:S04]  /*16a0*/  FFMA R18, R33, R22, R18 ;  /* 0x0000001621127223 */ /* 0x000fc80000000012 */
[----:B------:R-:W-:-:S04]  /*16b0*/  FFMA R6, R45, R6, R18 ;  /* 0x000000062d067223 */ /* 0x000fc80000000012 */
[----:B------:R-:W-:-:S04]  /*16c0*/  FFMA R6, R17, R10, R6 ;  /* 0x0000000a11067223 */ /* 0x000fc80000000006 */
[----:B------:R-:W-:-:S04]  /*16d0*/  FFMA R6, R55, R14, R6 ;  /* 0x0000000e37067223 */ /* 0x000fc80000000006 */
[----:B--2---:R-:W-:-:S04]  /*16e0*/  FFMA R29, R29, R38, R6 ;  /* 0x000000261d1d7223 */ /* 0x004fc80000000006 */
[----:B------:R-:W-:-:S04]  /*16f0*/  FFMA R29, R20, R35, R29 ;  /* 0x00000023141d7223 */ /* 0x000fc8000000001d */
[----:B------:R-:W-:-:S04]  /*1700*/  FFMA R19, R12, R19, R29 ;  /* 0x000000130c137223 */ /* 0x000fc8000000001d */
[----:B------:R-:W-:-:S04]  /*1710*/  FFMA R19, R28, R31, R19 ;  /* 0x0000001f1c137223 */ /* 0x000fc80000000013 */
[----:B------:R-:W-:-:S04]  /*1720*/  FFMA R19, R24, R27, R19 ;  /* 0x0000001b18137223 */ /* 0x000fc80000000013 */
[----:B------:R-:W-:-:S04]  /*1730*/  FFMA R19, R44, R23, R19 ;  /* 0x000000172c137223 */ /* 0x000fc80000000013 */
[----:B------:R-:W-:-:S04]  /*1740*/  FFMA R7, R42, R7, R19 ;  /* 0x000000072a077223 */ /* 0x000fc80000000013 */
[----:B------:R-:W-:-:S04]  /*1750*/  FFMA R7, R40, R11, R7 ;  /* 0x0000000b28077223 */ /* 0x000fc80000000007 */
[----:B------:R-:W-:-:S04]  /*1760*/  FFMA R7, R36, R15, R7 ;  /* 0x0000000f24077223 */ /* 0x000fc80000000007 */
[----:B------:R-:W-:Y:S01]  /*1770*/  FFMA R3, R32, R39, R7 ;  /* 0x0000002720037223 */ /* 0x000fe20000000007 */
[----:B------:R-:W-:Y:S06]  /*1780*/  @P0 BRA `(.L_x_148) ;  /* 0xfffffff400640947 */ /* 0x000fec000383ffff */
[----:B------:R-:W0:Y:S01]  /*1790*/  S2UR UR9, SR_CTAID.X ;  /* 0x00000000000979c3 */ /* 0x000e220000002500 */
[----:B------:R-:W1:Y:S01]  /*17a0*/  LDCU.64 UR12, c[0x0][0x388] ;  /* 0x00007100ff0c77ac */ /* 0x000e620008000a00 */
[----:B-----5:R-:W-:Y:S01]  /*17b0*/  FADD R3, R54, R3 ;  /* 0x0000000336037221 */ /* 0x020fe20000000000 */
[----:B------:R-:W-:-:S04]  /*17c0*/  UIADD3 UR5, UPT, UPT, UR5, 0x1, URZ ;  /* 0x0000000105057890 */ /* 0x000fc8000fffe0ff */
[----:B------:R-:W-:Y:S01]  /*17d0*/  FMNMX R4, RZ, R3, !PT ;  /* 0x00000003ff047209 */ /* 0x000fe20007800000 */
[----:B------:R-:W2:Y:S01]  /*17e0*/  LDC R2, c[0x0][0x390] ;  /* 0x0000e400ff027b82 */ /* 0x000ea20000000800 */
[----:B------:R-:W-:Y:S02]  /*17f0*/  UISETP.NE.AND UP0, UPT, UR5, 0x8, UPT ;  /* 0x000000080500788c */ /* 0x000fe4000bf05270 */
[----:B0-----:R-:W-:-:S06]  /*1800*/  UIMAD UR6, UR9, UR14, UR6 ;  /* 0x0000000e090672a4 */ /* 0x001fcc000f8e0206 */
[----:B--2---:R-:W-:-:S05]  /*1810*/  IMAD R5, R2, UR6, RZ ;  /* 0x0000000602057c24 */ /* 0x004fca000f8e02ff */
[----:B------:R-:W-:Y:S02]  /*1820*/  IADD3 R6, P0, PT, R5, R0, RZ ;  /* 0x0000000005067210 */ /* 0x000fe40007f1e0ff */
[----:B------:R-:W-:Y:S02]  /*1830*/  FMNMX R5, RZ, R3, PT ;  /* 0x00000003ff057209 */ /* 0x000fe40003800000 */
[----:B------:R-:W-:Y:S02]  /*1840*/  IADD3.X R3, PT, PT, RZ, RZ, RZ, P0, !PT ;  /* 0x000000ffff037210 */ /* 0x000fe400007fe4ff */
[----:B-1----:R-:W-:Y:S01]  /*1850*/  LEA R2, P0, R6, UR12, 0x2 ;  /* 0x0000000c06027c11 */ /* 0x002fe2000f8010ff */
[----:B------:R-:W-:-:S03]  /*1860*/  FFMA R5, R5, 0.10000000149011611938, R4 ;  /* 0x3dcccccd05057823 */ /* 0x000fc60000000004 */
[----:B------:R-:W-:-:S05]  /*1870*/  LEA.HI.X R3, R6, UR13, R3, 0x2, P0 ;  /* 0x0000000d06037c11 */ /* 0x000fca00080f1403 */
[----:B------:R1:W-:Y:S01]  /*1880*/  STG.E desc[UR10][R2.64], R5 ;  /* 0x0000000502007986 */ /* 0x0003e2000c10190a */
[----:B------:R-:W-:Y:S05]  /*1890*/  BRA.U UP0, `(.L_x_149) ;  /* 0xfffffff100e47547 */ /* 0x000fea000b83ffff */
[----:B------:R-:W-:Y:S05]  /*18a0*/  BRA `(.L_x_147) ;  /* 0x0000001000b07947 */ /* 0x000fea0003800000 */
.L_x_146:
[----:B------:R-:W-:Y:S01]  /*18b0*/  HFMA2 R59, -RZ, RZ, 0, 0 ;  /* 0x00000000ff3b7431 */ /* 0x000fe200000001ff */
[----:B0-----:R-:W-:Y:S01]  /*18c0*/  CS2R R14, SRZ ;  /* 0x00000000000e7805 */ /* 0x001fe2000001ff00 */
[----:B------:R-:W-:Y:S01]  /*18d0*/  HFMA2 R4, -RZ, RZ, 0, 0 ;  /* 0x00000000ff047431 */ /* 0x000fe200000001ff */
[----:B------:R-:W-:Y:S02]  /*18e0*/  CS2R R2, SRZ ;  /* 0x0000000000027805 */ /* 0x000fe4000001ff00 */
[----:B------:R-:W-:Y:S02]  /*18f0*/  MOV R19, RZ ;  /* 0x000000ff00137202 */ /* 0x000fe40000000f00 */
[----:B------:R-:W-:-:S07]  /*1900*/  CS2R R16, SRZ ;  /* 0x0000000000107805 */ /* 0x000fce000001ff00 */
.L_x_150:
[----:B------:R-:W0:Y:S01]  /*1910*/  S2R R0, SR_TID.X ;  /* 0x0000000000007919 */ /* 0x000e220000002100 */
[----:B------:R-:W0:Y:S01]  /*1920*/  LDC.64 R64, c[0x0][0x3a8] ;  /* 0x0000ea00ff407b82 */ /* 0x000e220000000a00 */
[----:B------:R-:W-:Y:S02]  /*1930*/  IMAD R5, R59, 0x480, RZ ;  /* 0x000004803b057824 */ /* 0x000fe400078e02ff */
[----:B0-----:R-:W-:-:S04]  /*1940*/  IMAD.WIDE.U32 R64, R0, 0x4, R64 ;  /* 0x0000000400407825 */ /* 0x001fc800078e0040 */
[----:B------:R-:W-:-:S05]  /*1950*/  IMAD.WIDE.U32 R64, R5, 0x4, R64 ;  /* 0x0000000405407825 */ /* 0x000fca00078e0040 */
        /* <DEDUP_REMOVED lines=12> */
[----:B------:R-:W0:Y:S01]  /*1a20*/  S2R R6, SR_CgaCtaId ;  /* 0x0000000000067919 */ /* 0x000e220000008800 */
[----:B------:R-:W-:-:S04]  /*1a30*/  MOV R5, 0x400 ;  /* 0x0000040000057802 */ /* 0x000fc80000000f00 */
[----:B0-----:R-:W-:-:S04]  /*1a40*/  LEA R6, R6, R5, 0x18 ;  /* 0x0000000506067211 */ /* 0x001fc800078ec0ff */
[----:B------:R-:W-:-:S05]  /*1a50*/  LEA R61, R59, R6, 0x2 ;  /* 0x000000063b3d7211 */ /* 0x000fca00078e10ff */
[----:B------:R-:W2:Y:S04]  /*1a60*/  LDS.64 R48, [R61+0x200] ;  /* 0x000200003d307984 */ /* 0x000ea80000000a00 */
[----:B------:R-:W0:Y:S04]  /*1a70*/  LDS.64 R46, [R61+0x400] ;  /* 0x000400003d2e7984 */ /* 0x000e280000000a00 */
[----:B------:R-:W1:Y:S04]  /*1a80*/  LDS.64 R6, [R61+0x600] ;  /* 0x000600003d067984 */ /* 0x000e680000000a00 */
[----:B------:R-:W1:Y:S04]  /*1a90*/  LDS.64 R44, [R61+0x800] ;  /* 0x000800003d2c7984 */ /* 0x000e680000000a00 */
[----:B------:R-:W1:Y:S04]  /*1aa0*/  LDS.64 R42, [R61+0xa00] ;  /* 0x000a00003d2a7984 */ /* 0x000e680000000a00 */
[----:B------:R-:W4:Y:S04]  /*1ab0*/  LDS.64 R40, [R61+0xc00] ;  /* 0x000c00003d287984 */ /* 0x000f280000000a00 */
[----:B------:R-:W4:Y:S04]  /*1ac0*/  LDS.64 R50, [R61] ;  /* 0x000000003d327984 */ /* 0x000f280000000a00 */
[----:B------:R-:W4:Y:S04]  /*1ad0*/  LDS.64 R36, [R61+0xe00] ;  /* 0x000e00003d247984 */ /* 0x000f280000000a00 */
[----:B------:R-:W-:Y:S04]  /*1ae0*/  LDS.64 R34, [R61+0x1000] ;  /* 0x001000003d227984 */ /* 0x000fe80000000a00 */
[----:B------:R-:W-:Y:S04]  /*1af0*/  LDS.64 R20, [R61+0x1400] ;  /* 0x001400003d147984 */ /* 0x000fe80000000a00 */
[----:B------:R-:W-:Y:S04]  /*1b00*/  LDS.64 R32, [R61+0x1200] ;  /* 0x001200003d207984 */ /* 0x000fe80000000a00 */
[----:B------:R-:W4:Y:S04]  /*1b10*/  LDS.64 R38, [R61+0x1a00] ;  /* 0x001a00003d267984 */ /* 0x000f280000000a00 */
[----:B------:R-:W4:Y:S04]  /*1b20*/  LDS.64 R30, [R61+0x1c00] ;  /* 0x001c00003d1e7984 */ /* 0x000f280000000a00 */
[----:B------:R-:W-:Y:S04]  /*1b30*/  LDS.64 R28, [R61+0x1e00] ;  /* 0x001e00003d1c7984 */ /* 0x000fe80000000a00 */
[----:B------:R-:W4:Y:S04]  /*1b40*/  LDS.64 R26, [R61+0x2000] ;  /* 0x002000003d1a7984 */ /* 0x000f280000000a00 */
[----:B------:R-:W-:Y:S04]  /*1b50*/  LDS.64 R24, [R61+0x2200] ;  /* 0x002200003d187984 */ /* 0x000fe80000000a00 */
[----:B------:R-:W-:Y:S01]  /*1b60*/  LDS.64 R22, [R61+0x2400] ;  /* 0x002400003d167984 */ /* 0x000fe20000000a00 */
[-C--:B--2---:R-:W-:Y:S01]  /*1b70*/  FFMA R5, R48, R13.reuse, R16 ;  /* 0x0000000d30057223 */ /* 0x084fe20000000010 */
[----:B0-----:R-:W-:-:S03]  /*1b80*/  FFMA R15, R46, R13, R15 ;  /* 0x0000000d2e0f7223 */ /* 0x001fc6000000000f */
[-C--:B---3--:R-:W-:Y:S01]  /*1b90*/  FFMA R16, R46, R12.reuse, R5 ;  /* 0x0000000c2e107223 */ /* 0x088fe20000000005 */
[CC--:B-1----:R-:W-:Y:S01]  /*1ba0*/  FFMA R5, R6.reuse, R13.reuse, R4 ;  /* 0x0000000d06057223 */ /* 0x0c2fe20000000004 */
[-C--:B------:R-:W-:Y:S01]  /*1bb0*/  FFMA R4, R6, R12.reuse, R15 ;  /* 0x0000000c06047223 */ /* 0x080fe2000000000f */
[CC--:B------:R-:W-:Y:S02]  /*1bc0*/  FFMA R15, R44.reuse, R13.reuse, R2 ;  /* 0x0000000d2c0f7223 */ /* 0x0c0fe40000000002 */
[-C--:B------:R-:W-:Y:S01]  /*1bd0*/  FFMA R5, R44, R12.reuse, R5 ;  /* 0x0000000c2c057223 */ /* 0x080fe20000000005 */
[C---:B------:R-:W-:Y:S01]  /*1be0*/  FFMA R19, R42.reuse, R13, R19 ;  /* 0x0000000d2a137223 */ /* 0x040fe20000000013 */
[-C--:B------:R-:W-:Y:S01]  /*1bf0*/  FFMA R2, R42, R12.reuse, R15 ;  /* 0x0000000c2a027223 */ /* 0x080fe2000000000f */
[-C--:B----4-:R-:W-:Y:S01]  /*1c00*/  FFMA R6, R6, R11.reuse, R16 ;  /* 0x0000000b06067223 */ /* 0x090fe20000000010 */
[-C--:B------:R-:W-:Y:S01]  /*1c10*/  FFMA R44, R44, R11.reuse, R4 ;  /* 0x0000000b2c2c7223 */ /* 0x080fe20000000004 */
[----:B------:R-:W-:Y:S01]  /*1c20*/  FFMA R42, R42, R11, R5 ;  /* 0x0000000b2a2a7223 */ /* 0x000fe20000000005 */
[C---:B------:R-:W-:Y:S01]  /*1c30*/  FFMA R15, R40.reuse, R13, R3 ;  /* 0x0000000d280f7223 */ /* 0x040fe20000000003 */
[----:B------:R-:W0:Y:S01]  /*1c40*/  LDS.64 R4, [R61+0x1600] ;  /* 0x001600003d047984 */ /* 0x000e220000000a00 */
[C---:B------:R-:W-:Y:S01]  /*1c50*/  FFMA R16, R40.reuse, R12, R19 ;  /* 0x0000000c28107223 */ /* 0x040fe20000000013 */
[----:B------:R-:W-:-:S02]  /*1c60*/  FFMA R40, R40, R11, R2 ;  /* 0x0000000b28287223 */ /* 0x000fc40000000002 */
[----:B------:R-:W1:Y:S01]  /*1c70*/  LDS.64 R2, [R61+0x1800] ;  /* 0x001800003d027984 */ /* 0x000e620000000a00 */
[-C--:B------:R-:W-:Y:S01]  /*1c80*/  FFMA R17, R50, R13.reuse, R17 ;  /* 0x0000000d32117223 */ /* 0x080fe20000000011 */
[C---:B------:R-:W-:Y:S01]  /*1c90*/  FFMA R13, R36.reuse, R13, R14 ;  /* 0x0000000d240d7223 */ /* 0x040fe2000000000e */
[----:B------:R-:W-:Y:S01]  /*1ca0*/  FFMA R15, R36, R12, R15 ;  /* 0x0000000c240f7223 */ /* 0x000fe2000000000f */
[----:B------:R-:W-:Y:S01]  /*1cb0*/  FFMA R42, R38, R10, R42 ;  /* 0x0000000a262a7223 */ /* 0x000fe2000000002a */
[-C--:B------:R-:W-:Y:S01]  /*1cc0*/  FFMA R48, R48, R12.reuse, R17 ;  /* 0x0000000c30307223 */ /* 0x080fe20000000011 */
[----:B------:R-:W-:Y:S01]  /*1cd0*/  FFMA R13, R34, R12, R13 ;  /* 0x0000000c220d7223 */ /* 0x000fe2000000000d */
[----:B------:R-:W2:Y:S02]  /*1ce0*/  LDS.64 R18, [R61+0x2600] ;  /* 0x002600003d127984 */ /* 0x000ea40000000a00 */
[-C--:B------:R-:W-:Y:S01]  /*1cf0*/  FFMA R46, R46, R11.reuse, R48 ;  /* 0x0000000b2e2e7223 */ /* 0x080fe20000000030 */
[-C--:B------:R-:W-:Y:S01]  /*1d00*/  FFMA R36, R36, R11.reuse, R16 ;  /* 0x0000000b24247223 */ /* 0x080fe20000000010 */
[-C--:B------:R-:W-:Y:S01]  /*1d10*/  FFMA R34, R34, R11.reuse, R15 ;  /* 0x0000000b22227223 */ /* 0x080fe2000000000f */
[----:B------:R-:W-:Y:S01]  /*1d20*/  FFMA R32, R32, R11, R13 ;  /* 0x0000000b20207223 */ /* 0x000fe2000000000d */
[-C--:B------:R-:W-:Y:S01]  /*1d30*/  FFMA R20, R20, R10.reuse, R46 ;  /* 0x0000000a14147223 */ /* 0x080fe2000000002e */
[-C--:B------:R-:W-:Y:S01]  /*1d40*/  FFMA R40, R30, R10.reuse, R40 ;  /* 0x0000000a1e287223 */ /* 0x080fe20000000028 */
[-C--:B------:R-:W-:Y:S01]  /*1d50*/  FFMA R34, R26, R10.reuse, R34 ;  /* 0x0000000a1a227223 */ /* 0x080fe20000000022 */
[----:B------:R-:W3:Y:S02]  /*1d60*/  LDS.64 R16, [R61+0x2800] ;  /* 0x002800003d107984 */ /* 0x000ee40000000a00 */
[-C--:B------:R-:W-:Y:S01]  /*1d70*/  FFMA R15, R28, R9.reuse, R40 ;  /* 0x000000091c0f7223 */ /* 0x080fe20000000028 */
[CC--:B0-----:R-:W-:Y:S01]  /*1d80*/  FFMA R6, R4.reuse, R10.reuse, R6 ;  /* 0x0000000a04067223 */ /* 0x0c1fe20000000006 */
[----:B------:R-:W-:Y:S01]  /*1d90*/  FFMA R11, R4, R9, R20 ;  /* 0x00000009040b7223 */ /* 0x000fe20000000014 */
[----:B-1----:R-:W-:-:S02]  /*1da0*/  FFMA R44, R2, R10, R44 ;  /* 0x0000000a022c7223 */ /* 0x002fc4000000002c */
[CC--:B------:R-:W-:Y:S01]  /*1db0*/  FFMA R13, R2.reuse, R9.reuse, R6 ;  /* 0x00000009020d7223 */ /* 0x0c0fe20000000006 */
[-C--:B------:R-:W-:Y:S01]  /*1dc0*/  FFMA R2, R2, R8.reuse, R11 ;  /* 0x0000000802027223 */ /* 0x080fe2000000000b */
[CC--:B------:R-:W-:Y:S02]  /*1dd0*/  FFMA R11, R38.reuse, R9.reuse, R44 ;  /* 0x00000009260b7223 */ /* 0x0c0fe4000000002c */
[-C--:B------:R-:W-:Y:S01]  /*1de0*/  FFMA R38, R38, R8.reuse, R13 ;  /* 0x0000000826267223 */ /* 0x080fe2000000000d */
[CC--:B------:R-:W-:Y:S01]  /*1df0*/  FFMA R13, R30.reuse, R9.reuse, R42 ;  /* 0x000000091e0d7223 */ /* 0x0c0fe2000000002a */
[----:B------:R-:W-:Y:S01]  /*1e00*/  FFMA R30, R30, R8, R11 ;  /* 0x000000081e1e7223 */ /* 0x000fe2000000000b */
[C---:B------:R-:W-:Y:S02]  /*1e10*/  FFMA R11, R28.reuse, R10, R36 ;  /* 0x0000000a1c0b7223 */ /* 0x040fe40000000024 */
[----:B------:R-:W-:Y:S01]  /*1e20*/  FFMA R28, R28, R8, R13 ;  /* 0x000000081c1c7223 */ /* 0x000fe2000000000d */
[----:B------:R-:W-:Y:S01]  /*1e30*/  FFMA R13, R24, R10, R32 ;  /* 0x0000000a180d7223 */ /* 0x000fe20000000020 */
[CC--:B------:R-:W-:Y:S01]  /*1e40*/  FFMA R11, R26.reuse, R9.reuse, R11 ;  /* 0x000000091a0b7223 */ /* 0x0c0fe2000000000b */
[----:B------:R-:W-:Y:S01]  /*1e50*/  FFMA R26, R26, R8, R15 ;  /* 0x000000081a1a7223 */ /* 0x000fe2000000000f */
[-C--:B------:R-:W-:Y:S01]  /*1e60*/  FFMA R15, R24, R9.reuse, R34 ;  /* 0x00000009180f7223 */ /* 0x080fe20000000022 */
[----:B------:R-:W-:-:S02]  /*1e70*/  FFMA R9, R22, R9, R13 ;  /* 0x0000000916097223 */ /* 0x000fc4000000000d */
[----:B------:R-:W0:Y:S01]  /*1e80*/  LDS.64 R12, [R61+0x2c00] ;  /* 0x002c00003d0c7984 */ /* 0x000e220000000a00 */
[----:B------:R-:W-:-:S03]  /*1e90*/  FFMA R22, R22, R8, R15 ;  /* 0x0000000816167223 */ /* 0x000fc6000000000f */
[----:B------:R-:W1:Y:S01]  /*1ea0*/  LDS.64 R14, [R61+0x2a00] ;  /* 0x002a00003d0e7984 */ /* 0x000e620000000a00 */
[----:B------:R-:W-:-:S03]  /*1eb0*/  FFMA R24, R24, R8, R11 ;  /* 0x0000000818187223 */ /* 0x000fc6000000000b */
[----:B------:R-:W4:Y:S01]  /*1ec0*/  LDS.64 R10, [R61+0x2e00] ;  /* 0x002e00003d0a7984 */ /* 0x000f220000000a00 */
[----:B--2---:R-:W-:Y:S01]  /*1ed0*/  FFMA R18, R18, R8, R9 ;  /* 0x0000000812127223 */ /* 0x004fe20000000009 */
[-C--:B---3--:R-:W-:Y:S02]  /*1ee0*/  FFMA R9, R16, R62.reuse, R2 ;  /* 0x0000003e10097223 */ /* 0x088fe40000000002 */
[----:B------:R-:W2:Y:S01]  /*1ef0*/  LDG.E.CONSTANT R2, desc[UR10][R64.64+0x1800] ;  /* 0x0018000a40027981 */ /* 0x000ea2000c1e9900 */
[-C--:B0-----:R-:W-:Y:S01]  /*1f00*/  FFMA R69, R12, R62.reuse, R30 ;  /* 0x0000003e0c457223 */ /* 0x081fe2000000001e */
[----:B-1----:R-:W-:-:S04]  /*1f10*/  FFMA R67, R14, R62, R38 ;  /* 0x0000003e0e437223 */ /* 0x002fc80000000026 */
[----:B------:R-:W-:Y:S01]  /*1f20*/  FFMA R67, R12, R60, R67 ;  /* 0x0000003c0c437223 */ /* 0x000fe20000000043 */
[C---:B----4-:R-:W-:Y:S01]  /*1f30*/  FFMA R63, R10.reuse, R62, R28 ;  /* 0x0000003e0a3f7223 */ /* 0x050fe2000000001c */
[C---:B------:R-:W-:Y:S02]  /*1f40*/  FFMA R69, R10.reuse, R60, R69 ;  /* 0x0000003c0a457223 */ /* 0x040fe40000000045 */
[----:B------:R-:W-:Y:S02]  /*1f50*/  FFMA R4, R10, R58, R67 ;  /* 0x0000003a0a047223 */ /* 0x000fe40000000043 */
[----:B------:R-:W3:Y:S01]  /*1f60*/  LDG.E.CONSTANT R10, desc[UR10][R64.64+0x1a00] ;  /* 0x001a000a400a7981 */ /* 0x000ee2000c1e9900 */
[----:B------:R-:W-:-:S04]  /*1f70*/  FFMA R9, R14, R60, R9 ;  /* 0x0000003c0e097223 */ /* 0x000fc80000000009 */
[----:B------:R-:W-:Y:S02]  /*1f80*/  FFMA R12, R12, R58, R9 ;  /* 0x0000003a0c0c7223 */ /* 0x000fe40000000009 */
[----:B------:R-:W0:Y:S02]  /*1f90*/  LDS.64 R8, [R61+0x3000] ;  /* 0x003000003d087984 */ /* 0x000e240000000a00 */
[----:B------:R-:W-:Y:S02]  /*1fa0*/  FFMA R6, R51, R57, R12 ;  /* 0x0000003933067223 */ /* 0x000fe4000000000c */
[----:B------:R-:W1:Y:S02]  /*1fb0*/  LDS.64 R50, [R61+0x3200] ;  /* 0x003200003d327984 */ /* 0x000e640000000a00 */
[----:B------:R-:W-:Y:S02]  /*1fc0*/  FFMA R6, R49, R56, R6 ;  /* 0x0000003831067223 */ /* 0x000fe40000000006 */
[----:B------:R-:W4:Y:S02]  /*1fd0*/  LDG.E.CONSTANT R12, desc[UR10][R64.64+0x1e00] ;  /* 0x001e000a400c7981 */ /* 0x000f24000c1e9900 */
[----:B------:R-:W-:Y:S01]  /*1fe0*/  FFMA R6, R47, R55, R6 ;  /* 0x000000372f067223 */ /* 0x000fe20000000006 */
[C---:B0-----:R-:W-:Y:S01]  /*1ff0*/  FFMA R67, R8.reuse, R62, R26 ;  /* 0x0000003e08437223 */ /* 0x041fe2000000001a */
[C---:B------:R-:W-:Y:S01]  /*2000*/  FFMA R63, R8.reuse, R60, R63 ;  /* 0x0000003c083f7223 */ /* 0x040fe2000000003f */
[----:B------:R-:W-:Y:S01]  /*2010*/  FFMA R8, R8, R58, R69 ;  /* 0x0000003a08087223 */ /* 0x000fe20000000045 */
[----:B------:R-:W-:-:S03]  /*2020*/  FFMA R69, R49, R57, R4 ;  /* 0x0000003931457223 */ /* 0x000fc60000000004 */
[C---:B------:R-:W-:Y:S01]  /*2030*/  FFMA R26, R47.reuse, R57, R8 ;  /* 0x000000392f1a7223 */ /* 0x040fe20000000008 */
[----:B------:R-:W-:Y:S01]  /*2040*/  FFMA R4, R47, R56, R69 ;  /* 0x000000382f047223 */ /* 0x000fe20000000045 */
[----:B------:R-:W4:Y:S04]  /*2050*/  LDG.E.CONSTANT R8, desc[UR10][R64.64+0x1c00] ;  /* 0x001c000a40087981 */ /* 0x000f28000c1e9900 */
[----:B------:R-:W0:Y:S01]  /*2060*/  LDS.64 R46, [R61+0x3400] ;  /* 0x003400003d2e7984 */ /* 0x000e220000000a00 */
[C---:B-1----:R-:W-:Y:S01]  /*2070*/  FFMA R14, R50.reuse, R62, R24 ;  /* 0x0000003e320e7223 */ /* 0x042fe20000000018 */
[----:B------:R-:W-:Y:S01]  /*2080*/  FFMA R16, R50, R60, R67 ;  /* 0x0000003c32107223 */ /* 0x000fe20000000043 */
[C---:B0-----:R-:W-:Y:S02]  /*2090*/  FFMA R22, R46.reuse, R62, R22 ;  /* 0x0000003e2e167223 */ /* 0x041fe40000000016 */
[C---:B------:R-:W-:Y:S01]  /*20a0*/  FFMA R14, R46.reuse, R60, R14 ;  /* 0x0000003c2e0e7223 */ /* 0x040fe2000000000e */
[----:B------:R-:W-:-:S02]  /*20b0*/  FFMA R46, R46, R58, R16 ;  /* 0x0000003a2e2e7223 */ /* 0x000fc40000000010 */
[----:B------:R-:W4:Y:S04]  /*20c0*/  LDG.E.CONSTANT R16, desc[UR10][R64.64+0x2000] ;  /* 0x0020000a40107981 */ /* 0x000f28000c1e9900 */
[----:B------:R0:W4:Y:S01]  /*20d0*/  LDG.E.CONSTANT R64, desc[UR10][R64.64+0x2200] ;  /* 0x0022000a40407981 */ /* 0x000122000c1e9900 */
[----:B------:R-:W-:Y:S01]  /*20e0*/  FFMA R24, R50, R58, R63 ;  /* 0x0000003a32187223 */ /* 0x000fe2000000003f */
[C---:B------:R-:W-:Y:S01]  /*20f0*/  FFMA R26, R7.reuse, R56, R26 ;  /* 0x00000038071a7223 */ /* 0x040fe2000000001a */
[C---:B------:R-:W-:Y:S02]  /*2100*/  FFMA R4, R7.reuse, R55, R4 ;  /* 0x0000003707047223 */ /* 0x040fe40000000004 */
[----:B------:R-:W-:Y:S01]  /*2110*/  FFMA R24, R7, R57, R24 ;  /* 0x0000003907187223 */ /* 0x000fe20000000018 */
[----:B------:R-:W-:-:S03]  /*2120*/  FFMA R26, R45, R55, R26 ;  /* 0x000000372d1a7223 */ /* 0x000fc6000000001a */
[C---:B------:R-:W-:Y:S01]  /*2130*/  FFMA R24, R45.reuse, R56, R24 ;  /* 0x000000382d187223 */ /* 0x040fe20000000018 */
[----:B------:R-:W-:-:S03]  /*2140*/  FFMA R45, R45, R57, R46 ;  /* 0x000000392d2d7223 */ /* 0x000fc6000000002e */
[----:B------:R-:W-:Y:S01]  /*2150*/  FFMA R24, R43, R55, R24 ;  /* 0x000000372b187223 */ /* 0x000fe20000000018 */
[----:B------:R-:W-:-:S04]  /*2160*/  IADD3 R59, PT, PT, R59, 0x2, RZ ;  /* 0x000000023b3b7810 */ /* 0x000fc80007ffe0ff */
[----:B------:R-:W-:Y:S01]  /*2170*/  ISETP.GE.U32.AND P0, PT, R59, 0x80, PT ;  /* 0x000000803b00780c */ /* 0x000fe20003f06070 */
[-C--:B--2---:R-:W-:Y:S02]  /*2180*/  FFMA R21, R21, R2.reuse, R6 ;  /* 0x0000000215157223 */ /* 0x084fe40000000006 */
[----:B------:R-:W1:Y:S01]  /*2190*/  LDS.64 R6, [R61+0x3600] ;  /* 0x003600003d067984 */ /* 0x000e620000000a00 */
[C---:B------:R-:W-:Y:S01]  /*21a0*/  FFMA R49, R5.reuse, R2, R4 ;  /* 0x0000000205317223 */ /* 0x040fe20000000004 */
[----:B---3--:R-:W-:Y:S02]  /*21b0*/  FFMA R63, R5, R10, R21 ;  /* 0x0000000a053f7223 */ /* 0x008fe40000000015 */
[----:B------:R-:W0:Y:S01]  /*21c0*/  LDS.64 R4, [R61+0x3800] ;  /* 0x003800003d047984 */ /* 0x000e220000000a00 */
[C---:B-1----:R-:W-:Y:S01]  /*21d0*/  FFMA R21, R6.reuse, R62, R18 ;  /* 0x0000003e06157223 */ /* 0x042fe20000000012 */
[----:B------:R-:W-:-:S03]  /*21e0*/  FFMA R67, R6, R60, R22 ;  /* 0x0000003c06437223 */ /* 0x000fc60000000016 */
[C---:B0-----:R-:W-:Y:S02]  /*21f0*/  FFMA R65, R4.reuse, R60, R21 ;  /* 0x0000003c04417223 */ /* 0x041fe40000000015 */
[----:B------:R-:W0:Y:S01]  /*2200*/  LDS.64 R20, [R61+0x3a00] ;  /* 0x003a00003d147984 */ /* 0x000e220000000a00 */
[-C--:B------:R-:W-:Y:S01]  /*2210*/  FFMA R4, R4, R58.reuse, R67 ;  /* 0x0000003a04047223 */ /* 0x080fe20000000043 */
[----:B------:R-:W-:Y:S01]  /*2220*/  FFMA R14, R6, R58, R14 ;  /* 0x0000003a060e7223 */ /* 0x000fe2000000000e */
[-C--:B------:R-:W-:Y:S02]  /*2230*/  FFMA R6, R43, R56.reuse, R45 ;  /* 0x000000382b067223 */ /* 0x080fe4000000002d */
[-C--:B------:R-:W-:Y:S01]  /*2240*/  FFMA R4, R41, R57.reuse, R4 ;  /* 0x0000003929047223 */ /* 0x080fe20000000004 */
[----:B------:R-:W-:Y:S01]  /*2250*/  FFMA R43, R43, R57, R14 ;  /* 0x000000392b2b7223 */ /* 0x000fe2000000000e */
[----:B------:R-:W-:Y:S02]  /*2260*/  FFMA R22, R41, R55, R6 ;  /* 0x0000003729167223 */ /* 0x000fe40000000006 */
[-C--:B------:R-:W-:Y:S01]  /*2270*/  FFMA R14, R37, R56.reuse, R4 ;  /* 0x00000038250e7223 */ /* 0x080fe20000000004 */
[----:B------:R-:W-:-:S03]  /*2280*/  FFMA R6, R41, R56, R43 ;  /* 0x0000003829067223 */ /* 0x000fc6000000002b */
[-C--:B------:R-:W-:Y:S01]  /*2290*/  FFMA R14, R35, R55.reuse, R14 ;  /* 0x00000037230e7223 */ /* 0x080fe2000000000e */
[----:B------:R-:W-:Y:S01]  /*22a0*/  FFMA R6, R37, R55, R6 ;  /* 0x0000003725067223 */ /* 0x000fe20000000006 */
[C---:B------:R-:W-:Y:S01]  /*22b0*/  FFMA R69, R3.reuse, R2, R26 ;  /* 0x0000000203457223 */ /* 0x040fe2000000001a */
[C---:B------:R-:W-:Y:S01]  /*22c0*/  FFMA R49, R3.reuse, R10, R49 ;  /* 0x0000000a03317223 */ /* 0x040fe20000000031 */
[----:B----4-:R-:W-:Y:S01]  /*22d0*/  FFMA R18, R3, R8, R63 ;  /* 0x0000000803127223 */ /* 0x010fe2000000003f */
[-C--:B------:R-:W-:Y:S01]  /*22e0*/  FFMA R3, R39, R2.reuse, R24 ;  /* 0x0000000227037223 */ /* 0x080fe20000000018 */
[-C--:B------:R-:W-:Y:S01]  /*22f0*/  FFMA R14, R27, R2.reuse, R14 ;  /* 0x000000021b0e7223 */ /* 0x080fe2000000000e */
[----:B------:R-:W-:Y:S01]  /*2300*/  FFMA R6, R29, R2, R6 ;  /* 0x000000021d067223 */ /* 0x000fe20000000006 */
[----:B0-----:R-:W-:-:S04]  /*2310*/  FFMA R20, R20, R58, R65 ;  /* 0x0000003a14147223 */ /* 0x001fc80000000041 */
[----:B------:R-:W-:-:S04]  /*2320*/  FFMA R20, R37, R57, R20 ;  /* 0x0000003925147223 */ /* 0x000fc80000000014 */
[----:B------:R-:W-:-:S04]  /*2330*/  FFMA R20, R35, R56, R20 ;  /* 0x0000003823147223 */ /* 0x000fc80000000014 */
[----:B------:R-:W-:Y:S01]  /*2340*/  FFMA R20, R33, R55, R20 ;  /* 0x0000003721147223 */ /* 0x000fe20000000014 */
[----:B------:R-:W-:-:S03]  /*2350*/  FFMA R33, R31, R2, R22 ;  /* 0x000000021f217223 */ /* 0x000fc60000000016 */
[----:B------:R-:W-:Y:S01]  /*2360*/  FFMA R20, R25, R2, R20 ;  /* 0x0000000219147223 */ /* 0x000fe20000000014 */
        /* <DEDUP_REMOVED lines=37> */
[----:B------:R-:W-:Y:S06]  /*25c0*/  @!P0 BRA `(.L_x_150) ;  /* 0xfffffff000d08947 */ /* 0x000fec000383ffff */
[----:B------:R-:W0:Y:S01]  /*25d0*/  S2UR UR9, SR_CTAID.X ;  /* 0x00000000000979c3 */ /* 0x000e220000002500 */
[C---:B-----5:R-:W-:Y:S01]  /*25e0*/  FADD R15, R54.reuse, R15 ;  /* 0x0000000f360f7221 */ /* 0x060fe20000000000 */
[C---:B------:R-:W-:Y:S01]  /*25f0*/  FADD R8, R54.reuse, R4 ;  /* 0x0000000436087221 */ /* 0x040fe20000000000 */
[C---:B------:R-:W-:Y:S01]  /*2600*/  FADD R10, R54.reuse, R2 ;  /* 0x00000002360a7221 */ /* 0x040fe20000000000 */
[C---:B------:R-:W-:Y:S01]  /*2610*/  FADD R16, R54.reuse, R16 ;  /* 0x0000001036107221 */ /* 0x040fe20000000000 */
[----:B------:R-:W1:Y:S01]  /*2620*/  LDCU.64 UR12, c[0x0][0x388] ;  /* 0x00007100ff0c77ac */ /* 0x000e620008000a00 */
[-C--:B------:R-:W-:Y:S01]  /*2630*/  FMNMX R7, RZ, R15.reuse, !PT ;  /* 0x0000000fff077209 */ /* 0x080fe20007800000 */
[C---:B------:R-:W-:Y:S01]  /*2640*/  FADD R19, R54.reuse, R19 ;  /* 0x0000001336137221 */ /* 0x040fe20000000000 */
[----:B------:R-:W2:Y:S01]  /*2650*/  LDC R9, c[0x0][0x390] ;  /* 0x0000e400ff097b82 */ /* 0x000ea20000000800 */
[----:B------:R-:W-:Y:S01]  /*2660*/  FMNMX R4, RZ, R15, PT ;  /* 0x0000000fff047209 */ /* 0x000fe20003800000 */
[C---:B------:R-:W-:Y:S01]  /*2670*/  FADD R14, R54.reuse, R14 ;  /* 0x0000000e360e7221 */ /* 0x040fe20000000000 */
[----:B------:R-:W-:Y:S01]  /*2680*/  FMNMX R23, RZ, R8, !PT ;  /* 0x00000008ff177209 */ /* 0x000fe20007800000 */
[----:B------:R-:W-:Y:S01]  /*2690*/  FADD R17, R54, R17 ;  /* 0x0000001136117221 */ /* 0x000fe20000000000 */
[----:B------:R-:W-:Y:S01]  /*26a0*/  FMNMX R25, RZ, R10, !PT ;  /* 0x0000000aff197209 */ /* 0x000fe20007800000 */
[----:B------:R-:W-:Y:S01]  /*26b0*/  FFMA R7, R4, 0.10000000149011611938, R7 ;  /* 0x3dcccccd04077823 */ /* 0x000fe20000000007 */
[----:B------:R-:W-:Y:S01]  /*26c0*/  FMNMX R8, RZ, R8, PT ;  /* 0x00000008ff087209 */ /* 0x000fe20003800000 */
[----:B------:R-:W-:Y:S01]  /*26d0*/  FADD R4, R54, R3 ;  /* 0x0000000336047221 */ /* 0x000fe20000000000 */
[----:B------:R-:W-:-:S02]  /*26e0*/  FMNMX R10, RZ, R10, PT ;  /* 0x0000000aff0a7209 */ /* 0x000fc40003800000 */
[-C--:B------:R-:W-:Y:S01]  /*26f0*/  FMNMX R6, RZ, R16.reuse, !PT ;  /* 0x00000010ff067209 */ /* 0x080fe20007800000 */
[----:B------:R-:W-:Y:S01]  /*2700*/  FFMA R23, R8, 0.10000000149011611938, R23 ;  /* 0x3dcccccd08177823 */ /* 0x000fe20000000017 */
[----:B------:R-:W-:Y:S01]  /*2710*/  FMNMX R5, RZ, R16, PT ;  /* 0x00000010ff057209 */ /* 0x000fe20003800000 */
[----:B------:R-:W-:Y:S01]  /*2720*/  FFMA R25, R10, 0.10000000149011611938, R25 ;  /* 0x3dcccccd0a197823 */ /* 0x000fe20000000019 */
[-C--:B------:R-:W-:Y:S01]  /*2730*/  FMNMX R3, RZ, R19.reuse, !PT ;  /* 0x00000013ff037209 */ /* 0x080fe20007800000 */
[----:B0-----:R-:W-:Y:S01]  /*2740*/  UIMAD UR5, UR9, UR14, UR4 ;  /* 0x0000000e090572a4 */ /* 0x001fe2000f8e0204 */
[----:B------:R-:W-:Y:S01]  /*2750*/  FMNMX R8, RZ, R19, PT ;  /* 0x00000013ff087209 */ /* 0x000fe20003800000 */
[----:B------:R-:W-:Y:S01]  /*2760*/  FFMA R6, R5, 0.10000000149011611938, R6 ;  /* 0x3dcccccd05067823 */ /* 0x000fe20000000006 */
[-C--:B------:R-:W-:Y:S01]  /*2770*/  FMNMX R27, RZ, R4.reuse, !PT ;  /* 0x00000004ff1b7209 */ /* 0x080fe20007800000 */
[----:B------:R-:W-:Y:S01]  /*2780*/  UIADD3 UR6, UPT, UPT, UR5, 0x2, URZ ;  /* 0x0000000205067890 */ /* 0x000fe2000fffe0ff */
[----:B------:R-:W-:Y:S01]  /*2790*/  FMNMX R10, RZ, R4, PT ;  /* 0x00000004ff0a7209 */ /* 0x000fe20003800000 */
[----:B------:R-:W-:Y:S01]  /*27a0*/  FFMA R3, R8, 0.10000000149011611938, R3 ;  /* 0x3dcccccd08037823 */ /* 0x000fe20000000003 */
[-C--:B------:R-:W-:Y:S01]  /*27b0*/  FMNMX R5, RZ, R14.reuse, !PT ;  /* 0x0000000eff057209 */ /* 0x080fe20007800000 */
[C---:B--2---:R-:W-:Y:S01]  /*27c0*/  IMAD R4, R9.reuse, UR5, RZ ;  /* 0x0000000509047c24 */ /* 0x044fe2000f8e02ff */
[----:B------:R-:W-:Y:S01]  /*27d0*/  FMNMX R14, RZ, R14, PT ;  /* 0x0000000eff0e7209 */ /* 0x000fe20003800000 */
[----:B------:R-:W-:Y:S01]  /*27e0*/  UIADD3 UR7, UPT, UPT, UR5, 0x3, URZ ;  /* 0x0000000305077890 */ /* 0x000fe2000fffe0ff */
[----:B------:R-:W-:Y:S01]  /*27f0*/  IMAD R15, R9, UR6, RZ ;  /* 0x00000006090f7c24 */ /* 0x000fe2000f8e02ff */
[----:B------:R-:W-:Y:S01]  /*2800*/  FMNMX R2, RZ, R17, !PT ;  /* 0x00000011ff027209 */ /* 0x000fe20007800000 */
[----:B------:R-:W-:Y:S01]  /*2810*/  FFMA R27, R10, 0.10000000149011611938, R27 ;  /* 0x3dcccccd0a1b7823 */ /* 0x000fe2000000001b */
[----:B------:R-:W-:Y:S01]  /*2820*/  IADD3 R8, P0, PT, R4, R0, RZ ;  /* 0x0000000004087210 */ /* 0x000fe20007f1e0ff */
[----:B------:R-:W-:Y:S01]  /*2830*/  FFMA R29, R14, 0.10000000149011611938, R5 ;  /* 0x3dcccccd0e1d7823 */ /* 0x000fe20000000005 */
[----:B------:R-:W-:Y:S01]  /*2840*/  IADD3 R5, PT, PT, R4, R9, RZ ;  /* 0x0000000904057210 */ /* 0x000fe20007ffe0ff */
[----:B------:R-:W-:Y:S01]  /*2850*/  UIADD3 UR6, UPT, UPT, UR5, 0x4, URZ ;  /* 0x0000000405067890 */ /* 0x000fe2000fffe0ff */
[----:B------:R-:W-:Y:S01]  /*2860*/  IADD3.X R11, PT, PT, RZ, RZ, RZ, P0, !PT ;  /* 0x000000ffff0b7210 */ /* 0x000fe200007fe4ff */
[----:B------:R-:W-:Y:S01]  /*2870*/  UIADD3 UR8, UPT, UPT, UR5, 0x5, URZ ;  /* 0x0000000505087890 */ /* 0x000fe2000fffe0ff */
[----:B-1----:R-:W-:-:S02]  /*2880*/  LEA R4, P0, R8, UR12, 0x2 ;  /* 0x0000000c08047c11 */ /* 0x002fc4000f8010ff */
[-C--:B------:R-:W-:Y:S02]  /*2890*/  IADD3 R13, P1, PT, R5, R0.reuse, RZ ;  /* 0x00000000050d7210 */ /* 0x080fe40007f3e0ff */
[----:B------:R-:W-:Y:S01]  /*28a0*/  LEA.HI.X R5, R8, UR13, R11, 0x2, P0 ;  /* 0x0000000d08057c11 */ /* 0x000fe200080f140b */
[----:B------:R-:W-:Y:S01]  /*28b0*/  IMAD R19, R9, UR8, RZ ;  /* 0x0000000809137c24 */ /* 0x000fe2000f8e02ff */
[----:B------:R-:W-:Y:S01]  /*28c0*/  IADD3 R8, P2, PT, R15, R0, RZ ;  /* 0x000000000f087210 */ /* 0x000fe20007f5e0ff */
[----:B------:R-:W-:Y:S01]  /*28d0*/  IMAD R15, R9, UR7, RZ ;  /* 0x00000007090f7c24 */ /* 0x000fe2000f8e02ff */
[----:B------:R-:W-:Y:S01]  /*28e0*/  IADD3.X R14, PT, PT, RZ, RZ, RZ, P1, !PT ;  /* 0x000000ffff0e7210 */ /* 0x000fe20000ffe4ff */
[----:B------:R-:W-:Y:S01]  /*28f0*/  UIADD3 UR7, UPT, UPT, UR5, 0x6, URZ ;  /* 0x0000000605077890 */ /* 0x000fe2000fffe0ff */
[----:B------:R-:W-:Y:S01]  /*2900*/  LEA R12, P0, R13, UR12, 0x2 ;  /* 0x0000000c0d0c7c11 */ /* 0x000fe2000f8010ff */
[----:B------:R-:W-:Y:S01]  /*2910*/  UIADD3 UR5, UPT, UPT, UR5, 0x7, URZ ;  /* 0x0000000705057890 */ /* 0x000fe2000fffe0ff */
[----:B------:R-:W-:-:S02]  /*2920*/  FMNMX R17, RZ, R17, PT ;  /* 0x00000011ff117209 */ /* 0x000fc40003800000 */
[----:B------:R-:W-:Y:S01]  /*2930*/  LEA.HI.X R13, R13, UR13, R14, 0x2, P0 ;  /* 0x0000000d0d0d7c11 */ /* 0x000fe200080f140e */
[----:B------:R-:W-:Y:S01]  /*2940*/  IMAD R21, R9, UR7, RZ ;  /* 0x0000000709157c24 */ /* 0x000fe2000f8e02ff */
[----:B------:R-:W-:Y:S01]  /*2950*/  IADD3.X R11, PT, PT, RZ, RZ, RZ, P2, !PT ;  /* 0x000000ffff0b7210 */ /* 0x000fe200017fe4ff */
[----:B------:R-:W-:Y:S01]  /*2960*/  FFMA R2, R17, 0.10000000149011611938, R2 ;  /* 0x3dcccccd11027823 */ /* 0x000fe20000000002 */
[C---:B------:R-:W-:Y:S01]  /*2970*/  LEA R10, P1, R8.reuse, UR12, 0x2 ;  /* 0x0000000c080a7c11 */ /* 0x040fe2000f8210ff */
[----:B------:R-:W-:Y:S01]  /*2980*/  IMAD R17, R9, UR6, RZ ;  /* 0x0000000609117c24 */ /* 0x000fe2000f8e02ff */
[----:B------:R-:W-:Y:S01]  /*2990*/  IADD3 R14, P0, PT, R15, R0, RZ ;  /* 0x000000000f0e7210 */ /* 0x000fe20007f1e0ff */
[----:B------:R-:W-:Y:S01]  /*29a0*/  IMAD R31, R9, UR5, RZ ;  /* 0x00000005091f7c24 */ /* 0x000fe2000f8e02ff */
[----:B------:R-:W-:Y:S01]  /*29b0*/  LEA.HI.X R11, R8, UR13, R11, 0x2, P1 ;  /* 0x0000000d080b7c11 */ /* 0x000fe200088f140b */
[----:B------:R2:W-:Y:S01]  /*29c0*/  STG.E desc[UR10][R4.64], R2 ;  /* 0x0000000204007986 */ /* 0x0005e2000c10190a */
[----:B------:R-:W-:-:S02]  /*29d0*/  IADD3.X R15, PT, PT, RZ, RZ, RZ, P0, !PT ;  /* 0x000000ffff0f7210 */ /* 0x000fc400007fe4ff */
[C---:B------:R-:W-:Y:S01]  /*29e0*/  LEA R8, P0, R14.reuse, UR12, 0x2 ;  /* 0x0000000c0e087c11 */ /* 0x040fe2000f8010ff */
[----:B------:R2:W-:Y:S03]  /*29f0*/  STG.E desc[UR10][R12.64], R6 ;  /* 0x000000060c007986 */ /* 0x0005e6000c10190a */
[----:B------:R-:W-:Y:S01]  /*2a00*/  LEA.HI.X R9, R14, UR13, R15, 0x2, P0 ;  /* 0x0000000d0e097c11 */ /* 0x000fe200080f140f */
[----:B------:R2:W-:Y:S01]  /*2a10*/  STG.E desc[UR10][R10.64], R7 ;  /* 0x000000070a007986 */ /* 0x0005e2000c10190a */
[-C--:B------:R-:W-:Y:S02]  /*2a20*/  IADD3 R15, P2, PT, R17, R0.reuse, RZ ;  /* 0x00000000110f7210 */ /* 0x080fe40007f5e0ff */
[-C--:B------:R-:W-:Y:S01]  /*2a30*/  IADD3 R17, P3, PT, R19, R0.reuse, RZ ;  /* 0x0000000013117210 */ /* 0x080fe20007f7e0ff */
[----:B------:R2:W-:Y:S01]  /*2a40*/  STG.E desc[UR10][R8.64], R23 ;  /* 0x0000001708007986 */ /* 0x0005e2000c10190a */
[----:B------:R-:W-:-:S02]  /*2a50*/  IADD3 R19, P0, PT, R21, R0, RZ ;  /* 0x0000000015137210 */ /* 0x000fc40007f1e0ff */
[----:B------:R-:W-:Y:S02]  /*2a60*/  IADD3 R21, P1, PT, R31, R0, RZ ;  /* 0x000000001f157210 */ /* 0x000fe40007f3e0ff */
[----:B------:R-:W-:Y:S02]  /*2a70*/  IADD3.X R28, PT, PT, RZ, RZ, RZ, P2, !PT ;  /* 0x000000ffff1c7210 */ /* 0x000fe400017fe4ff */
[----:B------:R-:W-:Y:S02]  /*2a80*/  LEA R14, P2, R15, UR12, 0x2 ;  /* 0x0000000c0f0e7c11 */ /* 0x000fe4000f8410ff */
[----:B------:R-:W-:Y:S02]  /*2a90*/  IADD3.X R26, PT, PT, RZ, RZ, RZ, P3, !PT ;  /* 0x000000ffff1a7210 */ /* 0x000fe40001ffe4ff */
[----:B------:R-:W-:Y:S02]  /*2aa0*/  LEA R16, P3, R17, UR12, 0x2 ;  /* 0x0000000c11107c11 */ /* 0x000fe4000f8610ff */
[----:B------:R-:W-:-:S02]  /*2ab0*/  IADD3.X R24, PT, PT, RZ, RZ, RZ, P0, !PT ;  /* 0x000000ffff187210 */ /* 0x000fc400007fe4ff */
[----:B------:R-:W-:Y:S02]  /*2ac0*/  LEA R18, P0, R19, UR12, 0x2 ;  /* 0x0000000c13127c11 */ /* 0x000fe4000f8010ff */
[----:B------:R-:W-:Y:S02]  /*2ad0*/  IADD3.X R22, PT, PT, RZ, RZ, RZ, P1, !PT ;  /* 0x000000ffff167210 */ /* 0x000fe40000ffe4ff */
[----:B------:R-:W-:Y:S02]  /*2ae0*/  LEA R20, P1, R21, UR12, 0x2 ;  /* 0x0000000c15147c11 */ /* 0x000fe4000f8210ff */
[----:B------:R-:W-:Y:S02]  /*2af0*/  LEA.HI.X R15, R15, UR13, R28, 0x2, P2 ;  /* 0x0000000d0f0f7c11 */ /* 0x000fe400090f141c */
[----:B------:R-:W-:Y:S02]  /*2b00*/  LEA.HI.X R17, R17, UR13, R26, 0x2, P3 ;  /* 0x0000000d11117c11 */ /* 0x000fe400098f141a */
[----:B------:R-:W-:Y:S01]  /*2b10*/  LEA.HI.X R19, R19, UR13, R24, 0x2, P0 ;  /* 0x0000000d13137c11 */ /* 0x000fe200080f1418 */
[----:B------:R2:W-:Y:S01]  /*2b20*/  STG.E desc[UR10][R14.64], R25 ;  /* 0x000000190e007986 */ /* 0x0005e2000c10190a */
[----:B------:R-:W-:-:S03]  /*2b30*/  LEA.HI.X R21, R21, UR13, R22, 0x2, P1 ;  /* 0x0000000d15157c11 */ /* 0x000fc600088f1416 */
[----:B------:R2:W-:Y:S04]  /*2b40*/  STG.E desc[UR10][R16.64], R3 ;  /* 0x0000000310007986 */ /* 0x0005e8000c10190a */
[----:B------:R2:W-:Y:S04]  /*2b50*/  STG.E desc[UR10][R18.64], R27 ;  /* 0x0000001b12007986 */ /* 0x0005e8000c10190a */
[----:B------:R2:W-:Y:S02]  /*2b60*/  STG.E desc[UR10][R20.64], R29 ;  /* 0x0000001d14007986 */ /* 0x0005e4000c10190a */
.L_x_147:
[----:B------:R-:W-:-:S04]  /*2b70*/  UIADD3 UR4, UPT, UPT, UR4, 0x8, URZ ;  /* 0x0000000804047890 */ /* 0x000fc8000fffe0ff */
[----:B------:R-:W-:-:S09]  /*2b80*/  UISETP.GE.U32.AND UP0, UPT, UR4, UR14, UPT ;  /* 0x0000000e0400728c */ /* 0x000fd2000bf06070 */
[----:B------:R-:W-:Y:S05]  /*2b90*/  BRA.U !UP0, `(.L_x_151) ;  /* 0xffffffd508587547 */ /* 0x000fea000b83ffff */
[----:B------:R-:W-:Y:S05]  /*2ba0*/  EXIT ;  /* 0x000000000000794d */ /* 0x000fea0003800000 */
.L_x_152:
        /* <DEDUP_REMOVED lines=13> */
.L_x_180:


//--------------------- .text.filter_i64          --------------------------
	.section	.text.filter_i64,"ax",@progbits
	.align	128
        .global         filter_i64
        .type           filter_i64,@function
        .size           filter_i64,(.L_x_181 - filter_i64)
        .other          filter_i64,@"STO_CUDA_ENTRY STV_DEFAULT"
filter_i64:
.text.filter_i64:
        /* <DEDUP_REMOVED lines=16> */
.L_x_161:
        /* <DEDUP_REMOVED lines=129> */
.L_x_155:
        /* <DEDUP_REMOVED lines=43> */
.L_x_154:
[----:B--2---:R-:W-:Y:S05]  /*0bc0*/  BSYNC.RECONVERGENT B0 ;  /* 0x0000000000007941 */ /* 0x004fea0003800200 */
.L_x_153:
[----:B------:R-:W1:Y:S02]  /*0bd0*/  LDCU UR14, c[0x0][0x3a4] ;  /* 0x00007480ff0e77ac */ /* 0x000e640008000800 */
[----:B-1----:R-:W-:-:S04]  /*0be0*/  UIADD3 UR5, UPT, UPT, -UR4, UR14, URZ ;  /* 0x0000000e04057290 */ /* 0x002fc8000fffe1ff */
[----:B------:R-:W-:Y:S01]  /*0bf0*/  UISETP.GT.AND UP0, UPT, UR5, 0x7, UPT ;  /* 0x000000070500788c */ /* 0x000fe2000bf04270 */
[----:B------:R-:W-:Y:S08]  /*0c00*/  BAR.SYNC.DEFER_BLOCKING 0x0 ;  /* 0x0000000000007b1d */ /* 0x000ff00000010000 */
[----:B------:R-:W-:Y:S05]  /*0c10*/  BRA.U UP0, `(.L_x_156) ;  /* 0x0000000d00247547 */ /* 0x000fea000b800000 */
[----:B------:R-:W-:-:S05]  /*0c20*/  UMOV UR5, URZ ;  /* 0x000000ff00057c82 */ /* 0x000fca0008000000 */
.L_x_159:
        /* <DEDUP_REMOVED lines=15> */
.L_x_158:
        /* <DEDUP_REMOVED lines=185> */
.L_x_156:
[----:B------:R-:W-:Y:S01]  /*18b0*/  HFMA2 R59, -RZ, RZ, 0, 0 ;  /* 0x00000000ff3b7431 */ /* 0x000fe200000001ff */
[----:B0-----:R-:W-:Y:S01]  /*18c0*/  CS2R R14, SRZ ;  /* 0x00000000000e7805 */ /* 0x001fe2000001ff00 */
[----:B------:R-:W-:Y:S01]  /*18d0*/  HFMA2 R4, -RZ, RZ, 0, 0 ;  /* 0x00000000ff047431 */ /* 0x000fe200000001ff */
[----:B------:R-:W-:Y:S02]  /*18e0*/  CS2R R2, SRZ ;  /* 0x0000000000027805 */ /* 0x000fe4000001ff00 */
[----:B------:R-:W-:Y:S02]  /*18f0*/  MOV R19, RZ ;  /* 0x000000ff00137202 */ /* 0x000fe40000000f00 */
[----:B------:R-:W-:-:S07]  /*1900*/  CS2R R16, SRZ ;  /* 0x0000000000107805 */ /* 0x000fce000001ff00 */
.L_x_160:
        /* <DEDUP_REMOVED lines=294> */
.L_x_157:
[----:B------:R-:W-:-:S04]  /*2b70*/  UIADD3 UR4, UPT, UPT, UR4, 0x8, URZ ;  /* 0x0000000804047890 */ /* 0x000fc8000fffe0ff */
[----:B------:R-:W-:-:S09]  /*2b80*/  UISETP.GE.U32.AND UP0, UPT, UR4, UR14, UPT ;  /* 0x0000000e0400728c */ /* 0x000fd2000bf06070 */
[----:B------:R-:W-:Y:S05]  /*2b90*/  BRA.U !UP0, `(.L_x_161) ;  /* 0xffffffd508587547 */ /* 0x000fea000b83ffff */
[----:B------:R-:W-:Y:S05]  /*2ba0*/  EXIT ;  /* 0x000000000000794d */ /* 0x000fea0003800000 */
.L_x_162:
        /* <DEDUP_REMOVED lines=13> */
.L_x_181:


//--------------------- .text.filter_i32          --------------------------
	.section	.text.filter_i32,"ax",@progbits
	.align	128
        .global         filter_i32
        .type           filter_i32,@function
        .size           filter_i32,(.L_x_182 - filter_i32)
        .other          filter_i32,@"STO_CUDA_ENTRY STV_DEFAULT"
filter_i32:
.text.filter_i32:
        /* <DEDUP_REMOVED lines=16> */
.L_x_171:
        /* <DEDUP_REMOVED lines=129> */
.L_x_165:
        /* <DEDUP_REMOVED lines=43> */
.L_x_164:
[----:B--2---:R-:W-:Y:S05]  /*0bc0*/  BSYNC.RECONVERGENT B0 ;  /* 0x0000000000007941 */ /* 0x004fea0003800200 */
.L_x_163:
[----:B------:R-:W1:Y:S02]  /*0bd0*/  LDCU UR14, c[0x0][0x3a4] ;  /* 0x00007480ff0e77ac */ /* 0x000e640008000800 */
[----:B-1----:R-:W-:-:S04]  /*0be0*/  UIADD3 UR5, UPT, UPT, -UR4, UR14, URZ ;  /* 0x0000000e04057290 */ /* 0x002fc8000fffe1ff */
[----:B------:R-:W-:Y:S01]  /*0bf0*/  UISETP.GT.AND UP0, UPT, UR5, 0x7, UPT ;  /* 0x000000070500788c */ /* 0x000fe2000bf04270 */
[----:B------:R-:W-:Y:S08]  /*0c00*/  BAR.SYNC.DEFER_BLOCKING 0x0 ;  /* 0x0000000000007b1d */ /* 0x000ff00000010000 */
[----:B------:R-:W-:Y:S05]  /*0c10*/  BRA.U UP0, `(.L_x_166) ;  /* 0x0000000d00247547 */ /* 0x000fea000b800000 */
[----:B------:R-:W-:-:S05]  /*0c20*/  UMOV UR5, URZ ;  /* 0x000000ff00057c82 */ /* 0x000fca0008000000 */
.L_x_169:
        /* <DEDUP_REMOVED lines=15> */
.L_x_168:
        /* <DEDUP_REMOVED lines=185> */
.L_x_166:
[----:B------:R-:W-:Y:S01]  /*18b0*/  HFMA2 R59, -RZ, RZ, 0, 0 ;  /* 0x00000000ff3b7431 */ /* 0x000fe200000001ff */
[----:B0-----:R-:W-:Y:S01]  /*18c0*/  CS2R R14, SRZ ;  /* 0x00000000000e7805 */ /* 0x001fe2000001ff00 */
[----:B------:R-:W-:Y:S01]  /*18d0*/  HFMA2 R4, -RZ, RZ, 0, 0 ;  /* 0x00000000ff047431 */ /* 0x000fe200000001ff */
[----:B------:R-:W-:Y:S02]  /*18e0*/  CS2R R2, SRZ ;  /* 0x0000000000027805 */ /* 0x000fe4000001ff00 */
[----:B------:R-:W-:Y:S02]  /*18f0*/  MOV R19, RZ ;  /* 0x000000ff00137202 */ /* 0x000fe40000000f00 */
[----:B------:R-:W-:-:S07]  /*1900*/  CS2R R16, SRZ ;  /* 0x0000000000107805 */ /* 0x000fce000001ff00 */
.L_x_170:
        /* <DEDUP_REMOVED lines=294> */
.L_x_167:
[----:B------:R-:W-:-:S04]  /*2b70*/  UIADD3 UR4, UPT, UPT, UR4, 0x8, URZ ;  /* 0x0000000804047890 */ /* 0x000fc8000fffe0ff */
[----:B------:R-:W-:-:S09]  /*2b80*/  UISETP.GE.U32.AND UP0, UPT, UR4, UR14, UPT ;  /* 0x0000000e0400728c */ /* 0x000fd2000bf06070 */
[----:B------:R-:W-:Y:S05]  /*2b90*/  BRA.U !UP0, `(.L_x_171) ;  /* 0xffffffd508587547 */ /* 0x000fea000b83ffff */
[----:B------:R-:W-:Y:S05]  /*2ba0*/  EXIT ;  /* 0x000000000000794d */ /* 0x000fea0003800000 */
.L_x_172:
        /* <DEDUP_REMOVED lines=13> */
.L_x_182:


//--------------------- .nv.shared.filter_i128_o3 --------------------------
	.section	.nv.shared.filter_i128_o3,"aw",@nobits
	.sectionflags	@""
	.align	16
.nv.shared.filter_i128_o3:
	.zero		1536


//--------------------- .nv.shared.reserved.0     --------------------------
	.section	.nv.shared.reserved.0,"aw",@nobits
	.weak		__nv_reservedSMEM_offset_0_alias
	.size		__nv_reservedSMEM_offset_0_alias, 0, 64
	.other		__nv_reservedSMEM_offset_0_alias,@"STO_CUDA_RESERVED_SHARED STV_DEFAULT"
__nv_reservedSMEM_offset_0_alias:
	.zero		0
	.zero		64


//--------------------- .nv.shared.filter_i3_o32  --------------------------
	.section	.nv.shared.filter_i3_o32,"aw",@nobits
	.sectionflags	@""
	.align	16
.nv.shared.filter_i3_o32:
	.zero		4176


//--------------------- .nv.shared.filter_i1_o32  --------------------------
	.section	.nv.shared.filter_i1_o32,"aw",@nobits
	.sectionflags	@""
	.align	16
.nv.shared.filter_i1_o32:
	.zero		4128


//--------------------- .nv.shared.filter_i128_o1 --------------------------
	.section	.nv.shared.filter_i128_o1,"aw",@nobits
	.sectionflags	@""
	.align	16
.nv.shared.filter_i128_o1:
	.zero		6144


//--------------------- .nv.shared.filter_i64_o64 --------------------------
	.section	.nv.shared.filter_i64_o64,"aw",@nobits
	.sectionflags	@""
	.align	16
.nv.shared.filter_i64_o64:
	.zero		4864


//--------------------- .nv.shared.filter_i64_o128 --------------------------
	.section	.nv.shared.filter_i64_o128,"aw",@nobits
	.sectionflags	@""
	.align	16
.nv.shared.filter_i64_o128:
	.zero		4864


//--------------------- .nv.shared.filter_i128_o128 --------------------------
	.section	.nv.shared.filter_i128_o128,"aw",@nobits
	.sectionflags	@""
	.align	16
.nv.shared.filter_i128_o128:
	.zero		4864


//--------------------- .nv.shared.filter_i128    --------------------------
	.section	.nv.shared.filter_i128,"aw",@nobits
	.sectionflags	@""
	.align	16
	.zero		1024


//--------------------- .nv.shared.filter_i64     --------------------------
	.section	.nv.shared.filter_i64,"aw",@nobits
	.sectionflags	@""
	.align	16
	.zero		1024


//--------------------- .nv.shared.filter_i32     --------------------------
	.section	.nv.shared.filter_i32,"aw",@nobits
	.sectionflags	@""
	.align	16
	.zero		1024


//--------------------- .nv.constant0.filter_i128_o3 --------------------------
	.section	.nv.constant0.filter_i128_o3,"a",@progbits
	.sectionflags	@""
	.align	4
.nv.constant0.filter_i128_o3:
	.zero		936


//--------------------- .nv.constant0.filter_i3_o32 --------------------------
	.section	.nv.constant0.filter_i3_o32,"a",@progbits
	.sectionflags	@""
	.align	4
.nv.constant0.filter_i3_o32:
	.zero		936


//--------------------- .nv.constant0.filter_i1_o32 --------------------------
	.section	.nv.constant0.filter_i1_o32,"a",@progbits
	.sectionflags	@""
	.align	4
.nv.constant0.filter_i1_o32:
	.zero		936


//--------------------- .nv.constant0.filter_i128_o1 --------------------------
	.section	.nv.constant0.filter_i128_o1,"a",@progbits
	.sectionflags	@""
	.align	4
.nv.constant0.filter_i128_o1:
	.zero		936


//--------------------- .nv.constant0.filter_i64_o64 --------------------------
	.section	.nv.constant0.filter_i64_o64,"a",@progbits
	.sectionflags	@""
	.align	4
.nv.constant0.filter_i64_o64:
	.zero		944


//--------------------- .nv.constant0.filter_i64_o128 --------------------------
	.section	.nv.constant0.filter_i64_o128,"a",@progbits
	.sectionflags	@""
	.align	4
.nv.constant0.filter_i64_o128:
	.zero		944


//--------------------- .nv.constant0.filter_i128_o128 --------------------------
	.section	.nv.constant0.filter_i128_o128,"a",@progbits
	.sectionflags	@""
	.align	4
.nv.constant0.filter_i128_o128:
	.zero		944


//--------------------- .nv.constant0.filter_i128 --------------------------
	.section	.nv.constant0.filter_i128,"a",@progbits
	.sectionflags	@""
	.align	4
.nv.constant0.filter_i128:
	.zero		944


//--------------------- .nv.constant0.filter_i64  --------------------------
	.section	.nv.constant0.filter_i64,"a",@progbits
	.sectionflags	@""
	.align	4
.nv.constant0.filter_i64:
	.zero		944


//--------------------- .nv.constant0.filter_i32  --------------------------
	.section	.nv.constant0.filter_i32,"a",@progbits
	.sectionflags	@""
	.align	4
.nv.constant0.filter_i32:
	.zero		944


//--------------------- SYMBOLS --------------------------

	.type		.nv.reservedSmem.offset0,@object
	.size		.nv.reservedSmem.offset0,0x4
	.type		.nv.reservedSmem.cap,@object
	.size		.nv.reservedSmem.cap,0x4
